// auto-generated by cutlass_sweep.gemm — config: {"arch": "sm_90", "cluster_m": 1, "cluster_n": 1, "dtype": "bf16", "dtype_b": "bf16", "layout": "nt", "stages": 0, "tile_k": 16, "tile_m": 384, "tile_n": 176}
#include "cutlass/cutlass.h"
#include "cutlass/gemm/collective/collective_builder.hpp"
#include "cutlass/gemm/device/gemm_universal_adapter.h"
#include "cutlass/gemm/kernel/gemm_universal.hpp"
#include "cutlass/epilogue/collective/collective_builder.hpp"

using ElemA = cutlass::bfloat16_t;
using ElemB = cutlass::bfloat16_t;
using ElemCD = cutlass::bfloat16_t;
using Acc  = float;
using TileShape    = cute::Shape<cute::_384, cute::_176, cute::_16>;
using ClusterShape = cute::Shape<cute::_1, cute::_1, cute::_1>;

using CollectiveEpilogue = typename cutlass::epilogue::collective::CollectiveBuilder<
    cutlass::arch::Sm90, cutlass::arch::OpClassTensorOp,
    TileShape, ClusterShape,
    cutlass::epilogue::collective::EpilogueTileAuto,
    Acc, Acc,
    ElemCD, cutlass::layout::RowMajor, 128 / cutlass::sizeof_bits<ElemCD>::value,
    ElemCD, cutlass::layout::RowMajor, 128 / cutlass::sizeof_bits<ElemCD>::value,
    cutlass::epilogue::collective::EpilogueScheduleAuto
  >::CollectiveOp;

using CollectiveMainloop = typename cutlass::gemm::collective::CollectiveBuilder<
    cutlass::arch::Sm90, cutlass::arch::OpClassTensorOp,
    ElemA, cutlass::layout::RowMajor, 128 / cutlass::sizeof_bits<ElemA>::value,
    ElemB, cutlass::layout::ColumnMajor, 128 / cutlass::sizeof_bits<ElemB>::value,
    Acc,
    TileShape, ClusterShape,
    cutlass::gemm::collective::StageCountAutoCarveout<static_cast<int>(sizeof(typename CollectiveEpilogue::SharedStorage))>,
    cutlass::gemm::collective::KernelScheduleAuto
  >::CollectiveOp;

using GemmKernel = cutlass::gemm::kernel::GemmUniversal<
    cute::Shape<int,int,int,int>,
    CollectiveMainloop,
    CollectiveEpilogue
>;
using Gemm = cutlass::gemm::device::GemmUniversalAdapter<GemmKernel>;

// Force the device kernel symbol into the cubin without needing a host main.
auto* _anchor = &cutlass::device_kernel<GemmKernel>;


// ===== COMPILED SASS (sm_90a) =====

	.target	sm_90a

	.elftype	@"ET_EXEC"


//--------------------- .note.nv.tkinfo           --------------------------
	.section	.note.nv.tkinfo,"",@"SHT_NOTE"
	.sectionflags	@"SHF_NOTE_NV_TKINFO"
	.tkinfo
        /*0018*/ 	.word	0x00000002
        /*0030*/ 	.string	""
        /*0030*/ 	.string	"ptxas"
        /*0030*/ 	.string	"Cuda compilation tools, release 13.0, V13.0.88"
        /*0030*/ 	.string	"Build cuda_13.0.r13.0/compiler.36424714_0"
        /*0030*/ 	.string	"-arch sm_90a -m 64 "



//--------------------- .note.nv.cuinfo           --------------------------
	.section	.note.nv.cuinfo,"",@"SHT_NOTE"
	.sectionflags	@"SHF_NOTE_NV_CUINFO"
        /*0018*/ 	.short	0x0002
        /*001a*/ 	.short	0x005a
        /*001c*/ 	.short	0x0082
	.zero		2


//--------------------- .nv.info                  --------------------------
	.section	.nv.info,"",@"SHT_CUDA_INFO"
	.align	4


	//----- nvinfo : EIATTR_REGCOUNT
	.align		4
        /*0000*/ 	.byte	0x04, 0x2f
        /*0002*/ 	.short	(.L_15 - .L_14)
	.align		4
.L_14:
        /*0004*/ 	.word	index@(_ZN7cutlass13device_kernelINS_4gemm6kernel13GemmUniversalIN4cute5tupleIJiiiiEEENS1_10collective13CollectiveMmaINS1_34MainloopSm90TmaGmmaWarpSpecializedILi12ENS5_IJNS4_1CILi1EEESB_SB_EEENS1_35KernelTmaWarpSpecializedCooperativeEEENS5_IJNSA_ILi384EEENSA_ILi176EEENSA_ILi16EEEEEENS_10bfloat16_tENS5_IJlSB_lEEESJ_SK_NS4_8TiledMMAINS4_8MMA_AtomIJNS4_4SM904GMMA27MMA_64x16x16_F32BF16BF16_SSILNSO_5MajorE0ELSQ_0ELNSO_7ScaleInE1ELSR_1EEEEEENS4_6LayoutINS5_IJNSA_ILi2EEESB_SB_EEENS5_IJSB_NSA_ILi0EEESX_EEEEENS5_IJNS4_10UnderscoreES10_S10_EEEEENS4_13SM90_TMA_LOADENS4_14ComposedLayoutINS4_7SwizzleILi1ELi4ELi3EEENS4_18smem_ptr_flag_bitsILi16EEENSU_INS5_IJNSA_ILi8EEESH_EEENS5_IJSH_SB_EEEEEEEvNS4_8identityES13_S1D_vS1E_EENS_8epilogue10collective6detail29Sm90TmaWarpSpecializedAdapterINS1H_15DefaultEpilogueISJ_SK_SK_NS1G_6thread17LinearCombinationISJ_Li1EffLNS1L_9ScaleType4KindE0ELNS_15FloatRoundStyleE2ESJ_EENS1_15EpilogueDefaultEEEEEvvEEEEvNT_6ParamsE)
        /*0008*/ 	.word	0x000000a8


	//----- nvinfo : EIATTR_FRAME_SIZE
	.align		4
.L_15:
        /*000c*/ 	.byte	0x04, 0x11
        /*000e*/ 	.short	(.L_17 - .L_16)
	.align		4
.L_16:
        /*0010*/ 	.word	index@(_ZN7cutlass13device_kernelINS_4gemm6kernel13GemmUniversalIN4cute5tupleIJiiiiEEENS1_10collective13CollectiveMmaINS1_34MainloopSm90TmaGmmaWarpSpecializedILi12ENS5_IJNS4_1CILi1EEESB_SB_EEENS1_35KernelTmaWarpSpecializedCooperativeEEENS5_IJNSA_ILi384EEENSA_ILi176EEENSA_ILi16EEEEEENS_10bfloat16_tENS5_IJlSB_lEEESJ_SK_NS4_8TiledMMAINS4_8MMA_AtomIJNS4_4SM904GMMA27MMA_64x16x16_F32BF16BF16_SSILNSO_5MajorE0ELSQ_0ELNSO_7ScaleInE1ELSR_1EEEEEENS4_6LayoutINS5_IJNSA_ILi2EEESB_SB_EEENS5_IJSB_NSA_ILi0EEESX_EEEEENS5_IJNS4_10UnderscoreES10_S10_EEEEENS4_13SM90_TMA_LOADENS4_14ComposedLayoutINS4_7SwizzleILi1ELi4ELi3EEENS4_18smem_ptr_flag_bitsILi16EEENSU_INS5_IJNSA_ILi8EEESH_EEENS5_IJSH_SB_EEEEEEEvNS4_8identityES13_S1D_vS1E_EENS_8epilogue10collective6detail29Sm90TmaWarpSpecializedAdapterINS1H_15DefaultEpilogueISJ_SK_SK_NS1G_6thread17LinearCombinationISJ_Li1EffLNS1L_9ScaleType4KindE0ELNS_15FloatRoundStyleE2ESJ_EENS1_15EpilogueDefaultEEEEEvvEEEEvNT_6ParamsE)
        /*0014*/ 	.word	0x000001a8


	//----- nvinfo : EIATTR_MIN_STACK_SIZE
	.align		4
.L_17:
        /*0018*/ 	.byte	0x04, 0x12
        /*001a*/ 	.short	(.L_19 - .L_18)
	.align		4
.L_18:
        /*001c*/ 	.word	index@(_ZN7cutlass13device_kernelINS_4gemm6kernel13GemmUniversalIN4cute5tupleIJiiiiEEENS1_10collective13CollectiveMmaINS1_34MainloopSm90TmaGmmaWarpSpecializedILi12ENS5_IJNS4_1CILi1EEESB_SB_EEENS1_35KernelTmaWarpSpecializedCooperativeEEENS5_IJNSA_ILi384EEENSA_ILi176EEENSA_ILi16EEEEEENS_10bfloat16_tENS5_IJlSB_lEEESJ_SK_NS4_8TiledMMAINS4_8MMA_AtomIJNS4_4SM904GMMA27MMA_64x16x16_F32BF16BF16_SSILNSO_5MajorE0ELSQ_0ELNSO_7ScaleInE1ELSR_1EEEEEENS4_6LayoutINS5_IJNSA_ILi2EEESB_SB_EEENS5_IJSB_NSA_ILi0EEESX_EEEEENS5_IJNS4_10UnderscoreES10_S10_EEEEENS4_13SM90_TMA_LOADENS4_14ComposedLayoutINS4_7SwizzleILi1ELi4ELi3EEENS4_18smem_ptr_flag_bitsILi16EEENSU_INS5_IJNSA_ILi8EEESH_EEENS5_IJSH_SB_EEEEEEEvNS4_8identityES13_S1D_vS1E_EENS_8epilogue10collective6detail29Sm90TmaWarpSpecializedAdapterINS1H_15DefaultEpilogueISJ_SK_SK_NS1G_6thread17LinearCombinationISJ_Li1EffLNS1L_9ScaleType4KindE0ELNS_15FloatRoundStyleE2ESJ_EENS1_15EpilogueDefaultEEEEEvvEEEEvNT_6ParamsE)
        /*0020*/ 	.word	0x000001a8
.L_19:


//--------------------- .nv.compat                --------------------------
	.section	.nv.compat,"",@"SHT_CUDA_COMPAT_INFO"
	.align	4
        /*0000*/ 	.byte	0x02, 0x09, 0x01, 0x00, 0x02, 0x02, 0x04, 0x00, 0x02, 0x05, 0x05, 0x00, 0x03, 0x07, 0x01, 0x01
        /*0010*/ 	.byte	0x02, 0x03, 0x01, 0x00, 0x02, 0x06, 0x01, 0x00, 0x04, 0x0b, 0x08, 0x00, 0x00, 0x00, 0x00, 0x00
        /*0020*/ 	.byte	0x00, 0x00, 0x00, 0x00


//--------------------- .nv.info._ZN7cutlass13device_kernelINS_4gemm6kernel13GemmUniversalIN4cute5tupleIJiiiiEEENS1_10collective13CollectiveMmaINS1_34MainloopSm90TmaGmmaWarpSpecializedILi12ENS5_IJNS4_1CILi1EEESB_SB_EEENS1_35KernelTmaWarpSpecializedCooperativeEEENS5_IJNSA_ILi384EEENSA_ILi176EEENSA_ILi16EEEEEENS_10bfloat16_tENS5_IJlSB_lEEESJ_SK_NS4_8TiledMMAINS4_8MMA_AtomIJNS4_4SM904GMMA27MMA_64x16x16_F32BF16BF16_SSILNSO_5MajorE0ELSQ_0ELNSO_7ScaleInE1ELSR_1EEEEEENS4_6LayoutINS5_IJNSA_ILi2EEESB_SB_EEENS5_IJSB_NSA_ILi0EEESX_EEEEENS5_IJNS4_10UnderscoreES10_S10_EEEEENS4_13SM90_TMA_LOADENS4_14ComposedLayoutINS4_7SwizzleILi1ELi4ELi3EEENS4_18smem_ptr_flag_bitsILi16EEENSU_INS5_IJNSA_ILi8EEESH_EEENS5_IJSH_SB_EEEEEEEvNS4_8identityES13_S1D_vS1E_EENS_8epilogue10collective6detail29Sm90TmaWarpSpecializedAdapterINS1H_15DefaultEpilogueISJ_SK_SK_NS1G_6thread17LinearCombinationISJ_Li1EffLNS1L_9ScaleType4KindE0ELNS_15FloatRoundStyleE2ESJ_EENS1_15EpilogueDefaultEEEEEvvEEEEvNT_6ParamsE --------------------------
	.section	.nv.info._ZN7cutlass13device_kernelINS_4gemm6kernel13GemmUniversalIN4cute5tupleIJiiiiEEENS1_10collective13CollectiveMmaINS1_34MainloopSm90TmaGmmaWarpSpecializedILi12ENS5_IJNS4_1CILi1EEESB_SB_EEENS1_35KernelTmaWarpSpecializedCooperativeEEENS5_IJNSA_ILi384EEENSA_ILi176EEENSA_ILi16EEEEEENS_10bfloat16_tENS5_IJlSB_lEEESJ_SK_NS4_8TiledMMAINS4_8MMA_AtomIJNS4_4SM904GMMA27MMA_64x16x16_F32BF16BF16_SSILNSO_5MajorE0ELSQ_0ELNSO_7ScaleInE1ELSR_1EEEEEENS4_6LayoutINS5_IJNSA_ILi2EEESB_SB_EEENS5_IJSB_NSA_ILi0EEESX_EEEEENS5_IJNS4_10UnderscoreES10_S10_EEEEENS4_13SM90_TMA_LOADENS4_14ComposedLayoutINS4_7SwizzleILi1ELi4ELi3EEENS4_18smem_ptr_flag_bitsILi16EEENSU_INS5_IJNSA_ILi8EEESH_EEENS5_IJSH_SB_EEEEEEEvNS4_8identityES13_S1D_vS1E_EENS_8epilogue10collective6detail29Sm90TmaWarpSpecializedAdapterINS1H_15DefaultEpilogueISJ_SK_SK_NS1G_6thread17LinearCombinationISJ_Li1EffLNS1L_9ScaleType4KindE0ELNS_15FloatRoundStyleE2ESJ_EENS1_15EpilogueDefaultEEEEEvvEEEEvNT_6ParamsE,"",@"SHT_CUDA_INFO"
	.sectionflags	@""
	.align	4


	//----- nvinfo : EIATTR_CUDA_API_VERSION
	.align		4
        /*0000*/ 	.byte	0x04, 0x37
        /*0002*/ 	.short	(.L_21 - .L_20)
.L_20:
        /*0004*/ 	.word	0x00000082


	//----- nvinfo : EIATTR_KPARAM_INFO
	.align		4
.L_21:
        /*0008*/ 	.byte	0x04, 0x17
        /*000a*/ 	.short	(.L_23 - .L_22)
.L_22:
        /*000c*/ 	.word	0x00000000
        /*0010*/ 	.short	0x0000
        /*0012*/ 	.short	0x0070
        /*0014*/ 	.byte	0x00, 0xf0, 0x01, 0x10


	//----- nvinfo : EIATTR_SPARSE_MMA_MASK
	.align		4
.L_23:
        /*0018*/ 	.byte	0x03, 0x50
        /*001a*/ 	.short	0x0000


	//----- nvinfo : EIATTR_MAXREG_COUNT
	.align		4
        /*001c*/ 	.byte	0x03, 0x1b
        /*001e*/ 	.short	0x00a8


	//----- nvinfo : EIATTR_NUM_BARRIERS
	.align		4
        /*0020*/ 	.byte	0x02, 0x4c
        /*0022*/ 	.byte	0x01
	.zero		1


	//----- nvinfo : EIATTR_EXTERNS
	.align		4
        /*0024*/ 	.byte	0x04, 0x0f
        /*0026*/ 	.short	(.L_25 - .L_24)


	//   ....[0]....
	.align		4
.L_24:
        /*0028*/ 	.word	index@(__assertfail)


	//----- nvinfo : EIATTR_ANNOTATIONS
	.align		4
.L_25:
        /*002c*/ 	.byte	0x04, 0x55
        /*002e*/ 	.short	(.L_27 - .L_26)


	//   ....[0]....
.L_26:
        /*0030*/ 	.word	0x00000001
        /*0034*/ 	.byte	0xe0, 0x04, 0x00, 0x00, 0x01, 0x00, 0x00, 0x00, 0xd0, 0x06, 0x00, 0x00, 0x01, 0x00, 0x00, 0x00
        /* <DEDUP_REMOVED lines=313> */
        /*13d4*/ 	.byte	0x40, 0x6e, 0x01, 0x00


	//----- nvinfo : EIATTR_MERCURY_ISA_VERSION
	.align		4
.L_27:
        /*13d8*/ 	.byte	0x03, 0x5f
        /*13da*/ 	.short	0x0101


	//----- nvinfo : EIATTR_INT_WARP_WIDE_INSTR_OFFSETS
	.align		4
        /*13dc*/ 	.byte	0x04, 0x31
        /*13de*/ 	.short	(.L_29 - .L_28)


	//   ....[0]....
.L_28:
        /*13e0*/ 	.word	0x000005c0


	//   ....[1]....
        /*13e4*/ 	.word	0x000005e0


	//   ....[2]....
        /*13e8*/ 	.word	0x00000660


	//----- nvinfo : EIATTR_COOP_GROUP_MASK_REGIDS
	.align		4
.L_29:
        /*13ec*/ 	.byte	0x04, 0x29
        /*13ee*/ 	.short	(.L_31 - .L_30)


	//   ....[0]....
.L_30:
        /*13f0*/ 	.word	0xffffffff


	//   ....[1]....
        /*13f4*/ 	.word	0xffffffff


	//   ....[2]....
        /*13f8*/ 	.word	0xffffffff


	//   ....[3]....
        /*13fc*/ 	.word	0xffffffff


	//   ....[4]....
        /*1400*/ 	.word	0xffffffff


	//----- nvinfo : EIATTR_COOP_GROUP_INSTR_OFFSETS
	.align		4
.L_31:
        /*1404*/ 	.byte	0x04, 0x28
        /*1406*/ 	.short	(.L_33 - .L_32)


	//   ....[0]....
.L_32:
        /*1408*/ 	.word	0x00000070


	//   ....[1]....
        /*140c*/ 	.word	0x00000080


	//   ....[2]....
        /*1410*/ 	.word	0x000001a0


	//   ....[3]....
        /*1414*/ 	.word	0x00000520


	//   ....[4]....
        /*1418*/ 	.word	0x000011a0


	//----- nvinfo : EIATTR_REG_RECONFIG
	.align		4
.L_33:
        /*141c*/ 	.byte	0x01, 0x54
	.zero		2


	//----- nvinfo : EIATTR_SYSCALL_OFFSETS
	.align		4
        /*1420*/ 	.byte	0x04, 0x46
        /*1422*/ 	.short	(.L_35 - .L_34)


	//   ....[0]....
.L_34:
        /*1424*/ 	.word	0x00001350


	//----- nvinfo : EIATTR_MBARRIER_INSTR_OFFSETS
	.align		4
.L_35:
        /*1428*/ 	.byte	0x04, 0x39
        /*142a*/ 	.short	(.L_37 - .L_36)


	//   ....[0]....
.L_36:
        /*142c*/ 	.word	0x00000340
        /*1430*/ 	.word	0x000000ff
        /*1434*/ 	.word	0x00000000
        /*1438*/ 	.short	0x0100
        /*143a*/ 	.byte	0x09
	.zero		1


	//   ....[1]....
        /*143c*/ 	.word	0x00000350
        /*1440*/ 	.word	0x000000ff
        /*1444*/ 	.word	0x00000060
        /*1448*/ 	.short	0x0100
        /*144a*/ 	.byte	0x09
	.zero		1


	//   ....[2]....
        /*144c*/ 	.word	0x00000360
        /*1450*/ 	.word	0x000000ff
        /*1454*/ 	.word	0x00000008
        /*1458*/ 	.short	0x0100
        /*145a*/ 	.byte	0x09
	.zero		1


	//   ....[3]....
        /*145c*/ 	.word	0x00000370
        /*1460*/ 	.word	0x000000ff
        /*1464*/ 	.word	0x00000068
        /*1468*/ 	.short	0x0100
        /*146a*/ 	.byte	0x09
	.zero		1


	//   ....[4]....
        /*146c*/ 	.word	0x00000380
        /*1470*/ 	.word	0x000000ff
        /*1474*/ 	.word	0x00000010
        /*1478*/ 	.short	0x0100
        /*147a*/ 	.byte	0x09
	.zero		1


	//   ....[5]....
        /*147c*/ 	.word	0x00000390
        /*1480*/ 	.word	0x000000ff
        /*1484*/ 	.word	0x00000070
        /*1488*/ 	.short	0x0100
        /*148a*/ 	.byte	0x09
	.zero		1


	//   ....[6]....
        /*148c*/ 	.word	0x000003a0
        /*1490*/ 	.word	0x000000ff
        /*1494*/ 	.word	0x00000018
        /*1498*/ 	.short	0x0100
        /*149a*/ 	.byte	0x09
	.zero		1


	//   ....[7]....
        /*149c*/ 	.word	0x000003b0
        /*14a0*/ 	.word	0x000000ff
        /*14a4*/ 	.word	0x00000078
        /*14a8*/ 	.short	0x0100
        /*14aa*/ 	.byte	0x09
	.zero		1


	//   ....[8]....
        /*14ac*/ 	.word	0x000003c0
        /*14b0*/ 	.word	0x000000ff
        /*14b4*/ 	.word	0x00000020
        /*14b8*/ 	.short	0x0100
        /*14ba*/ 	.byte	0x09
	.zero		1


	//   ....[9]....
        /*14bc*/ 	.word	0x000003d0
        /*14c0*/ 	.word	0x000000ff
        /*14c4*/ 	.word	0x00000080
        /*14c8*/ 	.short	0x0100
        /*14ca*/ 	.byte	0x09
	.zero		1


	//   ....[10]....
        /*14cc*/ 	.word	0x000003e0
        /*14d0*/ 	.word	0x000000ff
        /*14d4*/ 	.word	0x00000028
        /*14d8*/ 	.short	0x0100
        /*14da*/ 	.byte	0x09
	.zero		1


	//   ....[11]....
        /*14dc*/ 	.word	0x000003f0
        /*14e0*/ 	.word	0x000000ff
        /*14e4*/ 	.word	0x00000088
        /*14e8*/ 	.short	0x0100
        /*14ea*/ 	.byte	0x09
	.zero		1


	//   ....[12]....
        /*14ec*/ 	.word	0x00000400
        /*14f0*/ 	.word	0x000000ff
        /*14f4*/ 	.word	0x00000030
        /*14f8*/ 	.short	0x0100
        /*14fa*/ 	.byte	0x09
	.zero		1


	//   ....[13]....
        /*14fc*/ 	.word	0x00000410
        /*1500*/ 	.word	0x000000ff
        /*1504*/ 	.word	0x00000090
        /*1508*/ 	.short	0x0100
        /*150a*/ 	.byte	0x09
	.zero		1


	//   ....[14]....
        /*150c*/ 	.word	0x00000420
        /*1510*/ 	.word	0x000000ff
        /*1514*/ 	.word	0x00000038
        /*1518*/ 	.short	0x0100
        /*151a*/ 	.byte	0x09
	.zero		1


	//   ....[15]....
        /*151c*/ 	.word	0x00000430
        /*1520*/ 	.word	0x000000ff
        /*1524*/ 	.word	0x00000098
        /*1528*/ 	.short	0x0100
        /*152a*/ 	.byte	0x09
	.zero		1


	//   ....[16]....
        /*152c*/ 	.word	0x00000440
        /*1530*/ 	.word	0x000000ff
        /*1534*/ 	.word	0x00000040
        /*1538*/ 	.short	0x0100
        /*153a*/ 	.byte	0x09
	.zero		1


	//   ....[17]....
        /*153c*/ 	.word	0x00000450
        /*1540*/ 	.word	0x000000ff
        /*1544*/ 	.word	0x000000a0
        /*1548*/ 	.short	0x0100
        /*154a*/ 	.byte	0x09
	.zero		1


	//   ....[18]....
        /*154c*/ 	.word	0x00000460
        /*1550*/ 	.word	0x000000ff
        /*1554*/ 	.word	0x00000048
        /*1558*/ 	.short	0x0100
        /*155a*/ 	.byte	0x09
	.zero		1


	//   ....[19]....
        /*155c*/ 	.word	0x00000470
        /*1560*/ 	.word	0x000000ff
        /*1564*/ 	.word	0x000000a8
        /*1568*/ 	.short	0x0100
        /*156a*/ 	.byte	0x09
	.zero		1


	//   ....[20]....
        /*156c*/ 	.word	0x00000480
        /*1570*/ 	.word	0x000000ff
        /*1574*/ 	.word	0x00000050
        /*1578*/ 	.short	0x0100
        /*157a*/ 	.byte	0x09
	.zero		1


	//   ....[21]....
        /*157c*/ 	.word	0x00000490
        /*1580*/ 	.word	0x000000ff
        /*1584*/ 	.word	0x000000b0
        /*1588*/ 	.short	0x0100
        /*158a*/ 	.byte	0x09
	.zero		1


	//   ....[22]....
        /*158c*/ 	.word	0x000004a0
        /*1590*/ 	.word	0x000000ff
        /*1594*/ 	.word	0x00000058
        /*1598*/ 	.short	0x0100
        /*159a*/ 	.byte	0x09
	.zero		1


	//   ....[23]....
        /*159c*/ 	.word	0x000004b0
        /*15a0*/ 	.word	0x000000ff
        /*15a4*/ 	.word	0x000000b8
        /*15a8*/ 	.short	0x0100
        /*15aa*/ 	.byte	0x09
	.zero		1


	//   ....[24]....
        /*15ac*/ 	.word	0x00000680
        /*15b0*/ 	.word	0x000000ff
        /*15b4*/ 	.word	0x000000d0
        /*15b8*/ 	.short	0x0100
        /*15ba*/ 	.byte	0x06
	.zero		1


	//   ....[25]....
        /*15bc*/ 	.word	0x00000690
        /*15c0*/ 	.word	0x000000ff
        /*15c4*/ 	.word	0x000000d8
        /*15c8*/ 	.short	0x0100
        /*15ca*/ 	.byte	0x06
	.zero		1


	//   ....[26]....
        /*15cc*/ 	.word	0x000013f0
        /*15d0*/ 	.word	0x00000003
        /*15d4*/ 	.word	0x00000000
        /*15d8*/ 	.short	0x010a
        /*15da*/ 	.byte	0x3f
	.zero		1


	//   ....[27]....
        /*15dc*/ 	.word	0x00001430
        /*15e0*/ 	.word	0x00000003
        /*15e4*/ 	.word	0x00000000
        /*15e8*/ 	.short	0x010a
        /*15ea*/ 	.byte	0x3f
	.zero		1


	//   ....[28]....
        /*15ec*/ 	.word	0x00002360
        /*15f0*/ 	.word	0x000000ff
        /*15f4*/ 	.word	0x00000000
        /*15f8*/ 	.short	0x010a
        /*15fa*/ 	.byte	0x04
	.zero		1


	//   ....[29]....
        /*15fc*/ 	.word	0x000023a0
        /*1600*/ 	.word	0x000000ff
        /*1604*/ 	.word	0x00000000
        /*1608*/ 	.short	0x010a
        /*160a*/ 	.byte	0x04
	.zero		1


	//   ....[30]....
        /*160c*/ 	.word	0x00003580
        /*1610*/ 	.word	0x000000ff
        /*1614*/ 	.word	0x00000000
        /*1618*/ 	.short	0x0101
        /*161a*/ 	.byte	0x04
	.zero		1


	//   ....[31]....
        /*161c*/ 	.word	0x00003740
        /*1620*/ 	.word	0x00000000
        /*1624*/ 	.word	0x00000000
        /*1628*/ 	.short	0x0101
        /*162a*/ 	.byte	0x3f
	.zero		1


	//   ....[32]....
        /*162c*/ 	.word	0x000169c0
        /*1630*/ 	.word	0x0000000c
        /*1634*/ 	.word	0x00000060
        /*1638*/ 	.short	0x010a
        /*163a*/ 	.byte	0x3f
	.zero		1


	//   ....[33]....
        /*163c*/ 	.word	0x00016d40
        /*1640*/ 	.word	0x00000002
        /*1644*/ 	.word	0x000000d8
        /*1648*/ 	.short	0x0101
        /*164a*/ 	.byte	0x3f
	.zero		1


	//   ....[34]....
        /*164c*/ 	.word	0x00017510
        /*1650*/ 	.word	0x00000005
        /*1654*/ 	.word	0x00000000
        /*1658*/ 	.short	0x010a
        /*165a*/ 	.byte	0x3f
	.zero		1


	//   ....[35]....
        /*165c*/ 	.word	0x000175a0
        /*1660*/ 	.word	0x00000007
        /*1664*/ 	.word	0x00000000
        /*1668*/ 	.short	0x010a
        /*166a*/ 	.byte	0x3f
	.zero		1


	//   ....[36]....
        /*166c*/ 	.word	0x00017630
        /*1670*/ 	.word	0x00000007
        /*1674*/ 	.word	0x00000000
        /*1678*/ 	.short	0x010a
        /*167a*/ 	.byte	0x3f
	.zero		1


	//   ....[37]....
        /*167c*/ 	.word	0x000176c0
        /*1680*/ 	.word	0x00000007
        /*1684*/ 	.word	0x00000000
        /*1688*/ 	.short	0x010a
        /*168a*/ 	.byte	0x3f
	.zero		1


	//   ....[38]....
        /*168c*/ 	.word	0x00017750
        /*1690*/ 	.word	0x00000007
        /*1694*/ 	.word	0x00000000
        /*1698*/ 	.short	0x010a
        /*169a*/ 	.byte	0x3f
	.zero		1


	//   ....[39]....
        /*169c*/ 	.word	0x000177e0
        /*16a0*/ 	.word	0x00000007
        /*16a4*/ 	.word	0x00000000
        /*16a8*/ 	.short	0x010a
        /*16aa*/ 	.byte	0x3f
	.zero		1


	//   ....[40]....
        /*16ac*/ 	.word	0x00017870
        /*16b0*/ 	.word	0x00000007
        /*16b4*/ 	.word	0x00000000
        /*16b8*/ 	.short	0x010a
        /*16ba*/ 	.byte	0x3f
	.zero		1


	//   ....[41]....
        /*16bc*/ 	.word	0x00017900
        /*16c0*/ 	.word	0x00000007
        /*16c4*/ 	.word	0x00000000
        /*16c8*/ 	.short	0x010a
        /*16ca*/ 	.byte	0x3f
	.zero		1


	//   ....[42]....
        /*16cc*/ 	.word	0x00017990
        /*16d0*/ 	.word	0x00000007
        /*16d4*/ 	.word	0x00000000
        /*16d8*/ 	.short	0x010a
        /*16da*/ 	.byte	0x3f
	.zero		1


	//   ....[43]....
        /*16dc*/ 	.word	0x00017a20
        /*16e0*/ 	.word	0x00000007
        /*16e4*/ 	.word	0x00000000
        /*16e8*/ 	.short	0x010a
        /*16ea*/ 	.byte	0x3f
	.zero		1


	//   ....[44]....
        /*16ec*/ 	.word	0x00017ab0
        /*16f0*/ 	.word	0x00000007
        /*16f4*/ 	.word	0x00000000
        /*16f8*/ 	.short	0x010a
        /*16fa*/ 	.byte	0x3f
	.zero		1


	//   ....[45]....
        /*16fc*/ 	.word	0x00017b40
        /*1700*/ 	.word	0x00000003
        /*1704*/ 	.word	0x00000000
        /*1708*/ 	.short	0x010a
        /*170a*/ 	.byte	0x3f
	.zero		1


	//   ....[46]....
        /*170c*/ 	.word	0x00017ba0
        /*1710*/ 	.word	0x00000003
        /*1714*/ 	.word	0x00000000
        /*1718*/ 	.short	0x010a
        /*171a*/ 	.byte	0x3f
	.zero		1


	//   ....[47]....
        /*171c*/ 	.word	0x00017c00
        /*1720*/ 	.word	0x00000006
        /*1724*/ 	.word	0x00000000
        /*1728*/ 	.short	0x010a
        /*172a*/ 	.byte	0x3f
	.zero		1


	//   ....[48]....
        /*172c*/ 	.word	0x00017cd0
        /*1730*/ 	.word	0x0000000c
        /*1734*/ 	.word	0x00000060
        /*1738*/ 	.short	0x010a
        /*173a*/ 	.byte	0x3f
	.zero		1


	//   ....[49]....
        /*173c*/ 	.word	0x00017da0
        /*1740*/ 	.word	0x00000005
        /*1744*/ 	.word	0x00000000
        /*1748*/ 	.short	0x010a
        /*174a*/ 	.byte	0x3f
	.zero		1


	//   ....[50]....
        /*174c*/ 	.word	0x00017df0
        /*1750*/ 	.word	0x00000007
        /*1754*/ 	.word	0x00000000
        /*1758*/ 	.short	0x010a
        /*175a*/ 	.byte	0x3f
	.zero		1


	//   ....[51]....
        /*175c*/ 	.word	0x00017e40
        /*1760*/ 	.word	0x00000007
        /*1764*/ 	.word	0x00000000
        /*1768*/ 	.short	0x010a
        /*176a*/ 	.byte	0x3f
	.zero		1


	//   ....[52]....
        /*176c*/ 	.word	0x00017e90
        /*1770*/ 	.word	0x00000007
        /*1774*/ 	.word	0x00000000
        /*1778*/ 	.short	0x010a
        /*177a*/ 	.byte	0x3f
	.zero		1


	//   ....[53]....
        /*177c*/ 	.word	0x00017ee0
        /*1780*/ 	.word	0x00000007
        /*1784*/ 	.word	0x00000000
        /*1788*/ 	.short	0x010a
        /*178a*/ 	.byte	0x3f
	.zero		1


	//   ....[54]....
        /*178c*/ 	.word	0x00017f30
        /*1790*/ 	.word	0x00000007
        /*1794*/ 	.word	0x00000000
        /*1798*/ 	.short	0x010a
        /*179a*/ 	.byte	0x3f
	.zero		1


	//   ....[55]....
        /*179c*/ 	.word	0x00017f80
        /*17a0*/ 	.word	0x00000007
        /*17a4*/ 	.word	0x00000000
        /*17a8*/ 	.short	0x010a
        /*17aa*/ 	.byte	0x3f
	.zero		1


	//   ....[56]....
        /*17ac*/ 	.word	0x00017fd0
        /*17b0*/ 	.word	0x00000007
        /*17b4*/ 	.word	0x00000000
        /*17b8*/ 	.short	0x010a
        /*17ba*/ 	.byte	0x3f
	.zero		1


	//   ....[57]....
        /*17bc*/ 	.word	0x00018020
        /*17c0*/ 	.word	0x00000007
        /*17c4*/ 	.word	0x00000000
        /*17c8*/ 	.short	0x010a
        /*17ca*/ 	.byte	0x3f
	.zero		1


	//   ....[58]....
        /*17cc*/ 	.word	0x00018070
        /*17d0*/ 	.word	0x00000007
        /*17d4*/ 	.word	0x00000000
        /*17d8*/ 	.short	0x010a
        /*17da*/ 	.byte	0x3f
	.zero		1


	//   ....[59]....
        /*17dc*/ 	.word	0x000180c0
        /*17e0*/ 	.word	0x00000007
        /*17e4*/ 	.word	0x00000000
        /*17e8*/ 	.short	0x010a
        /*17ea*/ 	.byte	0x3f
	.zero		1


	//----- nvinfo : EIATTR_NUM_MBARRIERS
	.align		4
.L_37:
        /*17ec*/ 	.byte	0x03, 0x38
        /*17ee*/ 	.short	0x001a


	//----- nvinfo : EIATTR_EXIT_INSTR_OFFSETS
	.align		4
        /*17f0*/ 	.byte	0x04, 0x1c
        /*17f2*/ 	.short	(.L_39 - .L_38)


	//   ....[0]....
.L_38:
        /*17f4*/ 	.word	0x000007b0


	//   ....[1]....
        /*17f8*/ 	.word	0x000010c0


	//   ....[2]....
        /*17fc*/ 	.word	0x00015fd0


	//   ....[3]....
        /*1800*/ 	.word	0x00016650


	//   ....[4]....
        /*1804*/ 	.word	0x00017b90


	//----- nvinfo : EIATTR_MAX_THREADS
	.align		4
.L_39:
        /*1808*/ 	.byte	0x04, 0x05
        /*180a*/ 	.short	(.L_41 - .L_40)
.L_40:
        /*180c*/ 	.word	0x00000180
        /*1810*/ 	.word	0x00000001
        /*1814*/ 	.word	0x00000001


	//----- nvinfo : EIATTR_CRS_STACK_SIZE
	.align		4
.L_41:
        /*1818*/ 	.byte	0x04, 0x1e
        /*181a*/ 	.short	(.L_43 - .L_42)
.L_42:
        /*181c*/ 	.word	0x00000000


	//----- nvinfo : EIATTR_CBANK_PARAM_SIZE
	.align		4
.L_43:
        /*1820*/ 	.byte	0x03, 0x19
        /*1822*/ 	.short	0x0470


	//----- nvinfo : EIATTR_PARAM_CBANK
	.align		4
        /*1824*/ 	.byte	0x04, 0x0a
        /*1826*/ 	.short	(.L_45 - .L_44)
	.align		4
.L_44:
        /*1828*/ 	.word	index@(.nv.constant0._ZN7cutlass13device_kernelINS_4gemm6kernel13GemmUniversalIN4cute5tupleIJiiiiEEENS1_10collective13CollectiveMmaINS1_34MainloopSm90TmaGmmaWarpSpecializedILi12ENS5_IJNS4_1CILi1EEESB_SB_EEENS1_35KernelTmaWarpSpecializedCooperativeEEENS5_IJNSA_ILi384EEENSA_ILi176EEENSA_ILi16EEEEEENS_10bfloat16_tENS5_IJlSB_lEEESJ_SK_NS4_8TiledMMAINS4_8MMA_AtomIJNS4_4SM904GMMA27MMA_64x16x16_F32BF16BF16_SSILNSO_5MajorE0ELSQ_0ELNSO_7ScaleInE1ELSR_1EEEEEENS4_6LayoutINS5_IJNSA_ILi2EEESB_SB_EEENS5_IJSB_NSA_ILi0EEESX_EEEEENS5_IJNS4_10UnderscoreES10_S10_EEEEENS4_13SM90_TMA_LOADENS4_14ComposedLayoutINS4_7SwizzleILi1ELi4ELi3EEENS4_18smem_ptr_flag_bitsILi16EEENSU_INS5_IJNSA_ILi8EEESH_EEENS5_IJSH_SB_EEEEEEEvNS4_8identityES13_S1D_vS1E_EENS_8epilogue10collective6detail29Sm90TmaWarpSpecializedAdapterINS1H_15DefaultEpilogueISJ_SK_SK_NS1G_6thread17LinearCombinationISJ_Li1EffLNS1L_9ScaleType4KindE0ELNS_15FloatRoundStyleE2ESJ_EENS1_15EpilogueDefaultEEEEEvvEEEEvNT_6ParamsE)
        /*182c*/ 	.short	0x0210
        /*182e*/ 	.short	0x0470


	//----- nvinfo : EIATTR_SW_WAR
	.align		4
.L_45:
        /*1830*/ 	.byte	0x04, 0x36
        /*1832*/ 	.short	(.L_47 - .L_46)
.L_46:
        /*1834*/ 	.word	0x00000008
.L_47:


//--------------------- .nv.callgraph             --------------------------
	.section	.nv.callgraph,"",@"SHT_CUDA_CALLGRAPH"
	.align	4
	.sectionentsize	8
	.align		4
        /*0000*/ 	.word	0x00000000
	.align		4
        /*0004*/ 	.word	0xffffffff
	.align		4
        /*0008*/ 	.word	index@(_ZN7cutlass13device_kernelINS_4gemm6kernel13GemmUniversalIN4cute5tupleIJiiiiEEENS1_10collective13CollectiveMmaINS1_34MainloopSm90TmaGmmaWarpSpecializedILi12ENS5_IJNS4_1CILi1EEESB_SB_EEENS1_35KernelTmaWarpSpecializedCooperativeEEENS5_IJNSA_ILi384EEENSA_ILi176EEENSA_ILi16EEEEEENS_10bfloat16_tENS5_IJlSB_lEEESJ_SK_NS4_8TiledMMAINS4_8MMA_AtomIJNS4_4SM904GMMA27MMA_64x16x16_F32BF16BF16_SSILNSO_5MajorE0ELSQ_0ELNSO_7ScaleInE1ELSR_1EEEEEENS4_6LayoutINS5_IJNSA_ILi2EEESB_SB_EEENS5_IJSB_NSA_ILi0EEESX_EEEEENS5_IJNS4_10UnderscoreES10_S10_EEEEENS4_13SM90_TMA_LOADENS4_14ComposedLayoutINS4_7SwizzleILi1ELi4ELi3EEENS4_18smem_ptr_flag_bitsILi16EEENSU_INS5_IJNSA_ILi8EEESH_EEENS5_IJSH_SB_EEEEEEEvNS4_8identityES13_S1D_vS1E_EENS_8epilogue10collective6detail29Sm90TmaWarpSpecializedAdapterINS1H_15DefaultEpilogueISJ_SK_SK_NS1G_6thread17LinearCombinationISJ_Li1EffLNS1L_9ScaleType4KindE0ELNS_15FloatRoundStyleE2ESJ_EENS1_15EpilogueDefaultEEEEEvvEEEEvNT_6ParamsE)
	.align		4
        /*000c*/ 	.word	index@(__assertfail)
	.align		4
        /*0010*/ 	.word	0x00000000
	.align		4
        /*0014*/ 	.word	0xfffffffe
	.align		4
        /*0018*/ 	.word	0x00000000
	.align		4
        /*001c*/ 	.word	0xfffffffd
	.align		4
        /*0020*/ 	.word	0x00000000
	.align		4
        /*0024*/ 	.word	0xfffffffc


//--------------------- .nv.constant4             --------------------------
	.section	.nv.constant4,"a",@progbits
	.align	8
	.align		8
.nv.constant4:
        /*0000*/ 	.dword	__assertfail
	.align		8
        /*0008*/ 	.dword	__unnamed_1
	.align		8
        /*0010*/ 	.dword	_ZN40_INTERNAL_0d182c2b_4_k_cu_66cb4b5b_164534cuda3std3__45__cpo5beginE
	.align		8
        /*0018*/ 	.dword	_ZN40_INTERNAL_0d182c2b_4_k_cu_66cb4b5b_164534cuda3std3__45__cpo3endE
	.align		8
        /*0020*/ 	.dword	_ZN40_INTERNAL_0d182c2b_4_k_cu_66cb4b5b_164534cuda3std3__45__cpo6cbeginE
	.align		8
        /*0028*/ 	.dword	_ZN40_INTERNAL_0d182c2b_4_k_cu_66cb4b5b_164534cuda3std3__45__cpo4cendE
	.align		8
        /*0030*/ 	.dword	_ZN40_INTERNAL_0d182c2b_4_k_cu_66cb4b5b_164534cuda3std3__442_GLOBAL__N__0d182c2b_4_k_cu_66cb4b5b_164536ignoreE
	.align		8
        /*0038*/ 	.dword	_ZN40_INTERNAL_0d182c2b_4_k_cu_66cb4b5b_164534cuda3std3__419piecewise_constructE
	.align		8
        /*0040*/ 	.dword	_ZN40_INTERNAL_0d182c2b_4_k_cu_66cb4b5b_164534cuda3std3__48in_placeE
	.align		8
        /*0048*/ 	.dword	_ZN40_INTERNAL_0d182c2b_4_k_cu_66cb4b5b_164534cuda3std6ranges3__45__cpo4swapE
	.align		8
        /*0050*/ 	.dword	_ZN40_INTERNAL_0d182c2b_4_k_cu_66cb4b5b_164534cuda3std6ranges3__45__cpo9iter_moveE
	.align		8
        /*0058*/ 	.dword	_ZN40_INTERNAL_0d182c2b_4_k_cu_66cb4b5b_164534cute7productE
	.align		8
        /*0060*/ 	.dword	_ZN40_INTERNAL_0d182c2b_4_k_cu_66cb4b5b_164534cute1_E
	.align		8
        /*0068*/ 	.dword	$str$22
	.align		8
        /*0070*/ 	.dword	$str$23


//--------------------- .text._ZN7cutlass13device_kernelINS_4gemm6kernel13GemmUniversalIN4cute5tupleIJiiiiEEENS1_10collective13CollectiveMmaINS1_34MainloopSm90TmaGmmaWarpSpecializedILi12ENS5_IJNS4_1CILi1EEESB_SB_EEENS1_35KernelTmaWarpSpecializedCooperativeEEENS5_IJNSA_ILi384EEENSA_ILi176EEENSA_ILi16EEEEEENS_10bfloat16_tENS5_IJlSB_lEEESJ_SK_NS4_8TiledMMAINS4_8MMA_AtomIJNS4_4SM904GMMA27MMA_64x16x16_F32BF16BF16_SSILNSO_5MajorE0ELSQ_0ELNSO_7ScaleInE1ELSR_1EEEEEENS4_6LayoutINS5_IJNSA_ILi2EEESB_SB_EEENS5_IJSB_NSA_ILi0EEESX_EEEEENS5_IJNS4_10UnderscoreES10_S10_EEEEENS4_13SM90_TMA_LOADENS4_14ComposedLayoutINS4_7SwizzleILi1ELi4ELi3EEENS4_18smem_ptr_flag_bitsILi16EEENSU_INS5_IJNSA_ILi8EEESH_EEENS5_IJSH_SB_EEEEEEEvNS4_8identityES13_S1D_vS1E_EENS_8epilogue10collective6detail29Sm90TmaWarpSpecializedAdapterINS1H_15DefaultEpilogueISJ_SK_SK_NS1G_6thread17LinearCombinationISJ_Li1EffLNS1L_9ScaleType4KindE0ELNS_15FloatRoundStyleE2ESJ_EENS1_15EpilogueDefaultEEEEEvvEEEEvNT_6ParamsE --------------------------
	.section	.text._ZN7cutlass13device_kernelINS_4gemm6kernel13GemmUniversalIN4cute5tupleIJiiiiEEENS1_10collective13CollectiveMmaINS1_34MainloopSm90TmaGmmaWarpSpecializedILi12ENS5_IJNS4_1CILi1EEESB_SB_EEENS1_35KernelTmaWarpSpecializedCooperativeEEENS5_IJNSA_ILi384EEENSA_ILi176EEENSA_ILi16EEEEEENS_10bfloat16_tENS5_IJlSB_lEEESJ_SK_NS4_8TiledMMAINS4_8MMA_AtomIJNS4_4SM904GMMA27MMA_64x16x16_F32BF16BF16_SSILNSO_5MajorE0ELSQ_0ELNSO_7ScaleInE1ELSR_1EEEEEENS4_6LayoutINS5_IJNSA_ILi2EEESB_SB_EEENS5_IJSB_NSA_ILi0EEESX_EEEEENS5_IJNS4_10UnderscoreES10_S10_EEEEENS4_13SM90_TMA_LOADENS4_14ComposedLayoutINS4_7SwizzleILi1ELi4ELi3EEENS4_18smem_ptr_flag_bitsILi16EEENSU_INS5_IJNSA_ILi8EEESH_EEENS5_IJSH_SB_EEEEEEEvNS4_8identityES13_S1D_vS1E_EENS_8epilogue10collective6detail29Sm90TmaWarpSpecializedAdapterINS1H_15DefaultEpilogueISJ_SK_SK_NS1G_6thread17LinearCombinationISJ_Li1EffLNS1L_9ScaleType4KindE0ELNS_15FloatRoundStyleE2ESJ_EENS1_15EpilogueDefaultEEEEEvvEEEEvNT_6ParamsE,"ax",@progbits
	.align	128
.text._ZN7cutlass13device_kernelINS_4gemm6kernel13GemmUniversalIN4cute5tupleIJiiiiEEENS1_10collective13CollectiveMmaINS1_34MainloopSm90TmaGmmaWarpSpecializedILi12ENS5_IJNS4_1CILi1EEESB_SB_EEENS1_35KernelTmaWarpSpecializedCooperativeEEENS5_IJNSA_ILi384EEENSA_ILi176EEENSA_ILi16EEEEEENS_10bfloat16_tENS5_IJlSB_lEEESJ_SK_NS4_8TiledMMAINS4_8MMA_AtomIJNS4_4SM904GMMA27MMA_64x16x16_F32BF16BF16_SSILNSO_5MajorE0ELSQ_0ELNSO_7ScaleInE1ELSR_1EEEEEENS4_6LayoutINS5_IJNSA_ILi2EEESB_SB_EEENS5_IJSB_NSA_ILi0EEESX_EEEEENS5_IJNS4_10UnderscoreES10_S10_EEEEENS4_13SM90_TMA_LOADENS4_14ComposedLayoutINS4_7SwizzleILi1ELi4ELi3EEENS4_18smem_ptr_flag_bitsILi16EEENSU_INS5_IJNSA_ILi8EEESH_EEENS5_IJSH_SB_EEEEEEEvNS4_8identityES13_S1D_vS1E_EENS_8epilogue10collective6detail29Sm90TmaWarpSpecializedAdapterINS1H_15DefaultEpilogueISJ_SK_SK_NS1G_6thread17LinearCombinationISJ_Li1EffLNS1L_9ScaleType4KindE0ELNS_15FloatRoundStyleE2ESJ_EENS1_15EpilogueDefaultEEEEEvvEEEEvNT_6ParamsE:
        .type           _ZN7cutlass13device_kernelINS_4gemm6kernel13GemmUniversalIN4cute5tupleIJiiiiEEENS1_10collective13CollectiveMmaINS1_34MainloopSm90TmaGmmaWarpSpecializedILi12ENS5_IJNS4_1CILi1EEESB_SB_EEENS1_35KernelTmaWarpSpecializedCooperativeEEENS5_IJNSA_ILi384EEENSA_ILi176EEENSA_ILi16EEEEEENS_10bfloat16_tENS5_IJlSB_lEEESJ_SK_NS4_8TiledMMAINS4_8MMA_AtomIJNS4_4SM904GMMA27MMA_64x16x16_F32BF16BF16_SSILNSO_5MajorE0ELSQ_0ELNSO_7ScaleInE1ELSR_1EEEEEENS4_6LayoutINS5_IJNSA_ILi2EEESB_SB_EEENS5_IJSB_NSA_ILi0EEESX_EEEEENS5_IJNS4_10UnderscoreES10_S10_EEEEENS4_13SM90_TMA_LOADENS4_14ComposedLayoutINS4_7SwizzleILi1ELi4ELi3EEENS4_18smem_ptr_flag_bitsILi16EEENSU_INS5_IJNSA_ILi8EEESH_EEENS5_IJSH_SB_EEEEEEEvNS4_8identityES13_S1D_vS1E_EENS_8epilogue10collective6detail29Sm90TmaWarpSpecializedAdapterINS1H_15DefaultEpilogueISJ_SK_SK_NS1G_6thread17LinearCombinationISJ_Li1EffLNS1L_9ScaleType4KindE0ELNS_15FloatRoundStyleE2ESJ_EENS1_15EpilogueDefaultEEEEEvvEEEEvNT_6ParamsE,@function
        .size           _ZN7cutlass13device_kernelINS_4gemm6kernel13GemmUniversalIN4cute5tupleIJiiiiEEENS1_10collective13CollectiveMmaINS1_34MainloopSm90TmaGmmaWarpSpecializedILi12ENS5_IJNS4_1CILi1EEESB_SB_EEENS1_35KernelTmaWarpSpecializedCooperativeEEENS5_IJNSA_ILi384EEENSA_ILi176EEENSA_ILi16EEEEEENS_10bfloat16_tENS5_IJlSB_lEEESJ_SK_NS4_8TiledMMAINS4_8MMA_AtomIJNS4_4SM904GMMA27MMA_64x16x16_F32BF16BF16_SSILNSO_5MajorE0ELSQ_0ELNSO_7ScaleInE1ELSR_1EEEEEENS4_6LayoutINS5_IJNSA_ILi2EEESB_SB_EEENS5_IJSB_NSA_ILi0EEESX_EEEEENS5_IJNS4_10UnderscoreES10_S10_EEEEENS4_13SM90_TMA_LOADENS4_14ComposedLayoutINS4_7SwizzleILi1ELi4ELi3EEENS4_18smem_ptr_flag_bitsILi16EEENSU_INS5_IJNSA_ILi8EEESH_EEENS5_IJSH_SB_EEEEEEEvNS4_8identityES13_S1D_vS1E_EENS_8epilogue10collective6detail29Sm90TmaWarpSpecializedAdapterINS1H_15DefaultEpilogueISJ_SK_SK_NS1G_6thread17LinearCombinationISJ_Li1EffLNS1L_9ScaleType4KindE0ELNS_15FloatRoundStyleE2ESJ_EENS1_15EpilogueDefaultEEEEEvvEEEEvNT_6ParamsE,(.L_x_605 - _ZN7cutlass13device_kernelINS_4gemm6kernel13GemmUniversalIN4cute5tupleIJiiiiEEENS1_10collective13CollectiveMmaINS1_34MainloopSm90TmaGmmaWarpSpecializedILi12ENS5_IJNS4_1CILi1EEESB_SB_EEENS1_35KernelTmaWarpSpecializedCooperativeEEENS5_IJNSA_ILi384EEENSA_ILi176EEENSA_ILi16EEEEEENS_10bfloat16_tENS5_IJlSB_lEEESJ_SK_NS4_8TiledMMAINS4_8MMA_AtomIJNS4_4SM904GMMA27MMA_64x16x16_F32BF16BF16_SSILNSO_5MajorE0ELSQ_0ELNSO_7ScaleInE1ELSR_1EEEEEENS4_6LayoutINS5_IJNSA_ILi2EEESB_SB_EEENS5_IJSB_NSA_ILi0EEESX_EEEEENS5_IJNS4_10UnderscoreES10_S10_EEEEENS4_13SM90_TMA_LOADENS4_14ComposedLayoutINS4_7SwizzleILi1ELi4ELi3EEENS4_18smem_ptr_flag_bitsILi16EEENSU_INS5_IJNSA_ILi8EEESH_EEENS5_IJSH_SB_EEEEEEEvNS4_8identityES13_S1D_vS1E_EENS_8epilogue10collective6detail29Sm90TmaWarpSpecializedAdapterINS1H_15DefaultEpilogueISJ_SK_SK_NS1G_6thread17LinearCombinationISJ_Li1EffLNS1L_9ScaleType4KindE0ELNS_15FloatRoundStyleE2ESJ_EENS1_15EpilogueDefaultEEEEEvvEEEEvNT_6ParamsE)
        .other          _ZN7cutlass13device_kernelINS_4gemm6kernel13GemmUniversalIN4cute5tupleIJiiiiEEENS1_10collective13CollectiveMmaINS1_34MainloopSm90TmaGmmaWarpSpecializedILi12ENS5_IJNS4_1CILi1EEESB_SB_EEENS1_35KernelTmaWarpSpecializedCooperativeEEENS5_IJNSA_ILi384EEENSA_ILi176EEENSA_ILi16EEEEEENS_10bfloat16_tENS5_IJlSB_lEEESJ_SK_NS4_8TiledMMAINS4_8MMA_AtomIJNS4_4SM904GMMA27MMA_64x16x16_F32BF16BF16_SSILNSO_5MajorE0ELSQ_0ELNSO_7ScaleInE1ELSR_1EEEEEENS4_6LayoutINS5_IJNSA_ILi2EEESB_SB_EEENS5_IJSB_NSA_ILi0EEESX_EEEEENS5_IJNS4_10UnderscoreES10_S10_EEEEENS4_13SM90_TMA_LOADENS4_14ComposedLayoutINS4_7SwizzleILi1ELi4ELi3EEENS4_18smem_ptr_flag_bitsILi16EEENSU_INS5_IJNSA_ILi8EEESH_EEENS5_IJSH_SB_EEEEEEEvNS4_8identityES13_S1D_vS1E_EENS_8epilogue10collective6detail29Sm90TmaWarpSpecializedAdapterINS1H_15DefaultEpilogueISJ_SK_SK_NS1G_6thread17LinearCombinationISJ_Li1EffLNS1L_9ScaleType4KindE0ELNS_15FloatRoundStyleE2ESJ_EENS1_15EpilogueDefaultEEEEEvvEEEEvNT_6ParamsE,@"STO_CUDA_ENTRY STV_DEFAULT"
_ZN7cutlass13device_kernelINS_4gemm6kernel13GemmUniversalIN4cute5tupleIJiiiiEEENS1_10collective13CollectiveMmaINS1_34MainloopSm90TmaGmmaWarpSpecializedILi12ENS5_IJNS4_1CILi1EEESB_SB_EEENS1_35KernelTmaWarpSpecializedCooperativeEEENS5_IJNSA_ILi384EEENSA_ILi176EEENSA_ILi16EEEEEENS_10bfloat16_tENS5_IJlSB_lEEESJ_SK_NS4_8TiledMMAINS4_8MMA_AtomIJNS4_4SM904GMMA27MMA_64x16x16_F32BF16BF16_SSILNSO_5MajorE0ELSQ_0ELNSO_7ScaleInE1ELSR_1EEEEEENS4_6LayoutINS5_IJNSA_ILi2EEESB_SB_EEENS5_IJSB_NSA_ILi0EEESX_EEEEENS5_IJNS4_10UnderscoreES10_S10_EEEEENS4_13SM90_TMA_LOADENS4_14ComposedLayoutINS4_7SwizzleILi1ELi4ELi3EEENS4_18smem_ptr_flag_bitsILi16EEENSU_INS5_IJNSA_ILi8EEESH_EEENS5_IJSH_SB_EEEEEEEvNS4_8identityES13_S1D_vS1E_EENS_8epilogue10collective6detail29Sm90TmaWarpSpecializedAdapterINS1H_15DefaultEpilogueISJ_SK_SK_NS1G_6thread17LinearCombinationISJ_Li1EffLNS1L_9ScaleType4KindE0ELNS_15FloatRoundStyleE2ESJ_EENS1_15EpilogueDefaultEEEEEvvEEEEvNT_6ParamsE:
[----:B------:R-:W0:Y:S02]  /*0000*/  LDC R1, c[0x0][0x28] ;  /* 0x00000a00ff017b82 */ /* 0x000e240000000800 */
[----:B0-----:R-:W-:Y:S01]  /*0010*/  VIADD R1, R1, 0xfffffe58 ;  /* 0xfffffe5801017836 */ /* 0x001fe20000000000 */
[----:B------:R-:W0:Y:S01]  /*0020*/  S2R R2, SR_TID.X ;  /* 0x0000000000027919 */ /* 0x000e220000002100 */
[----:B------:R-:W-:Y:S01]  /*0030*/  ELECT P0, URZ, PT ;  /* 0x00000000003f782f */ /* 0x000fe20003800000 */
[----:B------:R-:W-:Y:S01]  /*0040*/  BSSY B0, `(.L_x_0) ;  /* 0x0000015000007945 */ /* 0x000fe20003800000 */
[--C-:B0-----:R-:W-:Y:S02]  /*0050*/  SHF.R.U32.HI R0, RZ, 0x5, R2.reuse ;  /* 0x00000005ff007819 */ /* 0x101fe40000011602 */
[----:B------:R-:W-:-:S03]  /*0060*/  SHF.R.U32.HI R2, RZ, 0x7, R2 ;  /* 0x00000007ff027819 */ /* 0x000fc60000011602 */
[----:B------:R-:W0:Y:S04]  /*0070*/  SHFL.IDX PT, R3, R0, RZ, 0x1f ;  /* 0x00001fff00037589 */ /* 0x000e2800000e0000 */
[----:B------:R-:W1:Y:S01]  /*0080*/  SHFL.IDX PT, R2, R2, RZ, 0x1f ;  /* 0x00001fff02027589 */ /* 0x000e6200000e0000 */
[----:B0-----:R-:W-:Y:S02]  /*0090*/  R2UR UR4, R3 ;  /* 0x00000000030472ca */ /* 0x001fe400000e0000 */
[----:B-1----:R-:W-:-:S11]  /*00a0*/  R2UR UR6, R2 ;  /* 0x00000000020672ca */ /* 0x002fd600000e0000 */
[----:B------:R-:W-:Y:S02]  /*00b0*/  USHF.R.S32.HI UR5, URZ, 0x1f, UR4 ;  /* 0x0000001f3f057899 */ /* 0x000fe40008011404 */
[----:B------:R-:W-:Y:S02]  /*00c0*/  ISETP.NE.OR P0, PT, RZ, UR4, !P0 ;  /* 0x00000004ff007c0c */ /* 0x000fe4000c705670 */
[----:B------:R-:W-:-:S04]  /*00d0*/  ULEA.HI UR5, UR5, UR4, URZ, 0x2 ;  /* 0x0000000405057291 */ /* 0x000fc8000f8f103f */
[----:B------:R-:W-:-:S04]  /*00e0*/  ULOP3.LUT UR5, UR5, 0xfffffffc, URZ, 0xc0, !UPT ;  /* 0xfffffffc05057892 */ /* 0x000fc8000f8ec03f */
[----:B------:R-:W-:-:S03]  /*00f0*/  UIADD3 UR8, UR4, -UR5, URZ ;  /* 0x8000000504087290 */ /* 0x000fc6000fffe03f */
[----:B------:R-:W-:Y:S09]  /*0100*/  @P0 BRA `(.L_x_1) ;  /* 0x0000000000200947 */ /* 0x000ff20003800000 */
[----:B------:R-:W-:Y:S02]  /*0110*/  ULDC.64 UR4, c[0x0][0x198] ;  /* 0x0000660000047ab9 */ /* 0x000fe40000000a00 */
[----:B------:R-:W-:Y:S02]  /*0120*/  UIADD3 UR10, UP0, UR4, 0xf0, URZ ;  /* 0x000000f0040a7890 */ /* 0x000fe4000ff1e03f */
[----:B------:R-:W-:Y:S02]  /*0130*/  UIADD3 UR4, UP1, UR4, 0x1f0, URZ ;  /* 0x000001f004047890 */ /* 0x000fe4000ff3e03f */
[----:B------:R-:W-:Y:S02]  /*0140*/  UIADD3.X UR11, URZ, UR5, URZ, UP0, !UPT ;  /* 0x000000053f0b7290 */ /* 0x000fe400087fe43f */
[----:B------:R-:W-:-:S07]  /*0150*/  UIADD3.X UR5, URZ, UR5, URZ, UP1, !UPT ;  /* 0x000000053f057290 */ /* 0x000fce0008ffe43f */
[----:B------:R0:W-:Y:S02]  /*0160*/  UTMACCTL.PF [UR10] ;  /* 0x000000000a0079b9 */ /* 0x0001e40008040000 */
[----:B------:R0:W-:Y:S02]  /*0170*/  UTMACCTL.PF [UR4] ;  /* 0x00000000040079b9 */ /* 0x0001e40008040000 */
[----:B0-----:R-:W-:Y:S01]  /*0180*/  NOP ;  /* 0x0000000000007918 */ /* 0x001fe20000000000 */
.L_x_1:
[----:B------:R-:W-:Y:S05]  /*0190*/  BSYNC B0 ;  /* 0x0000000000007941 */ /* 0x000fea0003800000 */
.L_x_0:
[----:B------:R-:W0:Y:S01]  /*01a0*/  SHFL.IDX PT, R2, R0, RZ, 0x1f ;  /* 0x00001fff00027589 */ /* 0x000e2200000e0000 */
[----:B------:R-:W-:Y:S01]  /*01b0*/  UISETP.NE.AND UP0, UPT, UR8, 0x3, UPT ;  /* 0x000000030800788c */ /* 0x000fe2000bf05270 */
[----:B------:R-:W-:Y:S01]  /*01c0*/  ISETP.NE.AND P1, PT, RZ, UR6, PT ;  /* 0x00000006ff007c0c */ /* 0x000fe2000bf25270 */
[----:B------:R-:W-:Y:S02]  /*01d0*/  UIADD3 UR10, UR6, -0x1, URZ ;  /* 0xffffffff060a7890 */ /* 0x000fe4000fffe03f */
[----:B------:R-:W-:Y:S02]  /*01e0*/  UISETP.EQ.OR UP0, UPT, UR8, URZ, !UP0 ;  /* 0x0000003f0800728c */ /* 0x000fe4000c702670 */
[----:B------:R-:W-:Y:S02]  /*01f0*/  UISETP.GE.U32.AND UP1, UPT, UR10, 0x2, UPT ;  /* 0x000000020a00788c */ /* 0x000fe4000bf26070 */
[----:B------:R-:W-:-:S04]  /*0200*/  UISETP.EQ.AND UP0, UPT, UR6, URZ, UP0 ;  /* 0x0000003f0600728c */ /* 0x000fc80008702270 */
[----:B------:R-:W-:-:S04]  /*0210*/  USEL UR37, URZ, 0x1, !UP0 ;  /* 0x000000013f257887 */ /* 0x000fc8000c000000 */
[----:B------:R-:W-:Y:S01]  /*0220*/  USEL UR37, UR37, 0x2, UP1 ;  /* 0x0000000225257887 */ /* 0x000fe20008800000 */
[----:B0-----:R-:W-:-:S13]  /*0230*/  ISETP.NE.AND P0, PT, R2, RZ, PT ;  /* 0x000000ff0200720c */ /* 0x001fda0003f05270 */
[----:B------:R-:W-:Y:S05]  /*0240*/  @P0 BRA `(.L_x_2) ;  /* 0x0000000000a40947 */ /* 0x000fea0003800000 */
[----:B------:R-:W-:Y:S01]  /*0250*/  ELECT P0, URZ, PT ;  /* 0x00000000003f782f */ /* 0x000fe20003800000 */
[----:B------:R-:W-:-:S12]  /*0260*/  BSSY B0, `(.L_x_2) ;  /* 0x0000027000007945 */ /* 0x000fd80003800000 */
[----:B------:R-:W-:Y:S05]  /*0270*/  @!P0 BRA `(.L_x_3) ;  /* 0x0000000000948947 */ /* 0x000fea0003800000 */
[----:B------:R-:W0:Y:S01]  /*0280*/  S2UR UR9, SR_CgaCtaId ;  /* 0x00000000000979c3 */ /* 0x000e220000008800 */
[----:B------:R-:W-:Y:S01]  /*0290*/  UMOV UR4, 0x400 ;  /* 0x0000040000047882 */ /* 0x000fe20000000000 */
[----:B------:R-:W-:Y:S01]  /*02a0*/  UMOV UR5, 0x1 ;  /* 0x0000000100057882 */ /* 0x000fe20000000000 */
[----:B------:R-:W-:Y:S02]  /*02b0*/  UMOV UR6, 0x100 ;  /* 0x0000010000067882 */ /* 0x000fe40000000000 */
[----:B------:R-:W-:-:S04]  /*02c0*/  UIADD3 UR6, -UR6, 0x100000, URZ ;  /* 0x0010000006067890 */ /* 0x000fc8000fffe13f */
[----:B------:R-:W-:Y:S02]  /*02d0*/  USHF.L.U32 UR7, UR6, 0xb, URZ ;  /* 0x0000000b06077899 */ /* 0x000fe4000800063f */
[----:B------:R-:W-:Y:S02]  /*02e0*/  USHF.L.U32 UR6, UR6, 0x1, URZ ;  /* 0x0000000106067899 */ /* 0x000fe4000800063f */
[----:B0-----:R-:W-:Y:S02]  /*02f0*/  ULEA UR9, UR9, UR4, 0x18 ;  /* 0x0000000409097291 */ /* 0x001fe4000f8ec03f */
[----:B------:R-:W-:-:S04]  /*0300*/  UIADD3 UR4, -UR5, 0x100000, URZ ;  /* 0x0010000005047890 */ /* 0x000fc8000fffe13f */
[----:B------:R-:W-:Y:S02]  /*0310*/  USHF.L.U32 UR5, UR4, 0xb, URZ ;  /* 0x0000000b04057899 */ /* 0x000fe4000800063f */
[----:B------:R-:W-:Y:S01]  /*0320*/  USHF.L.U32 UR4, UR4, 0x1, URZ ;  /* 0x0000000104047899 */ /* 0x000fe2000800063f */
[----:B------:R-:W0:Y:S11]  /*0330*/  FENCE.VIEW.ASYNC.S ;  /* 0x00000000000073c6 */ /* 0x000e360000000000 */
[----:B0-----:R0:W1:Y:S01]  /*0340*/  SYNCS.EXCH.64 URZ, [UR9], UR4 ;  /* 0x00000004093f75b2 */ /* 0x0010620008000100 */
[----:B------:R0:W2:Y:S01]  /*0350*/  SYNCS.EXCH.64 URZ, [UR9+0x60], UR6 ;  /* 0x00006006093f75b2 */ /* 0x0000a20008000100 */
[----:B------:R0:W3:Y:S01]  /*0360*/  SYNCS.EXCH.64 URZ, [UR9+0x8], UR4 ;  /* 0x00000804093f75b2 */ /* 0x0000e20008000100 */
[----:B------:R0:W4:Y:S01]  /*0370*/  SYNCS.EXCH.64 URZ, [UR9+0x68], UR6 ;  /* 0x00006806093f75b2 */ /* 0x0001220008000100 */
[----:B------:R0:W0:Y:S01]  /*0380*/  SYNCS.EXCH.64 URZ, [UR9+0x10], UR4 ;  /* 0x00001004093f75b2 */ /* 0x0000220008000100 */
        /* <DEDUP_REMOVED lines=19> */
[----:B-1----:R-:W-:Y:S01]  /*04c0*/  NOP ;  /* 0x0000000000007918 */ /* 0x002fe20000000000 */
.L_x_3:
[----:B0-----:R-:W-:Y:S05]  /*04d0*/  BSYNC B0 ;  /* 0x0000000000007941 */ /* 0x001fea0003800000 */
.L_x_2:
[----:B------:R-:W5:Y:S01]  /*04e0*/  LDL.LU R4, [R1+0x100] ;  /* 0x0001000001047983 */ /* 0x000f620000300800 */
[----:B------:R-:W0:Y:S01]  /*04f0*/  LDC R2, c[0x0][0x65c] ;  /* 0x00019700ff027b82 */ /* 0x000e220000000800 */
[----:B------:R-:W-:Y:S01]  /*0500*/  ELECT P0, URZ, PT ;  /* 0x00000000003f782f */ /* 0x000fe20003800000 */
[----:B------:R-:W-:Y:S01]  /*0510*/  IMAD.MOV.U32 R3, RZ, RZ, RZ ;  /* 0x000000ffff037224 */ /* 0x000fe200078e00ff */
[----:B------:R-:W1:Y:S01]  /*0520*/  SHFL.IDX PT, R0, R0, RZ, 0x1f ;  /* 0x00001fff00007589 */ /* 0x000e6200000e0000 */
[----:B------:R-:W-:Y:S01]  /*0530*/  UMOV UR4, 0x20 ;  /* 0x0000002000047882 */ /* 0x000fe20000000000 */
[----:B------:R-:W-:Y:S01]  /*0540*/  NOP ;  /* 0x0000000000007918 */ /* 0x000fe20000000000 */
[----:B------:R-:W-:Y:S01]  /*0550*/  NOP ;  /* 0x0000000000007918 */ /* 0x000fe20000000000 */
[----:B0-----:R-:W-:Y:S02]  /*0560*/  ISETP.NE.AND P2, PT, R2, 0x1, PT ;  /* 0x000000010200780c */ /* 0x001fe40003f45270 */
[----:B------:R-:W0:Y:S01]  /*0570*/  S2R R2, SR_CTAID.X ;  /* 0x0000000000027919 */ /* 0x000e220000002500 */
[----:B-1----:R-:W-:-:S02]  /*0580*/  ISETP.NE.OR P0, PT, R0, RZ, !P0 ;  /* 0x000000ff0000720c */ /* 0x002fc40004705670 */
[----:B------:R-:W1:Y:S08]  /*0590*/  S2R R0, SR_CTAID.Y ;  /* 0x0000000000007919 */ /* 0x000e700000002600 */
[----:B------:R-:W0:Y:S01]  /*05a0*/  @P2 LDC R7, c[0x0][0x10] ;  /* 0x00000400ff072b82 */ /* 0x000e220000000800 */
[----:B------:R-:W-:Y:S02]  /*05b0*/  @P2 IMAD.MOV.U32 R5, RZ, RZ, RZ ;  /* 0x000000ffff052224 */ /* 0x000fe400078e00ff */
[----:B------:R-:W-:Y:S01]  /*05c0*/  VOTEU.ALL UP0, P0 ;  /* 0x00000000003f7886 */ /* 0x000fe20000000000 */
[----:B------:R-:W-:Y:S01]  /*05d0*/  @P2 IMAD.MOV.U32 R11, RZ, RZ, RZ ;  /* 0x000000ffff0b2224 */ /* 0x000fe200078e00ff */
[----:B------:R-:W-:-:S03]  /*05e0*/  VOTEU.ALL UP1, P0 ;  /* 0x00000000003f7886 */ /* 0x000fc60000020000 */
[----:B------:R-:W2:Y:S01]  /*05f0*/  @!P2 LDC R9, c[0x0][0xc] ;  /* 0x00000300ff09ab82 */ /* 0x000ea20000000800 */
[----:B------:R-:W-:Y:S01]  /*0600*/  @!UP0 UMOV UR6, 0x400 ;  /* 0x0000040000068882 */ /* 0x000fe20000000000 */
[----:B------:R-:W-:-:S04]  /*0610*/  @!UP0 UIADD3 UR4, -UR4, 0x100000, URZ ;  /* 0x0010000004048890 */ /* 0x000fc8000fffe13f */
[----:B------:R-:W-:Y:S02]  /*0620*/  @!UP0 USHF.L.U32 UR5, UR4, 0xb, URZ ;  /* 0x0000000b04058899 */ /* 0x000fe4000800063f */
[----:B------:R-:W-:Y:S01]  /*0630*/  @!UP0 USHF.L.U32 UR4, UR4, 0x1, URZ ;  /* 0x0000000104048899 */ /* 0x000fe2000800063f */
[----:B------:R-:W3:Y:S02]  /*0640*/  @!UP0 S2UR UR7, SR_CgaCtaId ;  /* 0x00000000000789c3 */ /* 0x000ee40000008800 */
[----:B---3--:R-:W-:Y:S01]  /*0650*/  @!UP0 ULEA UR6, UR7, UR6, 0x18 ;  /* 0x0000000607068291 */ /* 0x008fe2000f8ec03f */
[----:B------:R-:W-:Y:S01]  /*0660*/  VOTEU.ALL UP0, P0 ;  /* 0x00000000003f7886 */ /* 0x000fe20000000000 */
[----:B------:R-:W3:Y:S10]  /*0670*/  FENCE.VIEW.ASYNC.S ;  /* 0x00000000000073c6 */ /* 0x000ef40000000000 */
[----:B---3--:R3:W4:Y:S01]  /*0680*/  @!UP0 SYNCS.EXCH.64 URZ, [UR6+0xd0], UR4 ;  /* 0x0000d004063f85b2 */ /* 0x0087220008000100 */
[----:B------:R3:W4:Y:S01]  /*0690*/  @!UP1 SYNCS.EXCH.64 URZ, [UR6+0xd8], UR4 ;  /* 0x0000d804063f95b2 */ /* 0x0007220008000100 */
[----:B------:R-:W-:Y:S01]  /*06a0*/  NOP ;  /* 0x0000000000007918 */ /* 0x000fe20000000000 */
[----:B-----5:R-:W-:-:S04]  /*06b0*/  LOP3.LUT R4, R4, 0xfffffff7, RZ, 0xc0, !PT ;  /* 0xfffffff704047812 */ /* 0x020fc800078ec0ff */
[----:B------:R-:W-:-:S05]  /*06c0*/  @P2 LOP3.LUT R4, R4, 0x8, RZ, 0xfc, !PT ;  /* 0x0000000804042812 */ /* 0x000fca00078efcff */
[----:B------:R1:W-:Y:S02]  /*06d0*/  STL [R1+0x100], R4 ;  /* 0x0001000401007387 */ /* 0x0003e40000100800 */
[----:B-1----:R-:W-:-:S04]  /*06e0*/  @P2 IMAD.MOV.U32 R4, RZ, RZ, R0 ;  /* 0x000000ffff042224 */ /* 0x002fc800078e0000 */
[----:B0-----:R-:W-:-:S04]  /*06f0*/  @P2 IMAD.WIDE.U32 R6, R2, R7, R4 ;  /* 0x0000000702062225 */ /* 0x001fc800078e0004 */
[----:B--2---:R-:W-:-:S04]  /*0700*/  @!P2 IMAD.WIDE.U32 R4, R9, R0, R2 ;  /* 0x000000000904a225 */ /* 0x004fc800078e0002 */
[----:B------:R-:W-:Y:S02]  /*0710*/  @P2 IMAD.MOV.U32 R16, RZ, RZ, R6 ;  /* 0x000000ffff102224 */ /* 0x000fe400078e0006 */
[----:B------:R-:W-:Y:S02]  /*0720*/  @P2 IMAD.IADD R17, R7, 0x1, R11 ;  /* 0x0000000107112824 */ /* 0x000fe400078e020b */
[----:B------:R-:W-:Y:S02]  /*0730*/  @!P2 IMAD.MOV.U32 R16, RZ, RZ, R4 ;  /* 0x000000ffff10a224 */ /* 0x000fe400078e0004 */
[----:B------:R-:W-:-:S03]  /*0740*/  @!P2 IMAD.MOV.U32 R17, RZ, RZ, R5 ;  /* 0x000000ffff11a224 */ /* 0x000fc600078e0005 */
[----:B------:R3:W-:Y:S04]  /*0750*/  STL [R1+0x110], R16 ;  /* 0x0001101001007387 */ /* 0x0007e80000100800 */
[----:B------:R3:W-:Y:S01]  /*0760*/  STL [R1+0x10c], R17 ;  /* 0x00010c1101007387 */ /* 0x0007e20000100800 */
[----:B----4-:R-:W-:Y:S06]  /*0770*/  BAR.SYNC.DEFER_BLOCKING 0x0 ;  /* 0x0000000000007b1d */ /* 0x010fec0000010000 */
[----:B------:R-:W-:Y:S05]  /*0780*/  @!P1 BRA `(.L_x_4) ;  /* 0x0000015800149947 */ /* 0x000fea0003800000 */
[----:B------:R-:W-:-:S06]  /*0790*/  UISETP.GT.U32.AND UP0, UPT, UR10, 0x1, UPT ;  /* 0x000000010a00788c */ /* 0x000fcc000bf04070 */
[----:B------:R-:W-:-:S13]  /*07a0*/  PLOP3.LUT P0, PT, PT, PT, UP0, 0x80, 0x0 ;  /* 0x000000000000781c */ /* 0x000fda0003f0f008 */
[----:B---3--:R-:W-:Y:S05]  /*07b0*/  @P0 EXIT ;  /* 0x000000000000094d */ /* 0x008fea0003800000 */
[----:B------:R-:W-:Y:S01]  /*07c0*/  ULDC.64 UR4, c[0x0][0x650] ;  /* 0x0001940000047ab9 */ /* 0x000fe20000000a00 */
[----:B------:R-:W-:Y:S01]  /*07d0*/  UMOV UR55, 0xffffffff ;  /* 0xffffffff00377882 */ /* 0x000fe20000000000 */
[----:B------:R-:W-:Y:S01]  /*07e0*/  ISETP.GE.U32.AND P0, PT, R16, UR4, PT ;  /* 0x0000000410007c0c */ /* 0x000fe2000bf06070 */
[----:B------:R-:W-:Y:S01]  /*07f0*/  UMOV UR54, 0xffffffff ;  /* 0xffffffff00367882 */ /* 0x000fe20000000000 */
[----:B------:R-:W-:Y:S01]  /*0800*/  UMOV UR53, 0xffffffff ;  /* 0xffffffff00357882 */ /* 0x000fe20000000000 */
[----:B------:R-:W-:Y:S02]  /*0810*/  PRMT R6, RZ, 0x7610, R6 ;  /* 0x00007610ff067816 */ /* 0x000fe40000000006 */
[----:B------:R-:W-:-:S13]  /*0820*/  ISETP.GE.U32.AND.EX P0, PT, R17, UR5, PT, P0 ;  /* 0x0000000511007c0c */ /* 0x000fda000bf06100 */
[----:B------:R-:W-:Y:S05]  /*0830*/  @P0 BRA `(.L_x_5) ;  /* 0x0000000400680947 */ /* 0x000fea0003800000 */
[----:B------:R-:W0:Y:S01]  /*0840*/  LDC.64 R12, c[0x0][0x628] ;  /* 0x00018a00ff0c7b82 */ /* 0x000e220000000a00 */
[----:B------:R-:W-:Y:S02]  /*0850*/  IMAD.MOV.U32 R4, RZ, RZ, R16 ;  /* 0x000000ffff047224 */ /* 0x000fe400078e0010 */
[----:B------:R-:W-:-:S05]  /*0860*/  IMAD.MOV.U32 R5, RZ, RZ, R17 ;  /* 0x000000ffff057224 */ /* 0x000fca00078e0011 */
[----:B------:R-:W1:Y:S08]  /*0870*/  LDC R10, c[0x0][0x630] ;  /* 0x00018c00ff0a7b82 */ /* 0x000e700000000800 */
[----:B------:R-:W2:Y:S01]  /*0880*/  LDC.64 R14, c[0x0][0x620] ;  /* 0x00018800ff0e7b82 */ /* 0x000ea20000000a00 */
[----:B0-----:R-:W-:-:S04]  /*0890*/  ISETP.NE.U32.AND P0, PT, R12, RZ, PT ;  /* 0x000000ff0c00720c */ /* 0x001fc80003f05070 */
[----:B------:R-:W-:-:S13]  /*08a0*/  ISETP.NE.AND.EX P0, PT, R13, RZ, PT, P0 ;  /* 0x000000ff0d00720c */ /* 0x000fda0003f05300 */
[----:B-12---:R-:W-:Y:S05]  /*08b0*/  @!P0 BRA `(.L_x_6) ;  /* 0x0000000000288947 */ /* 0x006fea0003800000 */
[----:B------:R-:W0:Y:S02]  /*08c0*/  LDC R9, c[0x0][0x634] ;  /* 0x00018d00ff097b82 */ /* 0x000e240000000800 */
[----:B0-----:R-:W-:-:S05]  /*08d0*/  IADD3 R9, P0, R16, R9, RZ ;  /* 0x0000000910097210 */ /* 0x001fca0007f1e0ff */
[----:B------:R-:W-:-:S04]  /*08e0*/  IMAD.X R11, RZ, RZ, R17, P0 ;  /* 0x000000ffff0b7224 */ /* 0x000fc800000e0611 */
[----:B------:R-:W-:-:S04]  /*08f0*/  IMAD.WIDE.U32 R4, R11, R12, RZ ;  /* 0x0000000c0b047225 */ /* 0x000fc800078e00ff */
[----:B------:R-:W-:-:S04]  /*0900*/  IMAD.WIDE.U32 R6, P0, R9, R13, R4 ;  /* 0x0000000d09067225 */ /* 0x000fc80007800004 */
[----:B------:R-:W-:-:S04]  /*0910*/  IMAD.WIDE.U32 R4, R9, R12, RZ ;  /* 0x0000000c09047225 */ /* 0x000fc800078e00ff */
[----:B------:R-:W-:Y:S01]  /*0920*/  IMAD.X R9, RZ, RZ, RZ, P0 ;  /* 0x000000ffff097224 */ /* 0x000fe200000e06ff */
[----:B------:R-:W-:Y:S01]  /*0930*/  IADD3 RZ, P0, R5, R6, RZ ;  /* 0x0000000605ff7210 */ /* 0x000fe20007f1e0ff */
[----:B------:R-:W-:-:S04]  /*0940*/  IMAD.MOV.U32 R8, RZ, RZ, R7 ;  /* 0x000000ffff087224 */ /* 0x000fc800078e0007 */
[----:B------:R-:W-:-:S08]  /*0950*/  IMAD.WIDE.U32.X R4, R11, R13, R8, P0 ;  /* 0x0000000d0b047225 */ /* 0x000fd000000e0408 */
.L_x_6:
[-CC-:B------:R-:W-:Y:S01]  /*0960*/  SHF.R.U64 R24, R4, R10.reuse, R5.reuse ;  /* 0x0000000a04187219 */ /* 0x180fe20000001205 */
[----:B------:R-:W0:Y:S01]  /*0970*/  LDC R8, c[0x0][0x618] ;  /* 0x00018600ff087b82 */ /* 0x000e220000000800 */
[----:B------:R-:W-:Y:S01]  /*0980*/  SHF.R.U32.HI R4, RZ, R10, R5 ;  /* 0x0000000aff047219 */ /* 0x000fe20000011605 */
[----:B------:R-:W-:Y:S01]  /*0990*/  ULDC UR4, c[0x0][0x150] ;  /* 0x0000540000047ab9 */ /* 0x000fe20000000800 */
[----:B------:R-:W-:Y:S01]  /*09a0*/  IADD3 R9, P0, RZ, -R24, RZ ;  /* 0x80000018ff097210 */ /* 0x000fe20007f1e0ff */
[----:B------:R-:W-:Y:S01]  /*09b0*/  IMAD.MOV.U32 R5, RZ, RZ, R17 ;  /* 0x000000ffff057224 */ /* 0x000fe200078e0011 */
[----:B------:R-:W-:-:S03]  /*09c0*/  I2FP.F32.U32 R3, R2 ;  /* 0x0000000200037245 */ /* 0x000fc60000201000 */
[----:B------:R-:W1:Y:S01]  /*09d0*/  LDC.64 R18, c[0x0][0x640] ;  /* 0x00019000ff127b82 */ /* 0x000e620000000a00 */
[----:B------:R-:W-:Y:S02]  /*09e0*/  IMAD.X R11, RZ, RZ, ~R4, P0 ;  /* 0x000000ffff0b7224 */ /* 0x000fe400000e0e04 */
[----:B------:R-:W-:Y:S01]  /*09f0*/  FMUL R3, R3, UR4 ;  /* 0x0000000403037c20 */ /* 0x000fe20008400000 */
[----:B------:R-:W-:Y:S01]  /*0a00*/  IMAD.MOV.U32 R4, RZ, RZ, R16 ;  /* 0x000000ffff047224 */ /* 0x000fe200078e0010 */
[----:B------:R-:W-:Y:S01]  /*0a10*/  ULDC UR4, c[0x0][0x154] ;  /* 0x0000550000047ab9 */ /* 0x000fe20000000800 */
[-C--:B------:R-:W-:Y:S02]  /*0a20*/  IMAD R6, R11, R14.reuse, RZ ;  /* 0x0000000e0b067224 */ /* 0x080fe400078e02ff */
[C---:B------:R-:W-:Y:S01]  /*0a30*/  IMAD.WIDE.U32 R4, R9.reuse, R14, R4 ;  /* 0x0000000e09047225 */ /* 0x040fe200078e0004 */
[----:B------:R-:W2:Y:S01]  /*0a40*/  LDC R10, c[0x0][0x608] ;  /* 0x00018200ff0a7b82 */ /* 0x000ea20000000800 */
[----:B------:R-:W3:Y:S02]  /*0a50*/  F2I.U32.TRUNC.NTZ R3, R3 ;  /* 0x0000000300037305 */ /* 0x000ee4000020f000 */
[----:B------:R-:W-:-:S04]  /*0a60*/  IMAD R9, R9, R15, R6 ;  /* 0x0000000f09097224 */ /* 0x000fc800078e0206 */
[----:B------:R-:W-:Y:S01]  /*0a70*/  IMAD.IADD R5, R5, 0x1, R9 ;  /* 0x0000000105057824 */ /* 0x000fe200078e0209 */
[----:B------:R-:W4:Y:S01]  /*0a80*/  LDC R7, c[0x0][0x144] ;  /* 0x00005100ff077b82 */ /* 0x000f220000000800 */
[----:B------:R-:W-:-:S03]  /*0a90*/  IMAD.MOV.U32 R9, RZ, RZ, 0x1 ;  /* 0x00000001ff097424 */ /* 0x000fc600078e00ff */
[----:B0-----:R-:W-:Y:S02]  /*0aa0*/  SHF.R.U64 R12, R4, R8, R5 ;  /* 0x00000008040c7219 */ /* 0x001fe40000001205 */
[----:B------:R-:W-:Y:S02]  /*0ab0*/  I2FP.F32.U32 R4, R0 ;  /* 0x0000000000047245 */ /* 0x000fe40000201000 */
[----:B------:R-:W0:Y:S01]  /*0ac0*/  LDC R14, c[0x0][0x658] ;  /* 0x00019600ff0e7b82 */ /* 0x000e220000000800 */
[----:B-1----:R-:W-:Y:S01]  /*0ad0*/  ISETP.NE.U32.AND P0, PT, R18, RZ, PT ;  /* 0x000000ff1200720c */ /* 0x002fe20003f05070 */
[----:B---3--:R-:W-:Y:S02]  /*0ae0*/  IMAD.MOV R6, RZ, RZ, -R3 ;  /* 0x000000ffff067224 */ /* 0x008fe400078e0a03 */
[----:B------:R-:W-:Y:S01]  /*0af0*/  FMUL R4, R4, UR4 ;  /* 0x0000000404047c20 */ /* 0x000fe20008400000 */
[----:B------:R-:W-:Y:S01]  /*0b00*/  SHF.R.U32.HI R3, RZ, R8, R5 ;  /* 0x00000008ff037219 */ /* 0x000fe20000011605 */
[----:B------:R-:W-:Y:S01]  /*0b10*/  IMAD.MOV.U32 R5, RZ, RZ, -0x1 ;  /* 0xffffffffff057424 */ /* 0x000fe200078e00ff */
[----:B------:R-:W-:Y:S01]  /*0b20*/  ISETP.NE.AND.EX P0, PT, R19, RZ, PT, P0 ;  /* 0x000000ff1300720c */ /* 0x000fe20003f05300 */
[----:B------:R1:W3:Y:S01]  /*0b30*/  F2I.U32.TRUNC.NTZ R11, R4 ;  /* 0x00000004000b7305 */ /* 0x0002e2000020f000 */
[----:B------:R-:W1:Y:S01]  /*0b40*/  LDC R13, c[0x0][0x148] ;  /* 0x00005200ff0d7b82 */ /* 0x000e620000000800 */
[----:B--2---:R-:W-:-:S02]  /*0b50*/  SHF.R.U64 R23, R12, R10, R3 ;  /* 0x0000000a0c177219 */ /* 0x004fc40000001203 */
[----:B------:R-:W-:-:S05]  /*0b60*/  SHF.R.U32.HI R3, RZ, R10, R3 ;  /* 0x0000000aff037219 */ /* 0x000fca0000011603 */
[----:B------:R-:W2:Y:S01]  /*0b70*/  LDC R17, c[0x0][0x600] ;  /* 0x00018000ff117b82 */ /* 0x000ea20000000800 */
[----:B----4-:R-:W-:-:S07]  /*0b80*/  IMAD R8, R7, R6, R2 ;  /* 0x0000000607087224 */ /* 0x010fce00078e0202 */
[----:B------:R-:W4:Y:S01]  /*0b90*/  LDC R16, c[0x0][0x648] ;  /* 0x00019200ff107b82 */ /* 0x000f220000000800 */
[-C--:B0-----:R-:W-:Y:S02]  /*0ba0*/  SHF.L.U32 R2, R5, R14.reuse, RZ ;  /* 0x0000000e05027219 */ /* 0x081fe400000006ff */
[--C-:B------:R-:W-:Y:S02]  /*0bb0*/  SHF.R.U64 R22, R23, R14, R3.reuse ;  /* 0x0000000e17167219 */ /* 0x100fe40000001203 */
[----:B------:R-:W-:Y:S02]  /*0bc0*/  LOP3.LUT R10, RZ, R2, RZ, 0x33, !PT ;  /* 0x00000002ff0a7212 */ /* 0x000fe400078e33ff */
[-C--:B------:R-:W-:Y:S01]  /*0bd0*/  SHF.R.U32.HI R3, RZ, R14.reuse, R3 ;  /* 0x0000000eff037219 */ /* 0x080fe20000011603 */
[----:B------:R-:W0:Y:S01]  /*0be0*/  LDC R21, c[0x0][0x638] ;  /* 0x00018e00ff157b82 */ /* 0x000e220000000800 */
[----:B------:R-:W-:Y:S01]  /*0bf0*/  SHF.L.U32 R9, R9, R14, RZ ;  /* 0x0000000e09097219 */ /* 0x000fe200000006ff */
[----:B------:R-:W-:-:S06]  /*0c00*/  IMAD.MOV.U32 R2, RZ, RZ, R22 ;  /* 0x000000ffff027224 */ /* 0x000fcc00078e0016 */
[----:B------:R-:W0:Y:S01]  /*0c10*/  LDC R20, c[0x0][0x610] ;  /* 0x00018400ff147b82 */ /* 0x000e220000000800 */
[----:B-1-3--:R-:W-:Y:S05]  /*0c20*/  @!P0 BRA `(.L_x_7) ;  /* 0x0000000000288947 */ /* 0x00afea0003800000 */
[----:B------:R-:W1:Y:S02]  /*0c30*/  LDC R7, c[0x0][0x64c] ;  /* 0x00019300ff077b82 */ /* 0x000e640000000800 */
[----:B-1----:R-:W-:-:S05]  /*0c40*/  IADD3 R7, P0, R22, R7, RZ ;  /* 0x0000000716077210 */ /* 0x002fca0007f1e0ff */
        /* <DEDUP_REMOVED lines=8> */
.L_x_7:
[----:B----4-:R-:W-:Y:S01]  /*0cd0*/  SHF.R.U64 R2, R2, R16, R3 ;  /* 0x0000001002027219 */ /* 0x010fe20000001203 */
[----:B--2---:R-:W-:Y:S01]  /*0ce0*/  VIADD R3, R17, 0xffffffff ;  /* 0xffffffff11037836 */ /* 0x004fe20000000000 */
[----:B------:R-:W-:Y:S01]  /*0cf0*/  LOP3.LUT R10, R23, R10, RZ, 0xc0, !PT ;  /* 0x0000000a170a7212 */ /* 0x000fe200078ec0ff */
[----:B------:R-:W-:Y:S01]  /*0d00*/  IMAD.MOV R11, RZ, RZ, -R11 ;  /* 0x000000ffff0b7224 */ /* 0x000fe200078e0a0b */
[----:B------:R-:W-:Y:S01]  /*0d10*/  R2UR UR53, R24 ;  /* 0x00000000183572ca */ /* 0x000fe200000e0000 */
[----:B------:R-:W-:Y:S01]  /*0d20*/  IMAD.MOV R4, RZ, RZ, -R2 ;  /* 0x000000ffff047224 */ /* 0x000fe200078e0a02 */
[----:B------:R-:W-:Y:S01]  /*0d30*/  LOP3.LUT R3, R12, R3, RZ, 0xc0, !PT ;  /* 0x000000030c037212 */ /* 0x000fe200078ec0ff */
[----:B------:R-:W-:Y:S02]  /*0d40*/  @P2 IMAD R8, R13, R11, R0 ;  /* 0x0000000b0d082224 */ /* 0x000fe400078e0200 */
[----:B------:R-:W-:Y:S02]  /*0d50*/  IMAD R9, R9, R2, R10 ;  /* 0x0000000209097224 */ /* 0x000fe400078e020a */
[----:B0-----:R-:W-:-:S02]  /*0d60*/  IMAD R0, R4, R21, R22 ;  /* 0x0000001504007224 */ /* 0x001fc400078e0216 */
[----:B------:R-:W-:Y:S02]  /*0d70*/  IMAD R8, R9, R20, R8 ;  /* 0x0000001409087224 */ /* 0x000fe400078e0208 */
[----:B------:R-:W-:Y:S02]  /*0d80*/  IMAD R3, R0, R17, R3 ;  /* 0x0000001100037224 */ /* 0x000fe400078e0203 */
[----:B------:R-:W-:-:S03]  /*0d90*/  IMAD.MOV.U32 R6, RZ, RZ, 0x1 ;  /* 0x00000001ff067424 */ /* 0x000fc600078e00ff */
[----:B------:R-:W-:Y:S02]  /*0da0*/  SEL R0, R3, R8, !P2 ;  /* 0x0000000803007207 */ /* 0x000fe40005000000 */
[----:B------:R-:W-:Y:S02]  /*0db0*/  SEL R8, R8, R3, !P2 ;  /* 0x0000000308087207 */ /* 0x000fe40005000000 */
[----:B------:R-:W-:Y:S02]  /*0dc0*/  R2UR UR54, R0 ;  /* 0x00000000003672ca */ /* 0x000fe400000e0000 */
[----:B------:R-:W-:-:S15]  /*0dd0*/  R2UR UR55, R8 ;  /* 0x00000000083772ca */ /* 0x000fde00000e0000 */
.L_x_5:
[----:B------:R-:W-:-:S08]  /*0de0*/  NOP ;  /* 0x0000000000007918 */ /* 0x000fd00000000000 */
[----:B------:R-:W0:Y:S02]  /*0df0*/  USETMAXREG.TRY_ALLOC.CTAPOOL UP0, 0xf0 ;  /* 0x000000f0000079c8 */ /* 0x000e240008000600 */
[----:B0-----:R-:W-:-:S13]  /*0e00*/  PLOP3.LUT P0, PT, PT, PT, UP0, 0x80, 0x0 ;  /* 0x000000000000781c */ /* 0x001fda0003f0f008 */
[----:B------:R-:W-:Y:S05]  /*0e10*/  @!P0 BRA `(.L_x_5) ;  /* 0xfffffffc00f08947 */ /* 0x000fea000383ffff */
[----:B------:R-:W-:Y:S01]  /*0e20*/  ULDC.64 UR4, c[0x0][0x598] ;  /* 0x0001660000047ab9 */ /* 0x000fe20000000a00 */
[----:B------:R-:W-:Y:S01]  /*0e30*/  ULDC.64 UR58, c[0x0][0x208] ;  /* 0x00008200003a7ab9 */ /* 0x000fe20000000a00 */
[----:B------:R-:W-:-:S04]  /*0e40*/  ISETP.NE.U32.AND P0, PT, RZ, UR4, PT ;  /* 0x00000004ff007c0c */ /* 0x000fc8000bf05070 */
[----:B------:R-:W-:-:S13]  /*0e50*/  ISETP.NE.AND.EX P0, PT, RZ, UR5, PT, P0 ;  /* 0x00000005ff007c0c */ /* 0x000fda000bf05300 */
[----:B------:R-:W-:Y:S05]  /*0e60*/  @!P0 BRA `(.L_x_8) ;  /* 0x00000000001c8947 */ /* 0x000fea0003800000 */
[----:B------:R-:W0:Y:S02]  /*0e70*/  LDC.64 R2, c[0x0][0x598] ;  /* 0x00016600ff027b82 */ /* 0x000e240000000a00 */
[----:B0-----:R-:W2:Y:S02]  /*0e80*/  LDG.E.64 R2, desc[UR58][R2.64] ;  /* 0x0000003a02027981 */ /* 0x001ea4000c1e1b00 */
[----:B--2---:R-:W-:-:S04]  /*0e90*/  ISETP.NE.U32.AND P0, PT, R2, RZ, PT ;  /* 0x000000ff0200720c */ /* 0x004fc80003f05070 */
[----:B------:R-:W-:-:S13]  /*0ea0*/  ISETP.NE.AND.EX P0, PT, R3, RZ, PT, P0 ;  /* 0x000000ff0300720c */ /* 0x000fda0003f05300 */
[----:B------:R-:W-:Y:S05]  /*0eb0*/  @!P0 BRA `(.L_x_8) ;  /* 0x0000000000088947 */ /* 0x000fea0003800000 */
[----:B------:R0:W5:Y:S01]  /*0ec0*/  LD.E R2, desc[UR58][R2.64] ;  /* 0x0000003a02027980 */ /* 0x000162000c101900 */
[----:B------:R-:W-:Y:S05]  /*0ed0*/  BRA `(.L_x_9) ;  /* 0x0000000000247947 */ /* 0x000fea0003800000 */
.L_x_8:
[----:B------:R-:W-:Y:S02]  /*0ee0*/  ULDC.64 UR4, c[0x0][0x588] ;  /* 0x0001620000047ab9 */ /* 0x000fe40000000a00 */
[----:B------:R-:W-:-:S04]  /*0ef0*/  ISETP.NE.U32.AND P0, PT, RZ, UR4, PT ;  /* 0x00000004ff007c0c */ /* 0x000fc8000bf05070 */
[----:B------:R-:W-:-:S13]  /*0f00*/  ISETP.NE.AND.EX P0, PT, RZ, UR5, PT, P0 ;  /* 0x00000005ff007c0c */ /* 0x000fda000bf05300 */
[----:B------:R-:W-:Y:S05]  /*0f10*/  @!P0 BRA `(.L_x_10) ;  /* 0x00000000000c8947 */ /* 0x000fea0003800000 */
[----:B------:R-:W0:Y:S02]  /*0f20*/  LDC.64 R2, c[0x0][0x588] ;  /* 0x00016200ff027b82 */ /* 0x000e240000000a00 */
[----:B0-----:R1:W5:Y:S01]  /*0f30*/  LDG.E R2, desc[UR58][R2.64] ;  /* 0x0000003a02027981 */ /* 0x001362000c1e1900 */
[----:B------:R-:W-:Y:S05]  /*0f40*/  BRA `(.L_x_9) ;  /* 0x0000000000087947 */ /* 0x000fea0003800000 */
.L_x_10:
[----:B------:R-:W-:Y:S02]  /*0f50*/  ULDC UR4, c[0x0][0x580] ;  /* 0x0001600000047ab9 */ /* 0x000fe40000000800 */
[----:B------:R-:W-:-:S07]  /*0f60*/  IMAD.U32 R2, RZ, RZ, UR4 ;  /* 0x00000004ff027e24 */ /* 0x000fce000f8e00ff */
.L_x_9:
[----:B------:R-:W-:Y:S02]  /*0f70*/  ULDC.64 UR4, c[0x0][0x5a0] ;  /* 0x0001680000047ab9 */ /* 0x000fe40000000a00 */
[----:B------:R-:W-:-:S04]  /*0f80*/  ISETP.NE.U32.AND P0, PT, RZ, UR4, PT ;  /* 0x00000004ff007c0c */ /* 0x000fc8000bf05070 */
[----:B------:R-:W-:-:S13]  /*0f90*/  ISETP.NE.AND.EX P0, PT, RZ, UR5, PT, P0 ;  /* 0x00000005ff007c0c */ /* 0x000fda000bf05300 */
[----:B------:R-:W-:Y:S05]  /*0fa0*/  @!P0 BRA `(.L_x_11) ;  /* 0x00000000001c8947 */ /* 0x000fea0003800000 */
[----:B------:R-:W2:Y:S02]  /*0fb0*/  LDC.64 R4, c[0x0][0x5a0] ;  /* 0x00016800ff047b82 */ /* 0x000ea40000000a00 */
[----:B--2---:R-:W2:Y:S02]  /*0fc0*/  LDG.E.64 R4, desc[UR58][R4.64] ;  /* 0x0000003a04047981 */ /* 0x004ea4000c1e1b00 */
[----:B--2---:R-:W-:-:S04]  /*0fd0*/  ISETP.NE.U32.AND P0, PT, R4, RZ, PT ;  /* 0x000000ff0400720c */ /* 0x004fc80003f05070 */
[----:B------:R-:W-:-:S13]  /*0fe0*/  ISETP.NE.AND.EX P0, PT, R5, RZ, PT, P0 ;  /* 0x000000ff0500720c */ /* 0x000fda0003f05300 */
[----:B------:R-:W-:Y:S05]  /*0ff0*/  @!P0 BRA `(.L_x_11) ;  /* 0x0000000000088947 */ /* 0x000fea0003800000 */
[----:B------:R2:W5:Y:S01]  /*1000*/  LD.E R16, desc[UR58][R4.64] ;  /* 0x0000003a04107980 */ /* 0x000562000c101900 */
[----:B------:R-:W-:Y:S05]  /*1010*/  BRA `(.L_x_12) ;  /* 0x0000000000247947 */ /* 0x000fea0003800000 */
.L_x_11:
[----:B------:R-:W-:Y:S02]  /*1020*/  ULDC.64 UR4, c[0x0][0x590] ;  /* 0x0001640000047ab9 */ /* 0x000fe40000000a00 */
[----:B------:R-:W-:-:S04]  /*1030*/  ISETP.NE.U32.AND P0, PT, RZ, UR4, PT ;  /* 0x00000004ff007c0c */ /* 0x000fc8000bf05070 */
[----:B------:R-:W-:-:S13]  /*1040*/  ISETP.NE.AND.EX P0, PT, RZ, UR5, PT, P0 ;  /* 0x00000005ff007c0c */ /* 0x000fda000bf05300 */
[----:B------:R-:W-:Y:S05]  /*1050*/  @!P0 BRA `(.L_x_13) ;  /* 0x00000000000c8947 */ /* 0x000fea0003800000 */
[----:B------:R-:W2:Y:S02]  /*1060*/  LDC.64 R16, c[0x0][0x590] ;  /* 0x00016400ff107b82 */ /* 0x000ea40000000a00 */
[----:B--2---:R3:W5:Y:S01]  /*1070*/  LDG.E R16, desc[UR58][R16.64] ;  /* 0x0000003a10107981 */ /* 0x004762000c1e1900 */
[----:B------:R-:W-:Y:S05]  /*1080*/  BRA `(.L_x_12) ;  /* 0x0000000000087947 */ /* 0x000fea0003800000 */
.L_x_13:
[----:B------:R-:W-:Y:S02]  /*1090*/  ULDC UR4, c[0x0][0x584] ;  /* 0x0001610000047ab9 */ /* 0x000fe40000000800 */
[----:B------:R-:W-:-:S07]  /*10a0*/  IMAD.U32 R16, RZ, RZ, UR4 ;  /* 0x00000004ff107e24 */ /* 0x000fce000f8e00ff */
.L_x_12:
[----:B------:R-:W-:-:S13]  /*10b0*/  LOP3.LUT P0, RZ, R6, 0xff, RZ, 0xc0, !PT ;  /* 0x000000ff06ff7812 */ /* 0x000fda000780c0ff */
[----:B------:R-:W-:Y:S05]  /*10c0*/  @!P0 EXIT ;  /* 0x000000000000894d */ /* 0x000fea0003800000 */
[----:B------:R-:W-:Y:S01]  /*10d0*/  ULDC UR4, c[0x0][0x28c] ;  /* 0x0000a30000047ab9 */ /* 0x000fe20000000800 */
[----:B------:R-:W-:Y:S01]  /*10e0*/  UMOV UR39, URZ ;  /* 0x0000003f00277c82 */ /* 0x000fe20008000000 */
[----:B------:R-:W-:Y:S01]  /*10f0*/  UIADD3 UR4, UR4, 0xf, URZ ;  /* 0x0000000f04047890 */ /* 0x000fe2000fffe03f */
[----:B------:R-:W-:-:S03]  /*1100*/  UMOV UR36, URZ ;  /* 0x0000003f00247c82 */ /* 0x000fc60008000000 */
[----:B------:R-:W-:-:S04]  /*1110*/  USHF.R.S32.HI UR5, URZ, 0x1f, UR4 ;  /* 0x0000001f3f057899 */ /* 0x000fc80008011404 */
[----:B------:R-:W-:-:S04]  /*1120*/  ULEA.HI UR5, UR5, UR4, URZ, 0x4 ;  /* 0x0000000405057291 */ /* 0x000fc8000f8f203f */
[----:B------:R-:W-:-:S12]  /*1130*/  USHF.R.S32.HI UR52, URZ, 0x4, UR5 ;  /* 0x000000043f347899 */ /* 0x000fd80008011405 */
.L_x_553:
[----:B------:R-:W4:Y:S01]  /*1140*/  S2R R0, SR_TID.X ;  /* 0x0000000000007919 */ /* 0x000f220000002100 */
[----:B------:R-:W0:Y:S01]  /*1150*/  S2UR UR6, SR_CgaCtaId ;  /* 0x00000000000679c3 */ /* 0x000e220000008800 */
[----:B------:R-:W-:Y:S02]  /*1160*/  UMOV UR38, 0x400 ;  /* 0x0000040000267882 */ /* 0x000fe40000000000 */
[----:B0-----:R-:W-:Y:S01]  /*1170*/  ULEA UR38, UR6, UR38, 0x18 ;  /* 0x0000002606267291 */ /* 0x001fe2000f8ec03f */
[----:B----4-:R-:W-:-:S04]  /*1180*/  LOP3.LUT R0, R0, 0x80, RZ, 0xc0, !PT ;  /* 0x0000008000007812 */ /* 0x010fc800078ec0ff */
[----:B------:R-:W-:-:S06]  /*1190*/  SHF.R.U32.HI R0, RZ, 0x7, R0 ;  /* 0x00000007ff007819 */ /* 0x000fcc0000011600 */
[----:B------:R-:W0:Y:S02]  /*11a0*/  SHFL.IDX PT, R0, R0, RZ, 0x1f ;  /* 0x00001fff00007589 */ /* 0x000e2400000e0000 */
[----:B0-----:R-:W-:-:S13]  /*11b0*/  R2UR UR4, R0 ;  /* 0x00000000000472ca */ /* 0x001fda00000e0000 */
[----:B------:R-:W-:-:S04]  /*11c0*/  ULEA.HI UR5, UR4, UR4, URZ, 0x1 ;  /* 0x0000000404057291 */ /* 0x000fc8000f8f083f */
[----:B------:R-:W-:-:S04]  /*11d0*/  ULOP3.LUT UR5, UR5, 0x1ffffe, URZ, 0xc0, !UPT ;  /* 0x001ffffe05057892 */ /* 0x000fc8000f8ec03f */
[----:B------:R-:W-:-:S03]  /*11e0*/  UIADD3 UR5, UR4, -UR5, URZ ;  /* 0x8000000504057290 */ /* 0x000fc6000fffe03f */
[----:B------:R-:W-:Y:S01]  /*11f0*/  ULDC UR4, c[0x0][0x28c] ;  /* 0x0000a30000047ab9 */ /* 0x000fe20000000800 */
[----:B------:R-:W-:Y:S01]  /*1200*/  ULEA UR5, UR5, UR38, 0xb ;  /* 0x0000002605057291 */ /* 0x000fe2000f8e583f */
[----:B------:R-:W-:-:S03]  /*1210*/  ISETP.LT.AND P0, PT, RZ, UR4, PT ;  /* 0x00000004ff007c0c */ /* 0x000fc6000bf01270 */
[----:B------:R-:W-:-:S04]  /*1220*/  UIADD3 UR5, UR5, 0x180, URZ ;  /* 0x0000018005057890 */ /* 0x000fc8000fffe03f */
[----:B------:R-:W-:-:S04]  /*1230*/  USHF.R.U32.HI UR5, URZ, 0x4, UR5 ;  /* 0x000000043f057899 */ /* 0x000fc80008011605 */
[----:B------:R-:W-:Y:S02]  /*1240*/  ULOP3.LUT UR56, UR5, 0x3fff, URZ, 0xc0, !UPT ;  /* 0x00003fff05387892 */ /* 0x000fe4000f8ec03f */
[----:B---3--:R-:W-:Y:S10]  /*1250*/  @P0 BRA `(.L_x_14) ;  /* 0x0000000000400947 */ /* 0x008ff40003800000 */
[----:B------:R-:W-:Y:S01]  /*1260*/  MOV R0, 0x0 ;  /* 0x0000000000007802 */ /* 0x000fe20000000f00 */
[----:B------:R-:W-:Y:S01]  /*1270*/  ULDC.64 UR4, c[0x4][0x68] ;  /* 0x01001a0000047ab9 */ /* 0x000fe20000000a00 */
[----:B------:R-:W-:Y:S01]  /*1280*/  ULDC.64 UR6, c[0x4][0x8] ;  /* 0x0100020000067ab9 */ /* 0x000fe20000000a00 */
[----:B--2---:R-:W-:Y:S01]  /*1290*/  IMAD.U32 R4, RZ, RZ, UR4 ;  /* 0x00000004ff047e24 */ /* 0x004fe2000f8e00ff */
[----:B------:R0:W2:Y:S01]  /*12a0*/  LDC.64 R14, c[0x4][R0] ;  /* 0x01000000000e7b82 */ /* 0x0000a20000000a00 */
[----:B------:R-:W-:Y:S01]  /*12b0*/  IMAD.U32 R5, RZ, RZ, UR5 ;  /* 0x00000005ff057e24 */ /* 0x000fe2000f8e00ff */
[----:B------:R-:W-:Y:S01]  /*12c0*/  ULDC.64 UR4, c[0x4][0x70] ;  /* 0x01001c0000047ab9 */ /* 0x000fe20000000a00 */
[----:B------:R-:W-:Y:S01]  /*12d0*/  IMAD.U32 R10, RZ, RZ, UR6 ;  /* 0x00000006ff0a7e24 */ /* 0x000fe2000f8e00ff */
[----:B------:R-:W-:Y:S01]  /*12e0*/  MOV R11, UR7 ;  /* 0x00000007000b7c02 */ /* 0x000fe20008000f00 */
[----:B------:R-:W-:Y:S02]  /*12f0*/  IMAD.U32 R6, RZ, RZ, UR4 ;  /* 0x00000004ff067e24 */ /* 0x000fe4000f8e00ff */
[----:B------:R-:W-:-:S02]  /*1300*/  IMAD.U32 R7, RZ, RZ, UR5 ;  /* 0x00000005ff077e24 */ /* 0x000fc4000f8e00ff */
[----:B------:R-:W-:Y:S02]  /*1310*/  IMAD.MOV.U32 R8, RZ, RZ, 0x1e1 ;  /* 0x000001e1ff087424 */ /* 0x000fe400078e00ff */
[----:B------:R-:W-:Y:S02]  /*1320*/  IMAD.MOV.U32 R12, RZ, RZ, 0x1 ;  /* 0x00000001ff0c7424 */ /* 0x000fe400078e00ff */
[----:B0-----:R-:W-:-:S07]  /*1330*/  IMAD.MOV.U32 R13, RZ, RZ, RZ ;  /* 0x000000ffff0d7224 */ /* 0x001fce00078e00ff */
[----:B------:R-:W-:-:S07]  /*1340*/  LEPC R20, `(.L_x_14) ;  /* 0x000000001014794e */ /* 0x000fce0000000000 */
[----:B-123-5:R-:W-:Y:S05]  /*1350*/  CALL.ABS.NOINC R14 ;  /* 0x000000000e007343 */ /* 0x02efea0003c00000 */
.L_x_14:
[----:B------:R-:W-:-:S06]  /*1360*/  ULOP3.LUT UR4, UR37, 0x1, URZ, 0xfc, !UPT ;  /* 0x0000000125047892 */ /* 0x000fcc000f8efc3f */
[----:B------:R-:W-:-:S05]  /*1370*/  IMAD.U32 R0, RZ, RZ, UR4 ;  /* 0x00000004ff007e24 */ /* 0x000fca000f8e00ff */
[----:B------:R-:W-:-:S13]  /*1380*/  ISETP.NE.AND P0, PT, R0, 0x3, PT ;  /* 0x000000030000780c */ /* 0x000fda0003f05270 */
[----:B------:R-:W-:Y:S05]  /*1390*/  @!P0 BRA `(.L_x_15) ;  /* 0x0000000000048947 */ /* 0x000fea0003800000 */
[----:B------:R-:W-:Y:S01]  /*13a0*/  BPT.TRAP 0x1 ;  /* 0x000000040000795c */ /* 0x000fe20000300000 */
.L_x_15:
[----:B-1----:R-:W-:Y:S02]  /*13b0*/  IMAD.U32 R3, RZ, RZ, UR36 ;  /* 0x00000024ff037e24 */ /* 0x002fe4000f8e00ff */
[----:B------:R-:W-:-:S03]  /*13c0*/  IMAD.U32 R0, RZ, RZ, UR39 ;  /* 0x00000027ff007e24 */ /* 0x000fc6000f8e00ff */
[----:B------:R-:W-:Y:S02]  /*13d0*/  LEA R3, R3, UR38, 0x3 ;  /* 0x0000002603037c11 */ /* 0x000fe4000f8e18ff */
[----:B------:R-:W-:-:S04]  /*13e0*/  SHF.L.U32 R0, R0, 0x1f, RZ ;  /* 0x0000001f00007819 */ /* 0x000fc800000006ff */
[----:B------:R0:W1:Y:S01]  /*13f0*/  SYNCS.PHASECHK.TRANS64.TRYWAIT P1, [R3+URZ], R0 ;  /* 0x00000000030075a7 */ /* 0x000062000802017f */
[----:B------:R-:W-:Y:S05]  /*1400*/  @!P0 BRA `(.L_x_16) ;  /* 0x0000000000048947 */ /* 0x000fea0003800000 */
[----:B------:R-:W-:Y:S01]  /*1410*/  BPT.TRAP 0x1 ;  /* 0x000000040000795c */ /* 0x000fe20000300000 */
.L_x_16:
[----:B-1----:R-:W-:Y:S05]  /*1420*/  @P1 BRA `(.L_x_17) ;  /* 0x0000000000081947 */ /* 0x002fea0003800000 */
[----:B------:R-:W1:Y:S02]  /*1430*/  SYNCS.PHASECHK.TRANS64.TRYWAIT P1, [R3+URZ], R0 ;  /* 0x00000000030075a7 */ /* 0x000e64000802017f */
[----:B-1----:R-:W-:Y:S05]  /*1440*/  @!P1 BRA `(.L_x_18) ;  /* 0x0000016400d49947 */ /* 0x002fea0003800000 */
.L_x_17:
[----:B------:R-:W-:-:S04]  /*1450*/  UISETP.LT.AND UP0, UPT, UR52, 0x1, UPT ;  /* 0x000000013400788c */ /* 0x000fc8000bf01270 */
[----:B------:R-:W-:-:S06]  /*1460*/  USEL UR4, UR52, 0x1, UP0 ;  /* 0x0000000134047887 */ /* 0x000fcc0008000000 */
[----:B--2---:R-:W-:Y:S01]  /*1470*/  IMAD.U32 R5, RZ, RZ, UR4 ;  /* 0x00000004ff057e24 */ /* 0x004fe2000f8e00ff */
[----:B------:R-:W-:Y:S05]  /*1480*/  WARPSYNC.ALL ;  /* 0x0000000000007948 */ /* 0x000fea0003800000 */
[----:B------:R-:W-:-:S04]  /*1490*/  IADD3 R5, -R5, UR52, RZ ;  /* 0x0000003405057c10 */ /* 0x000fc8000fffe1ff */
[----:B------:R-:W-:Y:S01]  /*14a0*/  ISETP.GE.AND P1, PT, R5, 0x1, PT ;  /* 0x000000010500780c */ /* 0x000fe20003f26270 */
[----:B------:R-:W-:Y:S01]  /*14b0*/  UIADD3 UR4, UR38, 0x24180, URZ ;  /* 0x0002418026047890 */ /* 0x000fe2000fffe03f */
[----:B------:R-:W-:Y:S01]  /*14c0*/  WARPGROUP.ARRIVE ;  /* 0x00000000000079c5 */ /* 0x000fe20000000000 */
[----:B------:R-:W-:Y:S02]  /*14d0*/  ULOP3.LUT UR56, UR56, 0x10000, URZ, 0xfc, !UPT ;  /* 0x0001000038387892 */ /* 0x000fe4000f8efc3f */
[----:B------:R-:W-:Y:S02]  /*14e0*/  USHF.R.U32.HI UR4, URZ, 0x4, UR4 ;  /* 0x000000043f047899 */ /* 0x000fe40008011604 */
[----:B------:R-:W-:Y:S02]  /*14f0*/  UIMAD UR44, UR36, 0x300, UR56 ;  /* 0x00000300242c78a4 */ /* 0x000fe4000f8e0238 */
[----:B------:R-:W-:Y:S01]  /*1500*/  ULOP3.LUT UR4, UR4, 0x3fff, URZ, 0xc0, !UPT ;  /* 0x00003fff04047892 */ /* 0x000fe2000f8ec03f */
[----:B------:R-:W-:Y:S01]  /*1510*/  UMOV UR45, 0xc0000010 ;  /* 0xc0000010002d7882 */ /* 0x000fe20000000000 */
[----:B------:R-:W-:-:S02]  /*1520*/  UMOV UR47, 0xc0000010 ;  /* 0xc0000010002f7882 */ /* 0x000fc40000000000 */
[----:B------:R-:W-:Y:S01]  /*1530*/  ULOP3.LUT UR57, UR4, 0x10000, URZ, 0xfc, !UPT ;  /* 0x0001000004397892 */ /* 0x000fe2000f8efc3f */
[----:B------:R-:W-:Y:S01]  /*1540*/  UMOV UR40, UR44 ;  /* 0x0000002c00287c82 */ /* 0x000fe20008000000 */
[----:B------:R-:W-:Y:S02]  /*1550*/  UMOV UR41, UR45 ;  /* 0x0000002d00297c82 */ /* 0x000fe40008000000 */
[----:B------:R-:W-:Y:S01]  /*1560*/  UIMAD UR46, UR36, 0x160, UR57 ;  /* 0x00000160242e78a4 */ /* 0x000fe2000f8e0239 */
[----:B------:R-:W-:Y:S01]  /*1570*/  UMOV UR43, 0xc0000010 ;  /* 0xc0000010002b7882 */ /* 0x000fe20000000000 */
[----:B------:R-:W-:Y:S02]  /*1580*/  UMOV UR32, UR44 ;  /* 0x0000002c00207c82 */ /* 0x000fe40008000000 */
[----:B------:R-:W-:Y:S02]  /*1590*/  UIADD3 UR42, UR46, 0x20, URZ ;  /* 0x000000202e2a7890 */ /* 0x000fe4000fffe03f */
[----:B------:R-:W-:Y:S01]  /*15a0*/  UIADD3 UR34, UR46, 0x40, URZ ;  /* 0x000000402e227890 */ /* 0x000fe2000fffe03f */
[----:B------:R-:W-:-:S02]  /*15b0*/  UMOV UR33, UR45 ;  /* 0x0000002d00217c82 */ /* 0x000fc40008000000 */
[----:B------:R-:W-:Y:S01]  /*15c0*/  HGMMA.64x16x16.F32.BF16 R24, gdesc[UR44], RZ, !UPT, gsb0 ;  /* 0x002000002c1879f0 */ /* 0x000fe2000c0018ff */
[----:B------:R-:W-:Y:S01]  /*15d0*/  UMOV UR35, 0xc0000010 ;  /* 0xc000001000237882 */ /* 0x000fe20000000000 */
[----:B------:R-:W-:Y:S01]  /*15e0*/  UIADD3 UR30, UR46, 0x60, URZ ;  /* 0x000000602e1e7890 */ /* 0x000fe2000fffe03f */
[----:B------:R-:W-:Y:S01]  /*15f0*/  UMOV UR28, UR44 ;  /* 0x0000002c001c7c82 */ /* 0x000fe20008000000 */
[----:B------:R-:W-:Y:S01]  /*1600*/  UMOV UR29, UR45 ;  /* 0x0000002d001d7c82 */ /* 0x000fe20008000000 */
        /* <DEDUP_REMOVED lines=29> */
[----:B------:R-:W-:-:S02]  /*17e0*/  WARPGROUP.DEPBAR.LE gsb0, 0x0 ;  /* 0x00008000000079c5 */ /* 0x000fc40000010000 */
[----:B------:R-:W-:Y:S04]  /*17f0*/  STL.64 [R1+0xc0], R24 ;  /* 0x0000c01801007387 */ /* 0x000fe80000100a00 */
[----:B------:R-:W-:Y:S04]  /*1800*/  STL.64 [R1+0xc8], R26 ;  /* 0x0000c81a01007387 */ /* 0x000fe80000100a00 */
[----:B------:R-:W-:Y:S04]  /*1810*/  STL.64 [R1+0xd0], R28 ;  /* 0x0000d01c01007387 */ /* 0x000fe80000100a00 */
[----:B------:R2:W-:Y:S02]  /*1820*/  STL.64 [R1+0xd8], R30 ;  /* 0x0000d81e01007387 */ /* 0x0005e40000100a00 */
[----:B--2---:R-:W-:-:S06]  /*1830*/  WARPGROUP.ARRIVE ;  /* 0x00000000000079c5 */ /* 0x004fcc0000000000 */
[----:B------:R-:W-:Y:S03]  /*1840*/  HGMMA.64x16x16.F32.BF16 R24, gdesc[UR40], RZ, !UPT, gsb0 ;  /* 0x00200000281879f0 */ /* 0x000fe6000c0018ff */
[----:B------:R-:W-:Y:S02]  /*1850*/  WARPGROUP.DEPBAR.LE gsb0, 0x0 ;  /* 0x00008000000079c5 */ /* 0x000fe40000010000 */
[----:B------:R-:W-:Y:S04]  /*1860*/  STL.64 [R1+0x60], R24 ;  /* 0x0000601801007387 */ /* 0x000fe80000100a00 */
[----:B------:R-:W-:Y:S04]  /*1870*/  STL.64 [R1+0x68], R26 ;  /* 0x0000681a01007387 */ /* 0x000fe80000100a00 */
[----:B------:R-:W-:Y:S04]  /*1880*/  STL.64 [R1+0x70], R28 ;  /* 0x0000701c01007387 */ /* 0x000fe80000100a00 */
[----:B------:R2:W-:Y:S02]  /*1890*/  STL.64 [R1+0x78], R30 ;  /* 0x0000781e01007387 */ /* 0x0005e40000100a00 */
[----:B--2---:R-:W-:-:S06]  /*18a0*/  WARPGROUP.ARRIVE ;  /* 0x00000000000079c5 */ /* 0x004fcc0000000000 */
[----:B------:R-:W-:Y:S03]  /*18b0*/  HGMMA.64x16x16.F32.BF16 R24, gdesc[UR32], RZ, !UPT, gsb0 ;  /* 0x00200000201879f0 */ /* 0x000fe6000c0018ff */
[----:B------:R-:W-:Y:S02]  /*18c0*/  WARPGROUP.DEPBAR.LE gsb0, 0x0 ;  /* 0x00008000000079c5 */ /* 0x000fe40000010000 */
[----:B------:R-:W-:Y:S01]  /*18d0*/  WARPGROUP.ARRIVE ;  /* 0x00000000000079c5 */ /* 0x000fe20000000000 */
[----:B------:R-:W-:Y:S04]  /*18e0*/  STL.64 [R1], R24 ;  /* 0x0000001801007387 */ /* 0x000fe80000100a00 */
[----:B------:R-:W-:Y:S01]  /*18f0*/  STL.64 [R1+0x8], R26 ;  /* 0x0000081a01007387 */ /* 0x000fe20000100a00 */
[----:B------:R-:W-:Y:S03]  /*1900*/  HGMMA.64x16x16.F32.BF16 R208, gdesc[UR28], RZ, !UPT, gsb0 ;  /* 0x002000001cd079f0 */ /* 0x000fe6000c0018ff */
[----:B------:R-:W-:Y:S04]  /*1910*/  STL.64 [R1+0x10], R28 ;  /* 0x0000101c01007387 */ /* 0x000fe80000100a00 */
[----:B------:R2:W-:Y:S01]  /*1920*/  STL.64 [R1+0x18], R30 ;  /* 0x0000181e01007387 */ /* 0x0005e20000100a00 */
[----:B------:R-:W-:-:S02]  /*1930*/  WARPGROUP.DEPBAR.LE gsb0, 0x0 ;  /* 0x00008000000079c5 */ /* 0x000fc40000010000 */
[----:B------:R-:W-:-:S06]  /*1940*/  WARPGROUP.ARRIVE ;  /* 0x00000000000079c5 */ /* 0x000fcc0000000000 */
[----:B------:R-:W-:Y:S03]  /*1950*/  HGMMA.64x16x16.F32.BF16 R184, gdesc[UR24], RZ, !UPT, gsb0 ;  /* 0x0020000018b879f0 */ /* 0x000fe6000c0018ff */
[----:B------:R-:W-:Y:S02]  /*1960*/  WARPGROUP.DEPBAR.LE gsb0, 0x0 ;  /* 0x00008000000079c5 */ /* 0x000fe40000010000 */
        /* <DEDUP_REMOVED lines=10> */
[----:B------:R-:W-:Y:S01]  /*1a10*/  HGMMA.64x16x16.F32.BF16 R88, gdesc[UR4], RZ, !UPT, gsb0 ;  /* 0x00200000045879f0 */ /* 0x000fe2000c0018ff */
[----:B------:R-:W-:Y:S02]  /*1a20*/  UIADD3 UR4, UR44, 0x100, URZ ;  /* 0x000001002c047890 */ /* 0x000fe4000fffe03f */
[----:B------:R-:W-:Y:S02]  /*1a30*/  WARPGROUP.DEPBAR.LE gsb0, 0x0 ;  /* 0x00008000000079c5 */ /* 0x000fe40000010000 */
[----:B------:R-:W-:-:S06]  /*1a40*/  WARPGROUP.ARRIVE ;  /* 0x00000000000079c5 */ /* 0x000fcc0000000000 */
[----:B------:R-:W-:Y:S03]  /*1a50*/  HGMMA.64x16x16.F32.BF16 R64, gdesc[UR12], RZ, !UPT, gsb0 ;  /* 0x002000000c4079f0 */ /* 0x000fe6000c0018ff */
[----:B------:R-:W-:Y:S02]  /*1a60*/  WARPGROUP.DEPBAR.LE gsb0, 0x0 ;  /* 0x00008000000079c5 */ /* 0x000fe40000010000 */
[----:B------:R-:W-:-:S06]  /*1a70*/  WARPGROUP.ARRIVE ;  /* 0x00000000000079c5 */ /* 0x000fcc0000000000 */
[----:B------:R-:W-:Y:S01]  /*1a80*/  HGMMA.64x16x16.F32.BF16 R40, gdesc[UR48], RZ, !UPT, gsb0 ;  /* 0x00200000302879f0 */ /* 0x000fe2000c0018ff */
[----:B------:R-:W-:Y:S01]  /*1a90*/  UMOV UR48, UR4 ;  /* 0x0000000400307c82 */ /* 0x000fe20008000000 */
[----:B------:R-:W-:Y:S01]  /*1aa0*/  UMOV UR49, 0xc0000010 ;  /* 0xc000001000317882 */ /* 0x000fe20000000000 */
[----:B------:R-:W-:Y:S01]  /*1ab0*/  UMOV UR12, UR48 ;  /* 0x00000030000c7c82 */ /* 0x000fe20008000000 */
        /* <DEDUP_REMOVED lines=27> */
[----:B------:R-:W-:-:S03]  /*1c70*/  UIADD3 UR4, UR44, 0x200, URZ ;  /* 0x000002002c047890 */ /* 0x000fc6000fffe03f */
[----:B------:R-:W-:Y:S01]  /*1c80*/  UMOV UR44, UR48 ;  /* 0x00000030002c7c82 */ /* 0x000fe20008000000 */
        /* <DEDUP_REMOVED lines=66> */
[----:B------:R-:W-:Y:S04]  /*20b0*/  STL.64 [R1+0x20], R24 ;  /* 0x0000201801007387 */ /* 0x000fe80000100a00 */
        /* <DEDUP_REMOVED lines=29> */
[----:B------:R-:W-:Y:S05]  /*2290*/  @!P1 BRA `(.L_x_19) ;  /* 0x0000001000f09947 */ /* 0x000fea0003800000 */
[----:B------:R-:W-:Y:S01]  /*22a0*/  UIADD3 UR61, UR36, 0x1, URZ ;  /* 0x00000001243d7890 */ /* 0x000fe2000fffe03f */
[----:B01----:R-:W-:Y:S01]  /*22b0*/  IMAD.MOV.U32 R0, RZ, RZ, R5 ;  /* 0x000000ffff007224 */ /* 0x003fe200078e0005 */
[----:B------:R-:W-:Y:S02]  /*22c0*/  UMOV UR60, UR36 ;  /* 0x00000024003c7c82 */ /* 0x000fe40008000000 */
[----:B------:R-:W-:-:S04]  /*22d0*/  UISETP.NE.AND UP0, UPT, UR61, 0xc, UPT ;  /* 0x0000000c3d00788c */ /* 0x000fc8000bf05270 */
[----:B------:R-:W-:Y:S02]  /*22e0*/  USEL UR4, URZ, 0x1, UP0 ;  /* 0x000000013f047887 */ /* 0x000fe40008000000 */
[----:B------:R-:W-:Y:S02]  /*22f0*/  USEL UR61, UR61, URZ, UP0 ;  /* 0x0000003f3d3d7287 */ /* 0x000fe40008000000 */
[----:B------:R-:W-:-:S06]  /*2300*/  ULOP3.LUT UR4, UR39, UR4, URZ, 0x3c, !UPT ;  /* 0x0000000427047292 */ /* 0x000fcc000f8e3c3f */
[----:B------:R-:W-:-:S07]  /*2310*/  IMAD.U32 R3, RZ, RZ, UR4 ;  /* 0x00000004ff037e24 */ /* 0x000fce000f8e00ff */
.L_x_26:
[----:B-1----:R-:W-:Y:S05]  /*2320*/  @!P0 BRA `(.L_x_20) ;  /* 0x0000000000048947 */ /* 0x002fea0003800000 */
[----:B------:R-:W-:Y:S01]  /*2330*/  BPT.TRAP 0x1 ;  /* 0x000000040000795c */ /* 0x000fe20000300000 */
.L_x_20:
[----:B------:R-:W-:Y:S01]  /*2340*/  ULEA UR4, UR61, UR38, 0x3 ;  /* 0x000000263d047291 */ /* 0x000fe2000f8e183f */
[----:B------:R-:W-:-:S08]  /*2350*/  SHF.L.U32 R4, R3, 0x1f, RZ ;  /* 0x0000001f03047819 */ /* 0x000fd000000006ff */
[----:B------:R0:W1:Y:S01]  /*2360*/  SYNCS.PHASECHK.TRANS64.TRYWAIT P1, [UR4], R4 ;  /* 0x00000004ff0075a7 */ /* 0x0000620008020144 */
[----:B------:R-:W-:Y:S05]  /*2370*/  @!P0 BRA `(.L_x_21) ;  /* 0x0000000000048947 */ /* 0x000fea0003800000 */
[----:B------:R-:W-:Y:S01]  /*2380*/  BPT.TRAP 0x1 ;  /* 0x000000040000795c */ /* 0x000fe20000300000 */
.L_x_21:
[----:B-1----:R-:W-:Y:S05]  /*2390*/  @P1 BRA `(.L_x_22) ;  /* 0x0000000000081947 */ /* 0x002fea0003800000 */
[----:B------:R-:W1:Y:S02]  /*23a0*/  SYNCS.PHASECHK.TRANS64.TRYWAIT P1, [UR4], R4 ;  /* 0x00000004ff0075a7 */ /* 0x000e640008020144 */
[----:B-1----:R-:W-:Y:S05]  /*23b0*/  @!P1 BRA `(.L_x_23) ;  /* 0x00000158000c9947 */ /* 0x002fea0003800000 */
.L_x_22:
[----:B------:R-:W-:Y:S04]  /*23c0*/  STL.64 [R1+0x1a0], R102 ;  /* 0x0001a06601007387 */ /* 0x000fe80000100a00 */
[----:B------:R-:W-:Y:S04]  /*23d0*/  STL.64 [R1+0x198], R100 ;  /* 0x0001986401007387 */ /* 0x000fe80000100a00 */
[----:B------:R-:W-:Y:S04]  /*23e0*/  STL.64 [R1+0x190], R98 ;  /* 0x0001906201007387 */ /* 0x000fe80000100a00 */
[----:B------:R2:W-:Y:S04]  /*23f0*/  STL.64 [R1+0x188], R96 ;  /* 0x0001886001007387 */ /* 0x0005e80000100a00 */
[----:B--2---:R-:W2:Y:S04]  /*2400*/  LDL.LU.64 R96, [R1] ;  /* 0x0000000001607983 */ /* 0x004ea80000300a00 */
[----:B------:R-:W2:Y:S04]  /*2410*/  LDL.LU.64 R98, [R1+0x8] ;  /* 0x0000080001627983 */ /* 0x000ea80000300a00 */
[----:B------:R-:W2:Y:S04]  /*2420*/  LDL.LU.64 R100, [R1+0x10] ;  /* 0x0000100001647983 */ /* 0x000ea80000300a00 */
[----:B------:R-:W2:Y:S04]  /*2430*/  LDL.LU.64 R102, [R1+0x18] ;  /* 0x0000180001667983 */ /* 0x000ea80000300a00 */
[----:B------:R-:W-:Y:S04]  /*2440*/  STL.64 [R1+0x180], R78 ;  /* 0x0001804e01007387 */ /* 0x000fe80000100a00 */
[----:B------:R-:W-:Y:S04]  /*2450*/  STL.64 [R1+0x178], R76 ;  /* 0x0001784c01007387 */ /* 0x000fe80000100a00 */
[----:B------:R-:W-:Y:S04]  /*2460*/  STL.64 [R1+0x170], R74 ;  /* 0x0001704a01007387 */ /* 0x000fe80000100a00 */
[----:B------:R4:W-:Y:S04]  /*2470*/  STL.64 [R1+0x168], R72 ;  /* 0x0001684801007387 */ /* 0x0009e80000100a00 */
[----:B----4-:R-:W4:Y:S04]  /*2480*/  LDL.LU.64 R72, [R1+0x60] ;  /* 0x0000600001487983 */ /* 0x010f280000300a00 */
[----:B------:R-:W4:Y:S04]  /*2490*/  LDL.LU.64 R74, [R1+0x68] ;  /* 0x00006800014a7983 */ /* 0x000f280000300a00 */
[----:B------:R-:W4:Y:S04]  /*24a0*/  LDL.LU.64 R76, [R1+0x70] ;  /* 0x00007000014c7983 */ /* 0x000f280000300a00 */
[----:B------:R-:W4:Y:S04]  /*24b0*/  LDL.LU.64 R78, [R1+0x78] ;  /* 0x00007800014e7983 */ /* 0x000f280000300a00 */
[----:B------:R-:W-:Y:S04]  /*24c0*/  STL.64 [R1+0x160], R54 ;  /* 0x0001603601007387 */ /* 0x000fe80000100a00 */
[----:B------:R-:W-:Y:S04]  /*24d0*/  STL.64 [R1+0x158], R52 ;  /* 0x0001583401007387 */ /* 0x000fe80000100a00 */
[----:B------:R-:W-:Y:S04]  /*24e0*/  STL.64 [R1+0x150], R50 ;  /* 0x0001503201007387 */ /* 0x000fe80000100a00 */
[----:B------:R0:W-:Y:S04]  /*24f0*/  STL.64 [R1+0x148], R48 ;  /* 0x0001483001007387 */ /* 0x0001e80000100a00 */
[----:B0-----:R-:W3:Y:S04]  /*2500*/  LDL.LU.64 R48, [R1+0xc0] ;  /* 0x0000c00001307983 */ /* 0x001ee80000300a00 */
[----:B------:R-:W3:Y:S04]  /*2510*/  LDL.LU.64 R50, [R1+0xc8] ;  /* 0x0000c80001327983 */ /* 0x000ee80000300a00 */
[----:B------:R-:W3:Y:S04]  /*2520*/  LDL.LU.64 R52, [R1+0xd0] ;  /* 0x0000d00001347983 */ /* 0x000ee80000300a00 */
[----:B------:R-:W3:Y:S01]  /*2530*/  LDL.LU.64 R54, [R1+0xd8] ;  /* 0x0000d80001367983 */ /* 0x000ee20000300a00 */
[----:B------:R-:W-:-:S02]  /*2540*/  UIMAD UR44, UR61, 0x300, UR56 ;  /* 0x000003003d2c78a4 */ /* 0x000fc4000f8e0238 */
[----:B------:R-:W-:Y:S01]  /*2550*/  UIMAD UR46, UR61, 0x160, UR57 ;  /* 0x000001603d2e78a4 */ /* 0x000fe2000f8e0239 */
[----:B------:R-:W-:Y:S01]  /*2560*/  STL.64 [R1+0x140], R30 ;  /* 0x0001401e01007387 */ /* 0x000fe20000100a00 */
[----:B------:R-:W-:Y:S01]  /*2570*/  UMOV UR45, 0xc0000010 ;  /* 0xc0000010002d7882 */ /* 0x000fe20000000000 */
[----:B------:R-:W-:Y:S01]  /*2580*/  UMOV UR47, 0xc0000010 ;  /* 0xc0000010002f7882 */ /* 0x000fe20000000000 */
[----:B------:R-:W-:Y:S01]  /*2590*/  UIADD3 UR42, UR46, 0x20, URZ ;  /* 0x000000202e2a7890 */ /* 0x000fe2000fffe03f */
[----:B------:R-:W-:Y:S01]  /*25a0*/  STL.64 [R1+0x138], R28 ;  /* 0x0001381c01007387 */ /* 0x000fe20000100a00 */
[----:B------:R-:W-:Y:S01]  /*25b0*/  UMOV UR40, UR44 ;  /* 0x0000002c00287c82 */ /* 0x000fe20008000000 */
[----:B------:R-:W-:Y:S01]  /*25c0*/  UMOV UR41, UR45 ;  /* 0x0000002d00297c82 */ /* 0x000fe20008000000 */
        /* <DEDUP_REMOVED lines=12> */
[----:B------:R-:W-:Y:S01]  /*2690*/  UMOV UR24, UR44 ;  /* 0x0000002c00187c82 */ /* 0x000fe20008000000 */
[----:B------:R-:W-:Y:S01]  /*26a0*/  UMOV UR25, UR45 ;  /* 0x0000002d00197c82 */ /* 0x000fe20008000000 */
[----:B------:R-:W-:Y:S01]  /*26b0*/  UMOV UR27, 0xc0000010 ;  /* 0xc0000010001b7882 */ /* 0x000fe20000000000 */
[----:B---3--:R-:W-:-:S06]  /*26c0*/  WARPGROUP.ARRIVE ;  /* 0x00000000000079c5 */ /* 0x008fcc0000000000 */
[----:B------:R-:W-:Y:S03]  /*26d0*/  HGMMA.64x16x16.F32.BF16 R48, gdesc[UR44], R48, gsb0 ;  /* 0x002000002c3079f0 */ /* 0x000fe60008001830 */
[----:B------:R-:W-:Y:S02]  /*26e0*/  WARPGROUP.DEPBAR.LE gsb0, 0x0 ;  /* 0x00008000000079c5 */ /* 0x000fe40000010000 */
[----:B----4-:R-:W-:Y:S01]  /*26f0*/  WARPGROUP.ARRIVE ;  /* 0x00000000000079c5 */ /* 0x010fe20000000000 */
[----:B------:R-:W-:Y:S01]  /*2700*/  UIADD3 UR22, UR46, 0xa0, URZ ;  /* 0x000000a02e167890 */ /* 0x000fe2000fffe03f */
[----:B------:R-:W-:Y:S04]  /*2710*/  STL.64 [R1+0xc0], R48 ;  /* 0x0000c03001007387 */ /* 0x000fe80000100a00 */
[----:B------:R-:W-:Y:S01]  /*2720*/  HGMMA.64x16x16.F32.BF16 R72, gdesc[UR40], R72, gsb0 ;  /* 0x00200000284879f0 */ /* 0x000fe20008001848 */
        /* <DEDUP_REMOVED lines=15> */
[----:B------:R-:W-:-:S02]  /*2820*/  WARPGROUP.DEPBAR.LE gsb0, 0x0 ;  /* 0x00008000000079c5 */ /* 0x000fc40000010000 */
[----:B--2---:R-:W-:Y:S01]  /*2830*/  WARPGROUP.ARRIVE ;  /* 0x00000000000079c5 */ /* 0x004fe20000000000 */
[----:B------:R-:W-:Y:S01]  /*2840*/  UMOV UR8, UR44 ;  /* 0x0000002c00087c82 */ /* 0x000fe20008000000 */
[----:B------:R-:W-:Y:S01]  /*2850*/  UMOV UR9, UR45 ;  /* 0x0000002d00097c82 */ /* 0x000fe20008000000 */
[----:B------:R-:W-:Y:S01]  /*2860*/  UMOV UR11, 0xc0000010 ;  /* 0xc0000010000b7882 */ /* 0x000fe20000000000 */
[----:B------:R-:W-:Y:S01]  /*2870*/  UIADD3 UR6, UR46, 0x120, URZ ;  /* 0x000001202e067890 */ /* 0x000fe2000fffe03f */
[----:B------:R-:W-:Y:S01]  /*2880*/  STL.64 [R1+0x60], R72 ;  /* 0x0000604801007387 */ /* 0x000fe20000100a00 */
        /* <DEDUP_REMOVED lines=9> */
[----:B------:R-:W-:Y:S04]  /*2920*/  STL.64 [R1+0x70], R76 ;  /* 0x0000704c01007387 */ /* 0x000fe80000100a00 */
[----:B------:R-:W-:Y:S01]  /*2930*/  STL.64 [R1+0x78], R78 ;  /* 0x0000784e01007387 */ /* 0x000fe20000100a00 */
[----:B------:R-:W-:-:S02]  /*2940*/  WARPGROUP.DEPBAR.LE gsb0, 0x0 ;  /* 0x00008000000079c5 */ /* 0x000fc40000010000 */
[----:B------:R-:W-:Y:S01]  /*2950*/  WARPGROUP.ARRIVE ;  /* 0x00000000000079c5 */ /* 0x000fe20000000000 */
[----:B------:R0:W-:Y:S04]  /*2960*/  STL.64 [R1], R96 ;  /* 0x0000006001007387 */ /* 0x0001e80000100a00 */
[----:B------:R2:W-:Y:S01]  /*2970*/  STL.64 [R1+0x8], R98 ;  /* 0x0000086201007387 */ /* 0x0005e20000100a00 */
[----:B------:R-:W-:Y:S03]  /*2980*/  HGMMA.64x16x16.F32.BF16 R208, gdesc[UR28], R208, gsb0 ;  /* 0x002000001cd079f0 */ /* 0x000fe600080018d0 */
[----:B------:R3:W-:Y:S04]  /*2990*/  STL.64 [R1+0x10], R100 ;  /* 0x0000106401007387 */ /* 0x0007e80000100a00 */
[----:B------:R4:W-:Y:S04]  /*29a0*/  STL.64 [R1+0x18], R102 ;  /* 0x0000186601007387 */ /* 0x0009e80000100a00 */
[----:B0-----:R-:W4:Y:S04]  /*29b0*/  LDL.LU.64 R96, [R1+0x40] ;  /* 0x0000400001607983 */ /* 0x001f280000300a00 */
[----:B--2---:R-:W2:Y:S04]  /*29c0*/  LDL.LU.64 R98, [R1+0x48] ;  /* 0x0000480001627983 */ /* 0x004ea80000300a00 */
[----:B---3--:R-:W2:Y:S04]  /*29d0*/  LDL.LU.64 R100, [R1+0x50] ;  /* 0x0000500001647983 */ /* 0x008ea80000300a00 */
[----:B----4-:R-:W2:Y:S04]  /*29e0*/  LDL.LU.64 R102, [R1+0x58] ;  /* 0x0000580001667983 */ /* 0x010ea80000300a00 */
[----:B------:R-:W3:Y:S04]  /*29f0*/  LDL.LU.64 R72, [R1+0xa0] ;  /* 0x0000a00001487983 */ /* 0x000ee80000300a00 */
[----:B------:R-:W3:Y:S04]  /*2a00*/  LDL.LU.64 R74, [R1+0xa8] ;  /* 0x0000a800014a7983 */ /* 0x000ee80000300a00 */
[----:B------:R-:W3:Y:S04]  /*2a10*/  LDL.LU.64 R76, [R1+0xb0] ;  /* 0x0000b000014c7983 */ /* 0x000ee80000300a00 */
[----:B------:R-:W3:Y:S04]  /*2a20*/  LDL.LU.64 R78, [R1+0xb8] ;  /* 0x0000b800014e7983 */ /* 0x000ee80000300a00 */
[----:B------:R-:W4:Y:S04]  /*2a30*/  LDL.LU.64 R48, [R1+0x80] ;  /* 0x0000800001307983 */ /* 0x000f280000300a00 */
[----:B------:R-:W4:Y:S04]  /*2a40*/  LDL.LU.64 R50, [R1+0x88] ;  /* 0x0000880001327983 */ /* 0x000f280000300a00 */
[----:B------:R-:W4:Y:S01]  /*2a50*/  LDL.LU.64 R52, [R1+0x90] ;  /* 0x0000900001347983 */ /* 0x000f220000300a00 */
[----:B------:R-:W-:-:S02]  /*2a60*/  WARPGROUP.DEPBAR.LE gsb0, 0x0 ;  /* 0x00008000000079c5 */ /* 0x000fc40000010000 */
[----:B------:R-:W-:Y:S01]  /*2a70*/  WARPGROUP.ARRIVE ;  /* 0x00000000000079c5 */ /* 0x000fe20000000000 */
[----:B------:R-:W4:Y:S04]  /*2a80*/  LDL.LU.64 R54, [R1+0x98] ;  /* 0x0000980001367983 */ /* 0x000f280000300a00 */
[----:B------:R-:W4:Y:S01]  /*2a90*/  LDL.LU.64 R24, [R1+0x20] ;  /* 0x0000200001187983 */ /* 0x000f220000300a00 */
[----:B------:R-:W-:Y:S03]  /*2aa0*/  HGMMA.64x16x16.F32.BF16 R184, gdesc[UR24], R184, gsb0 ;  /* 0x0020000018b879f0 */ /* 0x000fe600080018b8 */
[----:B------:R-:W4:Y:S04]  /*2ab0*/  LDL.LU.64 R26, [R1+0x28] ;  /* 0x00002800011a7983 */ /* 0x000f280000300a00 */
[----:B------:R-:W4:Y:S04]  /*2ac0*/  LDL.LU.64 R28, [R1+0x30] ;  /* 0x00003000011c7983 */ /* 0x000f280000300a00 */
[----:B------:R-:W4:Y:S01]  /*2ad0*/  LDL.LU.64 R30, [R1+0x38] ;  /* 0x00003800011e7983 */ /* 0x000f220000300a00 */
[----:B------:R-:W-:-:S02]  /*2ae0*/  WARPGROUP.DEPBAR.LE gsb0, 0x0 ;  /* 0x00008000000079c5 */ /* 0x000fc40000010000 */
[----:B------:R-:W-:-:S06]  /*2af0*/  WARPGROUP.ARRIVE ;  /* 0x00000000000079c5 */ /* 0x000fcc0000000000 */
[----:B------:R-:W-:Y:S03]  /*2b00*/  HGMMA.64x16x16.F32.BF16 R160, gdesc[UR20], R160, gsb0 ;  /* 0x0020000014a079f0 */ /* 0x000fe600080018a0 */
[----:B------:R-:W-:Y:S02]  /*2b10*/  WARPGROUP.DEPBAR.LE gsb0, 0x0 ;  /* 0x00008000000079c5 */ /* 0x000fe40000010000 */
[----:B------:R-:W-:-:S06]  /*2b20*/  WARPGROUP.ARRIVE ;  /* 0x00000000000079c5 */ /* 0x000fcc0000000000 */
[----:B------:R-:W-:Y:S03]  /*2b30*/  HGMMA.64x16x16.F32.BF16 R136, gdesc[UR16], R136, gsb0 ;  /* 0x00200000108879f0 */ /* 0x000fe60008001888 */
[----:B------:R-:W-:Y:S02]  /*2b40*/  WARPGROUP.DEPBAR.LE gsb0, 0x0 ;  /* 0x00008000000079c5 */ /* 0x000fe40000010000 */
[----:B------:R-:W-:-:S06]  /*2b50*/  WARPGROUP.ARRIVE ;  /* 0x00000000000079c5 */ /* 0x000fcc0000000000 */
[----:B------:R-:W-:Y:S03]  /*2b60*/  HGMMA.64x16x16.F32.BF16 R112, gdesc[UR12], R112, gsb0 ;  /* 0x002000000c7079f0 */ /* 0x000fe60008001870 */
[----:B------:R-:W-:Y:S02]  /*2b70*/  WARPGROUP.DEPBAR.LE gsb0, 0x0 ;  /* 0x00008000000079c5 */ /* 0x000fe40000010000 */
[----:B------:R-:W-:-:S06]  /*2b80*/  WARPGROUP.ARRIVE ;  /* 0x00000000000079c5 */ /* 0x000fcc0000000000 */
[----:B------:R-:W-:Y:S01]  /*2b90*/  HGMMA.64x16x16.F32.BF16 R88, gdesc[UR8], R88, gsb0 ;  /* 0x00200000085879f0 */ /* 0x000fe20008001858 */
[----:B------:R-:W-:Y:S02]  /*2ba0*/  UIADD3 UR8, UR44, 0x100, URZ ;  /* 0x000001002c087890 */ /* 0x000fe4000fffe03f */
[----:B------:R-:W-:Y:S02]  /*2bb0*/  WARPGROUP.DEPBAR.LE gsb0, 0x0 ;  /* 0x00008000000079c5 */ /* 0x000fe40000010000 */
[----:B------:R-:W-:-:S06]  /*2bc0*/  WARPGROUP.ARRIVE ;  /* 0x00000000000079c5 */ /* 0x000fcc0000000000 */
[----:B------:R-:W-:Y:S03]  /*2bd0*/  HGMMA.64x16x16.F32.BF16 R64, gdesc[UR4], R64, gsb0 ;  /* 0x00200000044079f0 */ /* 0x000fe60008001840 */
[----:B------:R-:W-:Y:S02]  /*2be0*/  WARPGROUP.DEPBAR.LE gsb0, 0x0 ;  /* 0x00008000000079c5 */ /* 0x000fe40000010000 */
[----:B------:R-:W-:-:S06]  /*2bf0*/  WARPGROUP.ARRIVE ;  /* 0x00000000000079c5 */ /* 0x000fcc0000000000 */
[----:B------:R-:W-:Y:S01]  /*2c00*/  HGMMA.64x16x16.F32.BF16 R40, gdesc[UR48], R40, gsb0 ;  /* 0x00200000302879f0 */ /* 0x000fe20008001828 */
        /* <DEDUP_REMOVED lines=49> */
[----:B--2---:R-:W-:-:S06]  /*2f20*/  WARPGROUP.ARRIVE ;  /* 0x00000000000079c5 */ /* 0x004fcc0000000000 */
[----:B------:R-:W-:Y:S01]  /*2f30*/  HGMMA.64x16x16.F32.BF16 R96, gdesc[UR40], R96, gsb0 ;  /* 0x00200000286079f0 */ /* 0x000fe20008001860 */
[----:B------:R-:W-:Y:S01]  /*2f40*/  UMOV UR44, UR48 ;  /* 0x00000030002c7c82 */ /* 0x000fe20008000000 */
[----:B------:R-:W-:Y:S01]  /*2f50*/  UMOV UR45, UR49 ;  /* 0x00000031002d7c82 */ /* 0x000fe20008000000 */
[----:B------:R-:W-:Y:S02]  /*2f60*/  WARPGROUP.DEPBAR.LE gsb0, 0x0 ;  /* 0x00008000000079c5 */ /* 0x000fe40000010000 */
[----:B---3--:R-:W-:Y:S01]  /*2f70*/  WARPGROUP.ARRIVE ;  /* 0x00000000000079c5 */ /* 0x008fe20000000000 */
[----:B------:R-:W-:Y:S04]  /*2f80*/  STL.64 [R1+0x40], R96 ;  /* 0x0000406001007387 */ /* 0x000fe80000100a00 */
[----:B------:R-:W-:Y:S01]  /*2f90*/  STL.64 [R1+0x48], R98 ;  /* 0x0000486201007387 */ /* 0x000fe20000100a00 */
[----:B------:R-:W-:Y:S01]  /*2fa0*/  HGMMA.64x16x16.F32.BF16 R72, gdesc[UR44], R72, gsb0 ;  /* 0x002000002c4879f0 */ /* 0x000fe20008001848 */
[----:B------:R-:W-:Y:S01]  /*2fb0*/  UMOV UR44, UR4 ;  /* 0x00000004002c7c82 */ /* 0x000fe20008000000 */
[----:B------:R-:W-:Y:S01]  /*2fc0*/  UMOV UR45, 0xc0000010 ;  /* 0xc0000010002d7882 */ /* 0x000fe20000000000 */
[----:B------:R-:W-:Y:S01]  /*2fd0*/  STL.64 [R1+0x50], R100 ;  /* 0x0000506401007387 */ /* 0x000fe20000100a00 */
[----:B------:R-:W-:-:S02]  /*2fe0*/  WARPGROUP.DEPBAR.LE gsb0, 0x0 ;  /* 0x00008000000079c5 */ /* 0x000fc40000010000 */
[----:B----4-:R-:W-:Y:S01]  /*2ff0*/  WARPGROUP.ARRIVE ;  /* 0x00000000000079c5 */ /* 0x010fe20000000000 */
[----:B------:R-:W-:Y:S01]  /*3000*/  UMOV UR40, UR44 ;  /* 0x0000002c00287c82 */ /* 0x000fe20008000000 */
[----:B------:R-:W-:Y:S01]  /*3010*/  UMOV UR41, UR45 ;  /* 0x0000002d00297c82 */ /* 0x000fe20008000000 */
[----:B------:R0:W-:Y:S03]  /*3020*/  STL.64 [R1+0x58], R102 ;  /* 0x0000586601007387 */ /* 0x0001e60000100a00 */
[----:B------:R-:W-:Y:S01]  /*3030*/  HGMMA.64x16x16.F32.BF16 R48, gdesc[UR44], R48, gsb0 ;  /* 0x002000002c3079f0 */ /* 0x000fe20008001830 */
[----:B0-----:R-:W2:Y:S04]  /*3040*/  LDL.LU.64 R102, [R1+0x1a0] ;  /* 0x0001a00001667983 */ /* 0x001ea80000300a00 */
[----:B------:R-:W2:Y:S04]  /*3050*/  LDL.LU.64 R100, [R1+0x198] ;  /* 0x0001980001647983 */ /* 0x000ea80000300a00 */
[----:B------:R-:W2:Y:S04]  /*3060*/  LDL.LU.64 R98, [R1+0x190] ;  /* 0x0001900001627983 */ /* 0x000ea80000300a00 */
[----:B------:R-:W2:Y:S01]  /*3070*/  LDL.LU.64 R96, [R1+0x188] ;  /* 0x0001880001607983 */ /* 0x000ea20000300a00 */
[----:B------:R-:W-:Y:S01]  /*3080*/  UMOV UR32, UR44 ;  /* 0x0000002c00207c82 */ /* 0x000fe20008000000 */
[----:B------:R-:W-:-:S02]  /*3090*/  UMOV UR33, UR45 ;  /* 0x0000002d00217c82 */ /* 0x000fc40008000000 */
[----:B------:R-:W-:Y:S04]  /*30a0*/  STL.64 [R1+0xa0], R72 ;  /* 0x0000a04801007387 */ /* 0x000fe80000100a00 */
[----:B------:R-:W-:Y:S04]  /*30b0*/  STL.64 [R1+0xa8], R74 ;  /* 0x0000a84a01007387 */ /* 0x000fe80000100a00 */
[----:B------:R-:W-:Y:S04]  /*30c0*/  STL.64 [R1+0xb0], R76 ;  /* 0x0000b04c01007387 */ /* 0x000fe80000100a00 */
[----:B------:R0:W-:Y:S04]  /*30d0*/  STL.64 [R1+0xb8], R78 ;  /* 0x0000b84e01007387 */ /* 0x0001e80000100a00 */
[----:B0-----:R-:W3:Y:S01]  /*30e0*/  LDL.LU.64 R78, [R1+0x180] ;  /* 0x00018000014e7983 */ /* 0x001ee20000300a00 */
[----:B------:R-:W-:-:S02]  /*30f0*/  WARPGROUP.DEPBAR.LE gsb0, 0x0 ;  /* 0x00008000000079c5 */ /* 0x000fc40000010000 */
[----:B------:R-:W-:Y:S01]  /*3100*/  WARPGROUP.ARRIVE ;  /* 0x00000000000079c5 */ /* 0x000fe20000000000 */
[----:B------:R-:W3:Y:S04]  /*3110*/  LDL.LU.64 R76, [R1+0x178] ;  /* 0x00017800014c7983 */ /* 0x000ee80000300a00 */
[----:B------:R-:W3:Y:S01]  /*3120*/  LDL.LU.64 R74, [R1+0x170] ;  /* 0x00017000014a7983 */ /* 0x000ee20000300a00 */
[----:B------:R-:W-:Y:S03]  /*3130*/  HGMMA.64x16x16.F32.BF16 R24, gdesc[UR40], R24, gsb0 ;  /* 0x00200000281879f0 */ /* 0x000fe60008001818 */
[----:B------:R-:W3:Y:S01]  /*3140*/  LDL.LU.64 R72, [R1+0x168] ;  /* 0x0001680001487983 */ /* 0x000ee20000300a00 */
[----:B------:R-:W-:Y:S01]  /*3150*/  UMOV UR28, UR44 ;  /* 0x0000002c001c7c82 */ /* 0x000fe20008000000 */
[----:B------:R-:W-:-:S02]  /*3160*/  UMOV UR29, UR45 ;  /* 0x0000002d001d7c82 */ /* 0x000fc40008000000 */
[----:B------:R-:W-:Y:S04]  /*3170*/  STL.64 [R1+0x80], R48 ;  /* 0x0000803001007387 */ /* 0x000fe80000100a00 */
[----:B------:R-:W-:Y:S04]  /*3180*/  STL.64 [R1+0x88], R50 ;  /* 0x0000883201007387 */ /* 0x000fe80000100a00 */
[----:B------:R-:W-:Y:S04]  /*3190*/  STL.64 [R1+0x90], R52 ;  /* 0x0000903401007387 */ /* 0x000fe80000100a00 */
[----:B------:R0:W-:Y:S04]  /*31a0*/  STL.64 [R1+0x98], R54 ;  /* 0x0000983601007387 */ /* 0x0001e80000100a00 */
[----:B0-----:R-:W4:Y:S04]  /*31b0*/  LDL.LU.64 R54, [R1+0x160] ;  /* 0x0001600001367983 */ /* 0x001f280000300a00 */
[----:B------:R-:W4:Y:S04]  /*31c0*/  LDL.LU.64 R52, [R1+0x158] ;  /* 0x0001580001347983 */ /* 0x000f280000300a00 */
[----:B------:R-:W4:Y:S04]  /*31d0*/  LDL.LU.64 R50, [R1+0x150] ;  /* 0x0001500001327983 */ /* 0x000f280000300a00 */
[----:B------:R-:W4:Y:S01]  /*31e0*/  LDL.LU.64 R48, [R1+0x148] ;  /* 0x0001480001307983 */ /* 0x000f220000300a00 */
[----:B------:R-:W-:-:S02]  /*31f0*/  WARPGROUP.DEPBAR.LE gsb0, 0x0 ;  /* 0x00008000000079c5 */ /* 0x000fc40000010000 */
[----:B------:R-:W-:Y:S01]  /*3200*/  WARPGROUP.ARRIVE ;  /* 0x00000000000079c5 */ /* 0x000fe20000000000 */
[----:B------:R-:W-:Y:S01]  /*3210*/  UMOV UR24, UR44 ;  /* 0x0000002c00187c82 */ /* 0x000fe20008000000 */
[----:B------:R-:W-:Y:S01]  /*3220*/  UMOV UR25, UR45 ;  /* 0x0000002d00197c82 */ /* 0x000fe20008000000 */
[----:B------:R-:W-:Y:S03]  /*3230*/  STL.64 [R1+0x20], R24 ;  /* 0x0000201801007387 */ /* 0x000fe60000100a00 */
[----:B------:R-:W-:Y:S01]  /*3240*/  HGMMA.64x16x16.F32.BF16 R216, gdesc[UR32], R216, gsb0 ;  /* 0x0020000020d879f0 */ /* 0x000fe200080018d8 */
[----:B------:R-:W-:Y:S04]  /*3250*/  STL.64 [R1+0x28], R26 ;  /* 0x0000281a01007387 */ /* 0x000fe80000100a00 */
[----:B------:R-:W-:Y:S04]  /*3260*/  STL.64 [R1+0x30], R28 ;  /* 0x0000301c01007387 */ /* 0x000fe80000100a00 */
[----:B------:R0:W-:Y:S04]  /*3270*/  STL.64 [R1+0x38], R30 ;  /* 0x0000381e01007387 */ /* 0x0001e80000100a00 */
[----:B0-----:R-:W4:Y:S04]  /*3280*/  LDL.LU.64 R30, [R1+0x140] ;  /* 0x00014000011e7983 */ /* 0x001f280000300a00 */
[----:B------:R-:W4:Y:S04]  /*3290*/  LDL.LU.64 R28, [R1+0x138] ;  /* 0x00013800011c7983 */ /* 0x000f280000300a00 */
[----:B------:R-:W4:Y:S04]  /*32a0*/  LDL.LU.64 R26, [R1+0x130] ;  /* 0x00013000011a7983 */ /* 0x000f280000300a00 */
[----:B------:R-:W4:Y:S01]  /*32b0*/  LDL.LU.64 R24, [R1+0x128] ;  /* 0x0001280001187983 */ /* 0x000f220000300a00 */
        /* <DEDUP_REMOVED lines=26> */
[----:B------:R-:W-:Y:S03]  /*3460*/  HGMMA.64x16x16.F32.BF16 R96, gdesc[UR12], R96, gsb0 ;  /* 0x002000000c6079f0 */ /* 0x000fe60008001860 */
[----:B------:R-:W-:Y:S02]  /*3470*/  WARPGROUP.DEPBAR.LE gsb0, 0x0 ;  /* 0x00008000000079c5 */ /* 0x000fe40000010000 */
[----:B---3--:R-:W-:-:S06]  /*3480*/  WARPGROUP.ARRIVE ;  /* 0x00000000000079c5 */ /* 0x008fcc0000000000 */
[----:B------:R-:W-:Y:S03]  /*3490*/  HGMMA.64x16x16.F32.BF16 R72, gdesc[UR8], R72, gsb0 ;  /* 0x00200000084879f0 */ /* 0x000fe60008001848 */
[----:B------:R-:W-:Y:S02]  /*34a0*/  WARPGROUP.DEPBAR.LE gsb0, 0x0 ;  /* 0x00008000000079c5 */ /* 0x000fe40000010000 */
[----:B----4-:R-:W-:-:S06]  /*34b0*/  WARPGROUP.ARRIVE ;  /* 0x00000000000079c5 */ /* 0x010fcc0000000000 */
[----:B------:R-:W-:Y:S03]  /*34c0*/  HGMMA.64x16x16.F32.BF16 R48, gdesc[UR4], R48, gsb0 ;  /* 0x00200000043079f0 */ /* 0x000fe60008001830 */
[----:B------:R-:W-:Y:S02]  /*34d0*/  WARPGROUP.DEPBAR.LE gsb0, 0x0 ;  /* 0x00008000000079c5 */ /* 0x000fe40000010000 */
[----:B------:R-:W-:-:S06]  /*34e0*/  WARPGROUP.ARRIVE ;  /* 0x00000000000079c5 */ /* 0x000fcc0000000000 */
[----:B------:R-:W-:Y:S03]  /*34f0*/  HGMMA.64x16x16.F32.BF16 R24, gdesc[UR44], R24, gsb0 ;  /* 0x002000002c1879f0 */ /* 0x000fe60008001818 */
[----:B------:R-:W-:Y:S02]  /*3500*/  WARPGROUP.DEPBAR.LE gsb0, 0x0 ;  /* 0x00008000000079c5 */ /* 0x000fe40000010000 */
[----:B------:R-:W-:Y:S05]  /*3510*/  @!P0 BRA `(.L_x_24) ;  /* 0x0000000000048947 */ /* 0x000fea0003800000 */
[----:B------:R-:W-:Y:S01]  /*3520*/  BPT.TRAP 0x1 ;  /* 0x000000040000795c */ /* 0x000fe20000300000 */
.L_x_24:
[----:B------:R-:W-:Y:S02]  /*3530*/  UISETP.GT.U32.AND UP0, UPT, UR37, 0x1, UPT ;  /* 0x000000012500788c */ /* 0x000fe4000bf04070 */
[----:B------:R-:W-:-:S04]  /*3540*/  ULEA UR4, UR60, UR38, 0x3 ;  /* 0x000000263c047291 */ /* 0x000fc8000f8e183f */
[----:B------:R-:W-:Y:S01]  /*3550*/  UIADD3 UR4, UR4, 0x60, URZ ;  /* 0x0000006004047890 */ /* 0x000fe2000fffe03f */
[----:B------:R-:W-:-:S03]  /*3560*/  PLOP3.LUT P1, PT, PT, PT, UP0, 0x80, 0x0 ;  /* 0x000000000000781c */ /* 0x000fc60003f2f008 */
[----:B------:R-:W-:-:S09]  /*3570*/  UPRMT UR4, URZ, 0x654, UR4 ;  /* 0x000006543f047896 */ /* 0x000fd20008000004 */
[----:B------:R-:W-:Y:S01]  /*3580*/  SYNCS.ARRIVE.TRANS64.RED.A1T0 RZ, [UR4], RZ ;  /* 0x000000ffffff79a7 */ /* 0x000fe20008100404 */
[----:B------:R-:W-:Y:S05]  /*3590*/  @P1 BRA `(.L_x_25) ;  /* 0x0000000000041947 */ /* 0x000fea0003800000 */
[----:B------:R-:W-:Y:S01]  /*35a0*/  BPT.TRAP 0x1 ;  /* 0x000000040000795c */ /* 0x000fe20000300000 */
.L_x_25:
[----:B------:R-:W-:Y:S01]  /*35b0*/  UIADD3 UR61, UR61, 0x1, URZ ;  /* 0x000000013d3d7890 */ /* 0x000fe2000fffe03f */
[C---:B------:R-:W-:Y:S01]  /*35c0*/  ISETP.GT.AND P1, PT, R0.reuse, 0x1, PT ;  /* 0x000000010000780c */ /* 0x040fe20003f24270 */
[----:B------:R-:W-:Y:S01]  /*35d0*/  UIADD3 UR60, UR60, 0x1, URZ ;  /* 0x000000013c3c7890 */ /* 0x000fe2000fffe03f */
[----:B------:R-:W-:Y:S01]  /*35e0*/  VIADD R0, R0, 0xffffffff ;  /* 0xffffffff00007836 */ /* 0x000fe20000000000 */
[----:B------:R-:W-:Y:S02]  /*35f0*/  UISETP.NE.AND UP0, UPT, UR61, 0xc, UPT ;  /* 0x0000000c3d00788c */ /* 0x000fe4000bf05270 */
[----:B------:R-:W-:Y:S02]  /*3600*/  UISETP.NE.AND UP1, UPT, UR60, 0xc, UPT ;  /* 0x0000000c3c00788c */ /* 0x000fe4000bf25270 */
[----:B------:R-:W-:Y:S02]  /*3610*/  USEL UR4, URZ, 0x1, UP0 ;  /* 0x000000013f047887 */ /* 0x000fe40008000000 */
[----:B------:R-:W-:-:S02]  /*3620*/  USEL UR61, UR61, URZ, UP0 ;  /* 0x0000003f3d3d7287 */ /* 0x000fc40008000000 */
[----:B------:R-:W-:Y:S02]  /*3630*/  USEL UR60, UR60, URZ, UP1 ;  /* 0x0000003f3c3c7287 */ /* 0x000fe40008800000 */
[----:B------:R-:W-:Y:S01]  /*3640*/  LOP3.LUT R3, R3, UR4, RZ, 0x3c, !PT ;  /* 0x0000000403037c12 */ /* 0x000fe2000f8e3cff */
[----:B------:R-:W-:Y:S09]  /*3650*/  @P1 BRA `(.L_x_26) ;  /* 0xffffffec00301947 */ /* 0x000ff2000383ffff */
.L_x_19:
[----:B01----:R-:W0:Y:S02]  /*3660*/  LDC R0, c[0x0][0x28c] ;  /* 0x0000a300ff007b82 */ /* 0x003e240000000800 */
[----:B0-----:R-:W-:-:S13]  /*3670*/  ISETP.GE.AND P1, PT, R0, 0x1, PT ;  /* 0x000000010000780c */ /* 0x001fda0003f26270 */
[----:B------:R-:W-:Y:S05]  /*3680*/  @!P1 BRA `(.L_x_27) ;  /* 0x0000000000389947 */ /* 0x000fea0003800000 */
[----:B------:R-:W-:Y:S05]  /*3690*/  @!P0 BRA `(.L_x_28) ;  /* 0x0000000000048947 */ /* 0x000fea0003800000 */
[----:B------:R-:W-:Y:S01]  /*36a0*/  BPT.TRAP 0x1 ;  /* 0x000000040000795c */ /* 0x000fe20000300000 */
.L_x_28:
[----:B------:R-:W-:Y:S01]  /*36b0*/  VIADD R0, R5, UR36 ;  /* 0x0000002405007c36 */ /* 0x000fe20008000000 */
[----:B------:R-:W-:-:S03]  /*36c0*/  UISETP.GT.U32.AND UP0, UPT, UR37, 0x1, UPT ;  /* 0x000000012500788c */ /* 0x000fc6000bf04070 */
[----:B------:R-:W-:-:S03]  /*36d0*/  IMAD.WIDE.U32 R4, R0, -0x55555555, RZ ;  /* 0xaaaaaaab00047825 */ /* 0x000fc600078e00ff */
[----:B------:R-:W-:Y:S02]  /*36e0*/  PLOP3.LUT P0, PT, PT, PT, UP0, 0x80, 0x0 ;  /* 0x000000000000781c */ /* 0x000fe40003f0f008 */
[----:B------:R-:W-:-:S05]  /*36f0*/  SHF.R.U32.HI R4, RZ, 0x3, R5 ;  /* 0x00000003ff047819 */ /* 0x000fca0000011605 */
[----:B------:R-:W-:-:S05]  /*3700*/  IMAD R0, R4, -0xc, R0 ;  /* 0xfffffff404007824 */ /* 0x000fca00078e0200 */
[----:B------:R-:W-:-:S05]  /*3710*/  LEA R0, R0, UR38, 0x3 ;  /* 0x0000002600007c11 */ /* 0x000fca000f8e18ff */
[----:B------:R-:W-:-:S05]  /*3720*/  VIADD R0, R0, 0x60 ;  /* 0x0000006000007836 */ /* 0x000fca0000000000 */
[----:B------:R-:W-:-:S04]  /*3730*/  PRMT R0, RZ, 0x654, R0 ;  /* 0x00000654ff007816 */ /* 0x000fc80000000000 */
[----:B------:R0:W-:Y:S01]  /*3740*/  SYNCS.ARRIVE.TRANS64.RED.A1T0 RZ, [R0+URZ], RZ ;  /* 0x000000ff00ff79a7 */ /* 0x0001e2000810043f */
[----:B------:R-:W-:Y:S05]  /*3750*/  @P0 BRA `(.L_x_27) ;  /* 0x0000000000040947 */ /* 0x000fea0003800000 */
[----:B------:R-:W-:Y:S01]  /*3760*/  BPT.TRAP 0x1 ;  /* 0x000000040000795c */ /* 0x000fe20000300000 */
.L_x_27:
[----:B0-----:R-:W0:Y:S01]  /*3770*/  S2R R0, SR_TID.X ;  /* 0x0000000000007919 */ /* 0x001e220000002100 */
[----:B------:R-:W-:Y:S02]  /*3780*/  UIMAD UR54, UR54, 0xb0, URZ ;  /* 0x000000b0363678a4 */ /* 0x000fe4000f8e023f */
[----:B------:R-:W-:Y:S01]  /*3790*/  USHF.R.S32.HI UR10, URZ, 0x1f, UR53 ;  /* 0x0000001f3f0a7899 */ /* 0x000fe20008011435 */
[----:B------:R-:W1:Y:S01]  /*37a0*/  S2R R6, SR_TID.X ;  /* 0x0000000000067919 */ /* 0x000e620000002100 */
[----:B------:R-:W-:Y:S01]  /*37b0*/  ULDC.64 UR8, c[0x0][0x5d0] ;  /* 0x0001740000087ab9 */ /* 0x000fe20000000a00 */
[----:B------:R-:W-:Y:S01]  /*37c0*/  UIMAD.WIDE UR6, UR55, 0x180, URZ ;  /* 0x00000180370678a5 */ /* 0x000fe2000f8e023f */
[----:B------:R-:W-:Y:S01]  /*37d0*/  IMAD.U32 R18, RZ, RZ, UR54 ;  /* 0x00000036ff127e24 */ /* 0x000fe2000f8e00ff */
[----:B------:R-:W-:Y:S02]  /*37e0*/  UIMAD UR4, UR10, UR8, URZ ;  /* 0x000000080a0472a4 */ /* 0x000fe4000f8e023f */
[----:B------:R-:W-:-:S02]  /*37f0*/  UIMAD UR55, UR55, 0x180, URZ ;  /* 0x00000180373778a4 */ /* 0x000fc4000f8e023f */
[----:B------:R-:W-:Y:S02]  /*3800*/  UIMAD UR4, UR53, UR9, UR4 ;  /* 0x00000009350472a4 */ /* 0x000fe4000f8e0204 */
[----:B------:R-:W-:Y:S02]  /*3810*/  UIADD3 UR36, UR52, UR36, URZ ;  /* 0x0000002434247290 */ /* 0x000fe4000fffe03f */
[----:B------:R-:W-:Y:S02]  /*3820*/  UISETP.GE.U32.AND UP2, UPT, UR52, 0xc, UPT ;  /* 0x0000000c3400788c */ /* 0x000fe4000bf46070 */
[----:B------:R-:W-:-:S04]  /*3830*/  UISETP.GT.U32.AND UP1, UPT, UR36, 0xb, UPT ;  /* 0x0000000b2400788c */ /* 0x000fc8000bf24070 */
[----:B------:R-:W-:Y:S01]  /*3840*/  UISETP.LT.U32.AND UP1, UPT, UR52, 0xc, UP1 ;  /* 0x0000000c3400788c */ /* 0x000fe20008f21070 */
[----:B0-----:R-:W-:-:S04]  /*3850*/  SHF.R.U32.HI R3, RZ, 0x7, R0 ;  /* 0x00000007ff037819 */ /* 0x001fc80000011600 */
[----:B------:R-:W-:Y:S01]  /*3860*/  LOP3.LUT R4, R3, 0x1, RZ, 0xc0, !PT ;  /* 0x0000000103047812 */ /* 0x000fe200078ec0ff */
[C---:B-1----:R-:W-:Y:S01]  /*3870*/  IMAD.SHL.U32 R19, R6.reuse, 0x2, RZ ;  /* 0x0000000206137824 */ /* 0x042fe200078e00ff */
[----:B------:R-:W-:Y:S02]  /*3880*/  SHF.R.U32.HI R0, RZ, 0x2, R6 ;  /* 0x00000002ff007819 */ /* 0x000fe40000011606 */
[----:B------:R-:W-:Y:S01]  /*3890*/  LOP3.LUT R5, R6, 0x60, RZ, 0xc0, !PT ;  /* 0x0000006006057812 */ /* 0x000fe200078ec0ff */
[----:B------:R-:W-:Y:S01]  /*38a0*/  IMAD.SHL.U32 R3, R4, 0x40, RZ ;  /* 0x0000004004037824 */ /* 0x000fe200078e00ff */
[----:B------:R-:W-:Y:S02]  /*38b0*/  LOP3.LUT R0, R0, 0x7, RZ, 0xc0, !PT ;  /* 0x0000000700007812 */ /* 0x000fe400078ec0ff */
[----:B------:R-:W-:Y:S02]  /*38c0*/  SHF.R.U32.HI R5, RZ, 0x1, R5 ;  /* 0x00000001ff057819 */ /* 0x000fe40000011605 */
[----:B------:R-:W-:-:S02]  /*38d0*/  LOP3.LUT R3, R3, 0x40, R0, 0xe2, !PT ;  /* 0x0000004003037812 */ /* 0x000fc400078ee200 */
[----:B------:R-:W-:Y:S02]  /*38e0*/  IADD3 R0, RZ, -R5, -R0 ;  /* 0x80000005ff007210 */ /* 0x000fe40007ffe800 */
[----:B------:R-:W-:Y:S02]  /*38f0*/  LOP3.LUT R18, R18, 0x6, R19, 0xf8, !PT ;  /* 0x0000000612127812 */ /* 0x000fe400078ef813 */
[----:B------:R-:W-:Y:S01]  /*3900*/  LOP3.LUT R3, R3, UR6, R5, 0xfe, !PT ;  /* 0x0000000603037c12 */ /* 0x000fe2000f8efe05 */
[----:B------:R-:W-:Y:S01]  /*3910*/  IMAD R0, R4, -0x40, R0 ;  /* 0xffffffc004007824 */ /* 0x000fe200078e0200 */
[----:B------:R-:W-:Y:S01]  /*3920*/  SHF.R.S32.HI R19, RZ, 0x1f, R18 ;  /* 0x0000001fff137819 */ /* 0x000fe20000011412 */
[----:B------:R-:W-:Y:S01]  /*3930*/  IMAD.U32 R4, RZ, RZ, UR8 ;  /* 0x00000008ff047e24 */ /* 0x000fe2000f8e00ff */
[----:B------:R-:W-:Y:S02]  /*3940*/  ULDC UR8, c[0x0][0x284] ;  /* 0x0000a10000087ab9 */ /* 0x000fe40000000800 */
[----:B---3--:R-:W-:-:S02]  /*3950*/  IMAD.U32 R17, RZ, RZ, UR8 ;  /* 0x00000008ff117e24 */ /* 0x008fc4000f8e00ff */
[----:B------:R-:W-:-:S03]  /*3960*/  IMAD.WIDE.U32 R4, R4, UR53, R18 ;  /* 0x0000003504047c25 */ /* 0x000fc6000f8e0012 */
[----:B------:R-:W-:Y:S01]  /*3970*/  IADD3 R17, R17, -UR55, R0 ;  /* 0x8000003711117c10 */ /* 0x000fe2000fffe000 */
[----:B------:R-:W-:Y:S01]  /*3980*/  VIADD R5, R5, UR4 ;  /* 0x0000000405057c36 */ /* 0x000fe20008000000 */
[----:B------:R-:W-:Y:S01]  /*3990*/  ULDC UR4, c[0x0][0x288] ;  /* 0x0000a20000047ab9 */ /* 0x000fe20000000800 */
[----:B------:R-:W-:Y:S01]  /*39a0*/  LOP3.LUT R0, R6, 0x3, RZ, 0xc0, !PT ;  /* 0x0000000306007812 */ /* 0x000fe200078ec0ff */
[----:B------:R-:W-:Y:S01]  /*39b0*/  UISETP.GE.AND UP0, UPT, UR54, UR4, UPT ;  /* 0x000000043600728c */ /* 0x000fe2000bf06270 */
[----:B------:R-:W-:-:S03]  /*39c0*/  IMAD.MOV.U32 R6, RZ, RZ, -0x2 ;  /* 0xfffffffeff067424 */ /* 0x000fc600078e00ff */
[----:B------:R-:W-:Y:S01]  /*39d0*/  UISETP.GE.OR UP0, UPT, UR55, UR8, UP0 ;  /* 0x000000083700728c */ /* 0x000fe20008706670 */
[----:B------:R-:W-:Y:S01]  /*39e0*/  IMAD R0, R0, R6, UR4 ;  /* 0x0000000400007e24 */ /* 0x000fe2000f8e0206 */
[----:B------:R-:W-:Y:S02]  /*39f0*/  UIMAD.WIDE.U32 UR4, UR36, -0x55555555, URZ ;  /* 0xaaaaaaab240478a5 */ /* 0x000fe4000f8e003f */
[----:B------:R-:W-:Y:S01]  /*3a00*/  USEL UR8, URZ, 0x1, !UP1 ;  /* 0x000000013f087887 */ /* 0x000fe2000c800000 */
[----:B------:R-:W-:Y:S01]  /*3a10*/  VIADD R0, R0, -UR54 ;  /* 0x8000003600007c36 */ /* 0x000fe20008000000 */
[----:B------:R-:W-:Y:S01]  /*3a20*/  PLOP3.LUT P0, PT, PT, PT, UP0, 0x80, 0x0 ;  /* 0x000000000000781c */ /* 0x000fe20003f0f008 */
[----:B------:R-:W-:Y:S02]  /*3a30*/  USHF.R.U32.HI UR4, URZ, 0x3, UR5 ;  /* 0x000000033f047899 */ /* 0x000fe40008011605 */
[----:B------:R-:W-:Y:S02]  /*3a40*/  ULOP3.LUT UR39, UR39, UR8, URZ, 0x3c, !UPT ;  /* 0x0000000827277292 */ /* 0x000fe4000f8e3c3f */
[----:B------:R-:W-:-:S02]  /*3a50*/  UIMAD UR36, UR4, -0xc, UR36 ;  /* 0xfffffff4042478a4 */ /* 0x000fc4000f8e0224 */
[----:B------:R-:W-:Y:S01]  /*3a60*/  @UP2 ULOP3.LUT UR39, UR39, 0x1, UR4, 0x78, !UPT ;  /* 0x0000000127272892 */ /* 0x000fe2000f8e7804 */
[----:B------:R-:W-:-:S05]  /*3a70*/  UMOV UR55, 0xffffffff ;  /* 0xffffffff00377882 */ /* 0x000fca0000000000 */
[----:B------:R-:W-:Y:S06]  /*3a80*/  @P0 BRA `(.L_x_29) ;  /* 0x0000011c00840947 */ /* 0x000fec0003800000 */
[----:B-----5:R-:W-:Y:S01]  /*3a90*/  FSETP.NEU.AND P2, PT, R16, RZ, PT ;  /* 0x000000ff1000720b */ /* 0x020fe20003f4d000 */
[----:B------:R-:W-:Y:S01]  /*3aa0*/  ULDC.64 UR8, c[0x0][0x5c8] ;  /* 0x0001720000087ab9 */ /* 0x000fe20000000a00 */
[----:B------:R-:W-:Y:S01]  /*3ab0*/  ISETP.GT.AND P0, PT, R17, RZ, PT ;  /* 0x000000ff1100720c */ /* 0x000fe20003f04270 */
[----:B------:R-:W-:Y:S01]  /*3ac0*/  UIMAD UR4, UR7, UR8, URZ ;  /* 0x00000008070472a4 */ /* 0x000fe2000f8e023f */
[----:B------:R-:W-:Y:S01]  /*3ad0*/  IMAD.U32 R11, RZ, RZ, UR9 ;  /* 0x00000009ff0b7e24 */ /* 0x000fe2000f8e00ff */
[----:B------:R-:W-:Y:S01]  /*3ae0*/  BSSY B0, `(.L_x_29) ;  /* 0x00011db000007945 */ /* 0x000fe20003800000 */
[----:B------:R-:W-:Y:S01]  /*3af0*/  IMAD.WIDE.U32 R4, R3, UR8, R4 ;  /* 0x0000000803047c25 */ /* 0x000fe2000f8e0004 */
[----:B------:R-:W-:-:S03]  /*3b00*/  ISETP.GT.AND P1, PT, R0, RZ, P0 ;  /* 0x000000ff0000720c */ /* 0x000fc60000724270 */
[----:B------:R-:W-:-:S04]  /*3b10*/  IMAD R11, R3, R11, UR4 ;  /* 0x00000004030b7e24 */ /* 0x000fc8000f8e020b */
[----:B------:R-:W-:Y:S01]  /*3b20*/  IMAD.IADD R11, R5, 0x1, R11 ;  /* 0x00000001050b7824 */ /* 0x000fe200078e020b */
[----:B------:R-:W-:Y:S06]  /*3b30*/  @!P2 BRA `(.L_x_30) ;  /* 0x000000d4001ca947 */ /* 0x000fec0003800000 */
[----:B------:R-:W0:Y:S01]  /*3b40*/  LDC.64 R8, c[0x0][0x5b0] ;  /* 0x00016c00ff087b82 */ /* 0x000e220000000a00 */
[----:B------:R-:W2:Y:S07]  /*3b50*/  LDL.LU R22, [R1+0xc0] ;  /* 0x0000c00001167983 */ /* 0x000eae0000300800 */
[----:B------:R-:W1:Y:S01]  /*3b60*/  LDC.64 R14, c[0x0][0x5a8] ;  /* 0x00016a00ff0e7b82 */ /* 0x000e620000000a00 */
[----:B0-----:R-:W-:Y:S01]  /*3b70*/  IMAD.MOV.U32 R234, RZ, RZ, R9 ;  /* 0x000000ffffea7224 */ /* 0x001fe200078e0009 */
[----:B------:R0:W-:Y:S01]  /*3b80*/  STL.64 [R1+0xe8], R8 ;  /* 0x0000e80801007387 */ /* 0x0001e20000100a00 */
[----:B------:R-:W-:-:S05]  /*3b90*/  IMAD.MOV.U32 R235, RZ, RZ, R8 ;  /* 0x000000ffffeb7224 */ /* 0x000fca00078e0008 */
[----:B------:R-:W-:Y:S01]  /*3ba0*/  R2UR UR4, R235 ;  /* 0x00000000eb0472ca */ /* 0x000fe200000e0000 */
[----:B0-----:R-:W0:-:S12]  /*3bb0*/  LDC.64 R8, c[0x0][0x5b8] ;  /* 0x00016e00ff087b82 */ /* 0x001e180000000a00 */
[----:B------:R-:W-:-:S06]  /*3bc0*/  UIMAD UR4, UR7, UR4, URZ ;  /* 0x00000004070472a4 */ /* 0x000fcc000f8e023f */
[----:B------:R-:W-:Y:S01]  /*3bd0*/  IMAD R21, R3, R234, UR4 ;  /* 0x0000000403157e24 */ /* 0x000fe2000f8e02ea */
[----:B------:R-:W-:Y:S01]  /*3be0*/  ULDC.64 UR4, c[0x0][0x5c0] ;  /* 0x0001700000047ab9 */ /* 0x000fe20000000a00 */
[----:B0-----:R-:W-:Y:S01]  /*3bf0*/  IMAD.MOV.U32 R233, RZ, RZ, R8 ;  /* 0x000000ffffe97224 */ /* 0x001fe200078e0008 */
[----:B------:R-:W-:Y:S01]  /*3c00*/  STL [R1+0xf8], R8 ;  /* 0x0000f80801007387 */ /* 0x000fe20000100800 */
[----:B------:R-:W-:Y:S02]  /*3c10*/  IMAD.MOV.U32 R7, RZ, RZ, R9 ;  /* 0x000000ffff077224 */ /* 0x000fe400078e0009 */
[C---:B------:R-:W-:Y:S02]  /*3c20*/  IMAD R5, R233.reuse, UR10, RZ ;  /* 0x0000000ae9057c24 */ /* 0x040fe4000f8e02ff */
[----:B------:R-:W-:-:S04]  /*3c30*/  IMAD.WIDE.U32 R12, R233, UR53, R18 ;  /* 0x00000035e90c7c25 */ /* 0x000fc8000f8e0012 */
[----:B------:R-:W-:Y:S02]  /*3c40*/  IMAD R232, R7, UR53, R5 ;  /* 0x0000003507e87c24 */ /* 0x000fe4000f8e0205 */
[----:B------:R-:W-:Y:S02]  /*3c50*/  IMAD.MOV.U32 R6, RZ, RZ, R12 ;  /* 0x000000ffff067224 */ /* 0x000fe400078e000c */
[----:B------:R-:W-:Y:S01]  /*3c60*/  IMAD.IADD R7, R13, 0x1, R232 ;  /* 0x000000010d077824 */ /* 0x000fe200078e02e8 */
[----:B------:R-:W-:Y:S04]  /*3c70*/  STL [R1+0x104], R232 ;  /* 0x000104e801007387 */ /* 0x000fe80000100800 */
[----:B------:R0:W-:Y:S04]  /*3c80*/  STL.64 [R1+0xf0], R6 ;  /* 0x0000f00601007387 */ /* 0x0001e80000100a00 */
[----:B------:R3:W-:Y:S01]  /*3c90*/  STL [R1+0x108], R21 ;  /* 0x0001081501007387 */ /* 0x0007e20000100800 */
[----:B0-----:R-:W-:-:S04]  /*3ca0*/  IMAD.WIDE.U32 R6, R3, R235, R6 ;  /* 0x000000eb03067225 */ /* 0x001fc800078e0006 */
[----:B------:R-:W-:Y:S01]  /*3cb0*/  IMAD.IADD R5, R7, 0x1, R21 ;  /* 0x0000000107057824 */ /* 0x000fe200078e0215 */
[----:B-1----:R-:W-:-:S04]  /*3cc0*/  LEA R8, P2, R6, R14, 0x1 ;  /* 0x0000000e06087211 */ /* 0x002fc800078408ff */
[----:B------:R-:W-:-:S05]  /*3cd0*/  LEA.HI.X R9, R6, R15, R5, 0x1, P2 ;  /* 0x0000000f06097211 */ /* 0x000fca00010f0c05 */
[----:B------:R-:W4:Y:S01]  /*3ce0*/  @P1 LDG.E.LTC128B.U16 R20, desc[UR58][R8.64] ;  /* 0x0000003a08141981 */ /* 0x000f22000c1e1520 */
[----:B------:R-:W-:Y:S01]  /*3cf0*/  IMAD.WIDE.U32 R6, R3, R235, R18 ;  /* 0x000000eb03067225 */ /* 0x000fe200078e0012 */
[C---:B------:R-:W-:Y:S01]  /*3d00*/  LEA R10, P2, R4.reuse, UR4, 0x1 ;  /* 0x00000004040a7c11 */ /* 0x040fe2000f8408ff */
[----:B------:R-:W-:Y:S02]  /*3d10*/  BSSY B1, `(.L_x_31) ;  /* 0x0000012000017945 */ /* 0x000fe40003800000 */
[----:B------:R-:W-:Y:S01]  /*3d20*/  IMAD.IADD R5, R21, 0x1, R7 ;  /* 0x0000000115057824 */ /* 0x000fe200078e0207 */
[----:B------:R-:W-:Y:S01]  /*3d30*/  LEA.HI.X R11, R4, UR5, R11, 0x1, P2 ;  /* 0x00000005040b7c11 */ /* 0x000fe200090f0c0b */
[----:B------:R-:W-:-:S04]  /*3d40*/  IMAD.MOV.U32 R4, RZ, RZ, R6 ;  /* 0x000000ffff047224 */ /* 0x000fc800078e0006 */
[----:B------:R-:W-:-:S04]  /*3d50*/  IMAD.WIDE.U32 R4, R233, UR53, R4 ;  /* 0x00000035e9047c25 */ /* 0x000fc8000f8e0004 */
[----:B------:R-:W-:Y:S02]  /*3d60*/  IMAD.IADD R5, R232, 0x1, R5 ;  /* 0x00000001e8057824 */ /* 0x000fe400078e0205 */
[C---:B----4-:R-:W-:Y:S01]  /*3d70*/  IMAD.U32 R7, R20.reuse, 0x10000, RZ ;  /* 0x0001000014077824 */ /* 0x050fe200078e00ff */
[----:B------:R-:W-:-:S03]  /*3d80*/  PRMT R8, R20, 0x7610, R8 ;  /* 0x0000761014087816 */ /* 0x000fc60000000008 */
[----:B------:R-:W-:-:S04]  /*3d90*/  FMUL R6, R7, R16 ;  /* 0x0000001007067220 */ /* 0x000fc80000400000 */
[----:B--2---:R-:W-:Y:S01]  /*3da0*/  FFMA R6, R22, R2, R6 ;  /* 0x0000000216067223 */ /* 0x004fe20000000006 */
[----:B------:R-:W-:-:S04]  /*3db0*/  LEA R22, P2, R4, R14, 0x1 ;  /* 0x0000000e04167211 */ /* 0x000fc800078408ff */
[----:B------:R-:W-:Y:S02]  /*3dc0*/  LEA.HI.X R23, R4, R15, R5, 0x1, P2 ;  /* 0x0000000f04177211 */ /* 0x000fe400010f0c05 */
[----:B------:R-:W-:Y:S02]  /*3dd0*/  F2FP.BF16.F32.PACK_AB R4, RZ, R6 ;  /* 0x00000006ff04723e */ /* 0x000fe400000010ff */
[----:B------:R-:W-:Y:S01]  /*3de0*/  ISETP.GT.AND P2, PT, R0, 0x1, P0 ;  /* 0x000000010000780c */ /* 0x000fe20000744270 */
[----:B------:R3:W-:Y:S04]  /*3df0*/  STL.64 [R1+0xe0], R22 ;  /* 0x0000e01601007387 */ /* 0x0007e80000100a00 */
[----:B------:R3:W-:Y:S08]  /*3e00*/  @P1 STG.E.U16 desc[UR58][R10.64], R4 ;  /* 0x000000040a001986 */ /* 0x0007f0000c10153a */
[----:B------:R-:W-:Y:S05]  /*3e10*/  @!P2 BRA `(.L_x_32) ;  /* 0x000000000004a947 */ /* 0x000fea0003800000 */
[----:B------:R0:W5:Y:S02]  /*3e20*/  LDG.E.LTC128B.U16 R8, desc[UR58][R22.64+0x2] ;  /* 0x0000023a16087981 */ /* 0x000164000c1e1520 */
.L_x_32:
[----:B------:R-:W-:Y:S05]  /*3e30*/  BSYNC B1 ;  /* 0x0000000000017941 */ /* 0x000fea0003800000 */
.L_x_31:
[----:B------:R-:W2:Y:S01]  /*3e40*/  LDL.LU R6, [R1+0xc4] ;  /* 0x0000c40001067983 */ /* 0x000ea20000300800 */
[----:B------:R-:W-:-:S03]  /*3e50*/  IMAD.MOV.U32 R5, RZ, RZ, R234 ;  /* 0x000000ffff057224 */ /* 0x000fc600078e00ea */
[----:B------:R0:W-:Y:S04]  /*3e60*/  STL.64 [R1+0x128], R22 ;  /* 0x0001281601007387 */ /* 0x0001e80000100a00 */
[----:B0--3--:R-:W3:Y:S01]  /*3e70*/  LDL.64 R22, [R1+0xf0] ;  /* 0x0000f00001167983 */ /* 0x009ee20000100a00 */
[----:B-----5:R-:W-:Y:S02]  /*3e80*/  SHF.L.U32 R4, R8, 0x10, RZ ;  /* 0x0000001008047819 */ /* 0x020fe400000006ff */
[----:B------:R-:W-:Y:S01]  /*3e90*/  SHF.L.U64.HI R7, R235, 0x3, R5 ;  /* 0x00000003eb077819 */ /* 0x000fe20000010205 */
[----:B------:R-:W4:Y:S01]  /*3ea0*/  LDL.LU R234, [R1+0xc8] ;  /* 0x0000c80001ea7983 */ /* 0x000f220000300800 */
[----:B------:R-:W-:Y:S01]  /*3eb0*/  ISETP.GT.AND P1, PT, R17, 0x8, PT ;  /* 0x000000081100780c */ /* 0x000fe20003f24270 */
[----:B------:R-:W-:-:S03]  /*3ec0*/  FMUL R4, R4, R16 ;  /* 0x0000001004047220 */ /* 0x000fc60000400000 */
[----:B------:R-:W-:Y:S01]  /*3ed0*/  ISETP.GT.AND P3, PT, R0, RZ, P1 ;  /* 0x000000ff0000720c */ /* 0x000fe20000f64270 */
[----:B--2---:R-:W-:Y:S01]  /*3ee0*/  FFMA R20, R6, R2, R4 ;  /* 0x0000000206147223 */ /* 0x004fe20000000004 */
[----:B------:R-:W-:-:S04]  /*3ef0*/  IMAD.SHL.U32 R6, R235, 0x8, RZ ;  /* 0x00000008eb067824 */ /* 0x000fc800078e00ff */
[----:B------:R-:W-:Y:S01]  /*3f00*/  IMAD.WIDE.U32 R4, R3, R235, R6 ;  /* 0x000000eb03047225 */ /* 0x000fe200078e0006 */
[----:B------:R0:W-:Y:S01]  /*3f10*/  STL.64 [R1+0xc0], R6 ;  /* 0x0000c00601007387 */ /* 0x0001e20000100a00 */
[----:B------:R-:W-:Y:S02]  /*3f20*/  F2FP.BF16.F32.PACK_AB R20, RZ, R20 ;  /* 0x00000014ff14723e */ /* 0x000fe400000010ff */
[----:B------:R-:W-:Y:S01]  /*3f30*/  IMAD.IADD R9, R21, 0x1, R5 ;  /* 0x0000000115097824 */ /* 0x000fe200078e0205 */
[----:B0-----:R-:W-:-:S05]  /*3f40*/  IADD3 R7, P4, R12, R4, RZ ;  /* 0x000000040c077210 */ /* 0x001fca0007f9e0ff */
[----:B---3--:R-:W-:Y:S01]  /*3f50*/  IMAD.X R21, R9, 0x1, R23, P4 ;  /* 0x0000000109157824 */ /* 0x008fe200020e0617 */
[C---:B------:R-:W-:Y:S01]  /*3f60*/  LEA R6, P4, R7.reuse, R14, 0x1 ;  /* 0x0000000e07067211 */ /* 0x040fe200078808ff */
[----:B------:R0:W-:Y:S03]  /*3f70*/  @P2 STG.E.U16 desc[UR58][R10.64+0x2], R20 ;  /* 0x000002140a002986 */ /* 0x0001e6000c10153a */
[----:B------:R-:W-:Y:S01]  /*3f80*/  LEA.HI.X R7, R7, R15, R21, 0x1, P4 ;  /* 0x0000000f07077211 */ /* 0x000fe200020f0c15 */
[----:B------:R-:W5:Y:S04]  /*3f90*/  LDL.LU.64 R22, [R1+0x128] ;  /* 0x0001280001167983 */ /* 0x000f680000300a00 */
[----:B------:R1:W2:Y:S01]  /*3fa0*/  @P3 LDG.E.LTC128B.U16 R8, desc[UR58][R6.64] ;  /* 0x0000003a06083981 */ /* 0x0002a2000c1e1520 */
[----:B------:R-:W-:Y:S01]  /*3fb0*/  IMAD.U32 R21, RZ, RZ, UR8 ;  /* 0x00000008ff157e24 */ /* 0x000fe2000f8e00ff */
[----:B------:R-:W-:Y:S01]  /*3fc0*/  ISETP.GT.AND P4, PT, R0, 0x1, P1 ;  /* 0x000000010000780c */ /* 0x000fe20000f84270 */
[----:B------:R-:W-:Y:S01]  /*3fd0*/  BSSY B1, `(.L_x_33) ;  /* 0x0000016000017945 */ /* 0x000fe20003800000 */
[----:B0-----:R-:W-:Y:S01]  /*3fe0*/  IMAD.U32 R20, RZ, RZ, UR9 ;  /* 0x00000009ff147e24 */ /* 0x001fe2000f8e00ff */
[----:B-1----:R-:W-:-:S05]  /*3ff0*/  IADD3 R6, P2, R18, R4, RZ ;  /* 0x0000000412067210 */ /* 0x002fca0007f5e0ff */
[----:B------:R-:W-:Y:S02]  /*4000*/  IMAD.X R7, R19, 0x1, R9, P2 ;  /* 0x0000000113077824 */ /* 0x000fe400010e0609 */
[----:B------:R-:W-:-:S04]  /*4010*/  IMAD.WIDE.U32 R6, R233, UR53, R6 ;  /* 0x00000035e9067c25 */ /* 0x000fc8000f8e0006 */
[----:B------:R-:W-:Y:S01]  /*4020*/  IMAD.IADD R7, R232, 0x1, R7 ;  /* 0x00000001e8077824 */ /* 0x000fe200078e0207 */
[----:B------:R-:W-:-:S04]  /*4030*/  LEA R236, P2, R6, R14, 0x1 ;  /* 0x0000000e06ec7211 */ /* 0x000fc800078408ff */
[----:B------:R-:W-:Y:S01]  /*4040*/  LEA.HI.X R237, R6, R15, R7, 0x1, P2 ;  /* 0x0000000f06ed7211 */ /* 0x000fe200010f0c07 */
[----:B--2---:R-:W-:-:S04]  /*4050*/  IMAD.U32 R6, R8, 0x10000, RZ ;  /* 0x0001000008067824 */ /* 0x004fc800078e00ff */
[----:B------:R-:W-:-:S04]  /*4060*/  FMUL R6, R6, R16 ;  /* 0x0000001006067220 */ /* 0x000fc80000400000 */
[----:B----4-:R-:W-:Y:S01]  /*4070*/  FFMA R7, R234, R2, R6 ;  /* 0x00000002ea077223 */ /* 0x010fe20000000006 */
[----:B------:R-:W-:Y:S01]  /*4080*/  IMAD.U32 R6, RZ, RZ, UR8 ;  /* 0x00000008ff067e24 */ /* 0x000fe2000f8e00ff */
[----:B------:R-:W-:-:S03]  /*4090*/  SHF.L.U64.HI R234, R21, 0x4, R20 ;  /* 0x0000000415ea7819 */ /* 0x000fc60000010214 */
[----:B------:R-:W-:Y:S01]  /*40a0*/  IMAD.SHL.U32 R235, R6, 0x10, RZ ;  /* 0x0000001006eb7824 */ /* 0x000fe200078e00ff */
[----:B------:R-:W-:Y:S01]  /*40b0*/  F2FP.BF16.F32.PACK_AB R7, RZ, R7 ;  /* 0x00000007ff07723e */ /* 0x000fe200000010ff */
[----:B------:R0:W-:Y:S03]  /*40c0*/  STL [R1+0xc8], R234 ;  /* 0x0000c8ea01007387 */ /* 0x0001e60000100800 */
[----:B------:R-:W-:Y:S02]  /*40d0*/  IADD3 R6, P2, R235, R10, RZ ;  /* 0x0000000aeb067210 */ /* 0x000fe40007f5e0ff */
[----:B------:R-:W-:-:S03]  /*40e0*/  PRMT R20, R7, 0x7610, R20 ;  /* 0x0000761007147816 */ /* 0x000fc60000000014 */
[----:B------:R-:W-:-:S05]  /*40f0*/  IMAD.X R7, R234, 0x1, R11, P2 ;  /* 0x00000001ea077824 */ /* 0x000fca00010e060b */
[----:B------:R0:W-:Y:S01]  /*4100*/  @P3 STG.E.U16 desc[UR58][R6.64], R20 ;  /* 0x0000001406003986 */ /* 0x0001e2000c10153a */
[----:B------:R-:W-:Y:S05]  /*4110*/  @!P4 BRA `(.L_x_34) ;  /* 0x000000000004c947 */ /* 0x000fea0003800000 */
[----:B------:R1:W5:Y:S02]  /*4120*/  LDG.E.LTC128B.U16 R8, desc[UR58][R236.64+0x2] ;  /* 0x0000023aec087981 */ /* 0x000364000c1e1520 */
.L_x_34:
[----:B------:R-:W-:Y:S05]  /*4130*/  BSYNC B1 ;  /* 0x0000000000017941 */ /* 0x000fea0003800000 */
.L_x_33:
[----:B------:R-:W2:Y:S01]  /*4140*/  LDL.LU R21, [R1+0xcc] ;  /* 0x0000cc0001157983 */ /* 0x000ea20000300800 */
[----:B0----5:R-:W-:Y:S01]  /*4150*/  IMAD.U32 R20, R8, 0x10000, RZ ;  /* 0x0001000008147824 */ /* 0x021fe200078e00ff */
[----:B------:R-:W-:Y:S01]  /*4160*/  ISETP.GT.AND P2, PT, R0, 0x8, P0 ;  /* 0x000000080000780c */ /* 0x000fe20000744270 */
[----:B------:R-:W-:Y:S01]  /*4170*/  IMAD.MOV.U32 R234, RZ, RZ, R6 ;  /* 0x000000ffffea7224 */ /* 0x000fe200078e0006 */
[----:B------:R-:W-:Y:S01]  /*4180*/  BSSY B1, `(.L_x_35) ;  /* 0x0000008000017945 */ /* 0x000fe20003800000 */
[----:B------:R-:W-:Y:S01]  /*4190*/  FMUL R20, R20, R16 ;  /* 0x0000001014147220 */ /* 0x000fe20000400000 */
[----:B------:R-:W-:-:S03]  /*41a0*/  IMAD.MOV.U32 R235, RZ, RZ, R7 ;  /* 0x000000ffffeb7224 */ /* 0x000fc600078e0007 */
[----:B--2---:R-:W-:-:S05]  /*41b0*/  FFMA R20, R21, R2, R20 ;  /* 0x0000000215147223 */ /* 0x004fca0000000014 */
[----:B------:R-:W-:-:S05]  /*41c0*/  F2FP.BF16.F32.PACK_AB R20, RZ, R20 ;  /* 0x00000014ff14723e */ /* 0x000fca00000010ff */
[----:B------:R0:W-:Y:S01]  /*41d0*/  @P4 STG.E.U16 desc[UR58][R234.64+0x2], R20 ;  /* 0x00000214ea004986 */ /* 0x0001e2000c10153a */
[----:B------:R-:W-:Y:S05]  /*41e0*/  @!P2 BRA `(.L_x_36) ;  /* 0x000000000004a947 */ /* 0x000fea0003800000 */
[----:B------:R2:W5:Y:S02]  /*41f0*/  LDG.E.LTC128B.U16 R8, desc[UR58][R22.64+0x10] ;  /* 0x0000103a16087981 */ /* 0x000564000c1e1520 */
.L_x_36:
[----:B------:R-:W-:Y:S05]  /*4200*/  BSYNC B1 ;  /* 0x0000000000017941 */ /* 0x000fea0003800000 */
.L_x_35:
[----:B------:R-:W3:Y:S01]  /*4210*/  LDL.LU R21, [R1+0xd0] ;  /* 0x0000d00001157983 */ /* 0x000ee20000300800 */
[----:B0----5:R-:W-:Y:S01]  /*4220*/  IMAD.U32 R20, R8, 0x10000, RZ ;  /* 0x0001000008147824 */ /* 0x021fe200078e00ff */
[----:B------:R-:W-:Y:S01]  /*4230*/  ISETP.GT.AND P3, PT, R0, 0x9, P0 ;  /* 0x000000090000780c */ /* 0x000fe20000764270 */
[----:B------:R-:W-:Y:S02]  /*4240*/  BSSY B1, `(.L_x_37) ;  /* 0x0000007000017945 */ /* 0x000fe40003800000 */
[----:B------:R-:W-:-:S04]  /*4250*/  FMUL R20, R20, R16 ;  /* 0x0000001014147220 */ /* 0x000fc80000400000 */
[----:B---3--:R-:W-:-:S05]  /*4260*/  FFMA R20, R21, R2, R20 ;  /* 0x0000000215147223 */ /* 0x008fca0000000014 */
[----:B------:R-:W-:-:S05]  /*4270*/  F2FP.BF16.F32.PACK_AB R20, RZ, R20 ;  /* 0x00000014ff14723e */ /* 0x000fca00000010ff */
[----:B------:R0:W-:Y:S01]  /*4280*/  @P2 STG.E.U16 desc[UR58][R10.64+0x10], R20 ;  /* 0x000010140a002986 */ /* 0x0001e2000c10153a */
[----:B------:R-:W-:Y:S05]  /*4290*/  @!P3 BRA `(.L_x_38) ;  /* 0x000000000004b947 */ /* 0x000fea0003800000 */
[----:B------:R3:W5:Y:S02]  /*42a0*/  LDG.E.LTC128B.U16 R8, desc[UR58][R22.64+0x12] ;  /* 0x0000123a16087981 */ /* 0x000764000c1e1520 */
.L_x_38:
[----:B------:R-:W-:Y:S05]  /*42b0*/  BSYNC B1 ;  /* 0x0000000000017941 */ /* 0x000fea0003800000 */
.L_x_37:
[----:B------:R-:W4:Y:S01]  /*42c0*/  LDL.LU R21, [R1+0xd4] ;  /* 0x0000d40001157983 */ /* 0x000f220000300800 */
[----:B0----5:R-:W-:Y:S01]  /*42d0*/  IMAD.U32 R20, R8, 0x10000, RZ ;  /* 0x0001000008147824 */ /* 0x021fe200078e00ff */
[----:B------:R-:W-:Y:S01]  /*42e0*/  ISETP.GT.AND P2, PT, R0, 0x8, P1 ;  /* 0x000000080000780c */ /* 0x000fe20000f44270 */
[----:B------:R-:W-:Y:S02]  /*42f0*/  BSSY B1, `(.L_x_39) ;  /* 0x0000007000017945 */ /* 0x000fe40003800000 */
[----:B------:R-:W-:-:S04]  /*4300*/  FMUL R20, R20, R16 ;  /* 0x0000001014147220 */ /* 0x000fc80000400000 */
[----:B----4-:R-:W-:-:S05]  /*4310*/  FFMA R20, R21, R2, R20 ;  /* 0x0000000215147223 */ /* 0x010fca0000000014 */
[----:B------:R-:W-:-:S05]  /*4320*/  F2FP.BF16.F32.PACK_AB R20, RZ, R20 ;  /* 0x00000014ff14723e */ /* 0x000fca00000010ff */
[----:B------:R0:W-:Y:S01]  /*4330*/  @P3 STG.E.U16 desc[UR58][R10.64+0x12], R20 ;  /* 0x000012140a003986 */ /* 0x0001e2000c10153a */
[----:B------:R-:W-:Y:S05]  /*4340*/  @!P2 BRA `(.L_x_40) ;  /* 0x000000000004a947 */ /* 0x000fea0003800000 */
[----:B------:R4:W5:Y:S02]  /*4350*/  LDG.E.LTC128B.U16 R8, desc[UR58][R236.64+0x10] ;  /* 0x0000103aec087981 */ /* 0x000964000c1e1520 */
.L_x_40:
[----:B------:R-:W-:Y:S05]  /*4360*/  BSYNC B1 ;  /* 0x0000000000017941 */ /* 0x000fea0003800000 */
.L_x_39:
[----:B------:R-:W2:Y:S01]  /*4370*/  LDL.LU R21, [R1+0xd8] ;  /* 0x0000d80001157983 */ /* 0x000ea20000300800 */
[----:B0----5:R-:W-:Y:S01]  /*4380*/  IMAD.U32 R20, R8, 0x10000, RZ ;  /* 0x0001000008147824 */ /* 0x021fe200078e00ff */
[----:B------:R-:W-:Y:S01]  /*4390*/  ISETP.GT.AND P4, PT, R0, 0x9, P1 ;  /* 0x000000090000780c */ /* 0x000fe20000f84270 */
[----:B------:R-:W-:Y:S02]  /*43a0*/  BSSY B1, `(.L_x_41) ;  /* 0x0000007000017945 */ /* 0x000fe40003800000 */
[----:B------:R-:W-:-:S04]  /*43b0*/  FMUL R20, R20, R16 ;  /* 0x0000001014147220 */ /* 0x000fc80000400000 */
[----:B--2---:R-:W-:-:S05]  /*43c0*/  FFMA R20, R21, R2, R20 ;  /* 0x0000000215147223 */ /* 0x004fca0000000014 */
[----:B------:R-:W-:-:S05]  /*43d0*/  F2FP.BF16.F32.PACK_AB R20, RZ, R20 ;  /* 0x00000014ff14723e */ /* 0x000fca00000010ff */
[----:B------:R0:W-:Y:S01]  /*43e0*/  @P2 STG.E.U16 desc[UR58][R234.64+0x10], R20 ;  /* 0x00001014ea002986 */ /* 0x0001e2000c10153a */
[----:B------:R-:W-:Y:S05]  /*43f0*/  @!P4 BRA `(.L_x_42) ;  /* 0x000000000004c947 */ /* 0x000fea0003800000 */
[----:B------:R2:W5:Y:S02]  /*4400*/  LDG.E.LTC128B.U16 R8, desc[UR58][R236.64+0x12] ;  /* 0x0000123aec087981 */ /* 0x000564000c1e1520 */
.L_x_42:
[----:B------:R-:W-:Y:S05]  /*4410*/  BSYNC B1 ;  /* 0x0000000000017941 */ /* 0x000fea0003800000 */
.L_x_41:
[----:B------:R-:W4:Y:S01]  /*4420*/  LDL.LU R21, [R1+0xec] ;  /* 0x0000ec0001157983 */ /* 0x000f220000300800 */
[----:B-----5:R-:W-:-:S03]  /*4430*/  IMAD.U32 R5, R8, 0x10000, RZ ;  /* 0x0001000008057824 */ /* 0x020fc600078e00ff */
[----:B------:R1:W-:Y:S01]  /*4440*/  STL.64 [R1+0x130], R24 ;  /* 0x0001301801007387 */ /* 0x0003e20000100a00 */
[----:B0-----:R-:W-:Y:S01]  /*4450*/  FMUL R20, R5, R16 ;  /* 0x0000001005147220 */ /* 0x001fe20000400000 */
[----:B------:R-:W-:Y:S02]  /*4460*/  IMAD.MOV.U32 R5, RZ, RZ, R9 ;  /* 0x000000ffff057224 */ /* 0x000fe400078e0009 */
[----:B-1----:R-:W2:Y:S04]  /*4470*/  LDL.64 R24, [R1+0xf0] ;  /* 0x0000f00001187983 */ /* 0x002ea80000100a00 */
[----:B------:R0:W-:Y:S04]  /*4480*/  STL [R1+0x128], R10 ;  /* 0x0001280a01007387 */ /* 0x0001e80000100800 */
[----:B0-----:R-:W2:Y:S04]  /*4490*/  LDL R10, [R1+0xe8] ;  /* 0x0000e800010a7983 */ /* 0x001ea80000100800 */
[----:B---3--:R-:W3:Y:S04]  /*44a0*/  LDL.LU R22, [R1+0xa0] ;  /* 0x0000a00001167983 */ /* 0x008ee80000300800 */
[----:B------:R-:W3:Y:S01]  /*44b0*/  LDL.LU R9, [R1+0xdc] ;  /* 0x0000dc0001097983 */ /* 0x000ee20000300800 */
[----:B------:R-:W-:-:S04]  /*44c0*/  ISETP.GT.AND P2, PT, R17, 0x80, PT ;  /* 0x000000801100780c */ /* 0x000fc80003f44270 */
[----:B------:R-:W-:Y:S02]  /*44d0*/  ISETP.GT.AND P3, PT, R0, RZ, P2 ;  /* 0x000000ff0000720c */ /* 0x000fe40001764270 */
[----:B------:R-:W-:Y:S01]  /*44e0*/  PRMT R23, R8, 0x7610, R23 ;  /* 0x0000761008177816 */ /* 0x000fe20000000017 */
[----:B----4-:R-:W-:-:S05]  /*44f0*/  IMAD R21, R21, 0x78, RZ ;  /* 0x0000007815157824 */ /* 0x010fca00078e02ff */
[----:B------:R-:W-:Y:S01]  /*4500*/  STL [R1+0xec], R21 ;  /* 0x0000ec1501007387 */ /* 0x000fe20000100800 */
[----:B--2---:R-:W-:-:S05]  /*4510*/  IMAD.WIDE.U32 R4, R10, 0x78, R4 ;  /* 0x000000780a047825 */ /* 0x004fca00078e0004 */
[----:B------:R0:W-:Y:S01]  /*4520*/  STL.64 [R1+0xd0], R4 ;  /* 0x0000d00401007387 */ /* 0x0001e20000100a00 */
[----:B---3--:R-:W-:Y:S01]  /*4530*/  FFMA R9, R9, R2, R20 ;  /* 0x0000000209097223 */ /* 0x008fe20000000014 */
[----:B------:R-:W-:-:S04]  /*4540*/  IMAD.IADD R20, R5, 0x1, R21 ;  /* 0x0000000105147824 */ /* 0x000fc800078e0215 */
[----:B------:R-:W-:Y:S01]  /*4550*/  F2FP.BF16.F32.PACK_AB R9, RZ, R9 ;  /* 0x00000009ff09723e */ /* 0x000fe200000010ff */
[----:B------:R1:W-:Y:S01]  /*4560*/  STL [R1+0xd8], R20 ;  /* 0x0000d81401007387 */ /* 0x0003e20000100800 */
[----:B0-----:R-:W-:-:S05]  /*4570*/  IADD3 R5, P5, R12, R4, RZ ;  /* 0x000000040c057210 */ /* 0x001fca0007fbe0ff */
[----:B-1----:R-:W-:Y:S01]  /*4580*/  IMAD.X R20, R20, 0x1, R25, P5 ;  /* 0x0000000114147824 */ /* 0x002fe200028e0619 */
[C---:B------:R-:W-:Y:S01]  /*4590*/  LEA R4, P5, R5.reuse, R14, 0x1 ;  /* 0x0000000e05047211 */ /* 0x040fe200078a08ff */
[----:B------:R0:W-:Y:S03]  /*45a0*/  @P4 STG.E.U16 desc[UR58][R234.64+0x12], R9 ;  /* 0x00001209ea004986 */ /* 0x0001e6000c10153a */
[----:B------:R-:W-:Y:S01]  /*45b0*/  LEA.HI.X R5, R5, R15, R20, 0x1, P5 ;  /* 0x0000000f05057211 */ /* 0x000fe200028f0c14 */
[----:B------:R-:W5:Y:S04]  /*45c0*/  LDL.LU.64 R24, [R1+0x130] ;  /* 0x0001300001187983 */ /* 0x000f680000300a00 */
[----:B------:R1:W2:Y:S04]  /*45d0*/  @P3 LDG.E.LTC128B.U16 R23, desc[UR58][R4.64] ;  /* 0x0000003a04173981 */ /* 0x0002a8000c1e1520 */
[----:B0-----:R-:W3:Y:S04]  /*45e0*/  LDL R9, [R1+0x108] ;  /* 0x0001080001097983 */ /* 0x001ee80000100800 */
[----:B------:R-:W1:Y:S01]  /*45f0*/  LDL.64 R4, [R1+0xc0] ;  /* 0x0000c00001047983 */ /* 0x000e620000100a00 */
[----:B------:R-:W-:Y:S01]  /*4600*/  BSSY B1, `(.L_x_43) ;  /* 0x000001f000017945 */ /* 0x000fe20003800000 */
[----:B-1----:R-:W-:-:S04]  /*4610*/  IMAD.WIDE.U32 R4, R10, 0x78, R4 ;  /* 0x000000780a047825 */ /* 0x002fc800078e0004 */
[----:B------:R-:W-:Y:S02]  /*4620*/  IMAD.IADD R21, R21, 0x1, R5 ;  /* 0x0000000115157824 */ /* 0x000fe400078e0205 */
[----:B------:R-:W-:Y:S01]  /*4630*/  IMAD.MOV.U32 R20, RZ, RZ, R4 ;  /* 0x000000ffff147224 */ /* 0x000fe200078e0004 */
[----:B------:R0:W-:Y:S03]  /*4640*/  STL.64 [R1+0x118], R4 ;  /* 0x0001180401007387 */ /* 0x0001e60000100a00 */
[----:B0-----:R-:W-:Y:S02]  /*4650*/  IMAD.WIDE.U32 R4, R3, R10, R20 ;  /* 0x0000000a03047225 */ /* 0x001fe400078e0014 */
[----:B------:R0:W5:Y:S01]  /*4660*/  LDL.LU R10, [R1+0x128] ;  /* 0x00012800010a7983 */ /* 0x0001620000300800 */
[----:B------:R-:W-:-:S04]  /*4670*/  IADD3 R4, P4, R18, R4, RZ ;  /* 0x0000000412047210 */ /* 0x000fc80007f9e0ff */
[----:B---3--:R-:W-:-:S03]  /*4680*/  IADD3.X R5, R19, R9, R5, P4, !PT ;  /* 0x0000000913057210 */ /* 0x008fc600027fe405 */
[----:B------:R-:W-:-:S04]  /*4690*/  IMAD.WIDE.U32 R4, R233, UR53, R4 ;  /* 0x00000035e9047c25 */ /* 0x000fc8000f8e0004 */
[----:B------:R-:W-:Y:S01]  /*46a0*/  IMAD.IADD R5, R232, 0x1, R5 ;  /* 0x00000001e8057824 */ /* 0x000fe200078e0205 */
[----:B------:R-:W-:-:S04]  /*46b0*/  LEA R232, P4, R4, R14, 0x1 ;  /* 0x0000000e04e87211 */ /* 0x000fc800078808ff */
[----:B------:R-:W-:Y:S01]  /*46c0*/  LEA.HI.X R233, R4, R15, R5, 0x1, P4 ;  /* 0x0000000f04e97211 */ /* 0x000fe200020f0c05 */
[----:B--2---:R-:W-:-:S04]  /*46d0*/  IMAD.U32 R4, R23, 0x10000, RZ ;  /* 0x0001000017047824 */ /* 0x004fc800078e00ff */
[----:B------:R-:W-:Y:S01]  /*46e0*/  FMUL R4, R4, R16 ;  /* 0x0000001004047220 */ /* 0x000fe20000400000 */
[----:B------:R1:W-:Y:S03]  /*46f0*/  STL [R1+0xcc], R23 ;  /* 0x0000cc1701007387 */ /* 0x0003e60000100800 */
[----:B------:R-:W-:Y:S01]  /*4700*/  FFMA R5, R22, R2, R4 ;  /* 0x0000000216057223 */ /* 0x000fe20000000004 */
[----:B------:R-:W-:Y:S02]  /*4710*/  IMAD.U32 R4, RZ, RZ, UR8 ;  /* 0x00000008ff047e24 */ /* 0x000fe4000f8e00ff */
[----:B------:R-:W-:Y:S02]  /*4720*/  IMAD.MOV.U32 R22, RZ, RZ, R6 ;  /* 0x000000ffff167224 */ /* 0x000fe400078e0006 */
[----:B-1----:R-:W-:Y:S02]  /*4730*/  IMAD.MOV.U32 R23, RZ, RZ, R7 ;  /* 0x000000ffff177224 */ /* 0x002fe400078e0007 */
[----:B------:R-:W-:-:S04]  /*4740*/  IMAD.WIDE.U32 R22, R4, 0xf0, R22 ;  /* 0x000000f004167825 */ /* 0x000fc800078e0016 */
[----:B------:R-:W-:-:S04]  /*4750*/  IMAD.U32 R4, RZ, RZ, UR9 ;  /* 0x00000009ff047e24 */ /* 0x000fc8000f8e00ff */
[----:B------:R-:W-:Y:S01]  /*4760*/  IMAD R4, R4, 0xf0, RZ ;  /* 0x000000f004047824 */ /* 0x000fe200078e02ff */
[----:B------:R-:W-:Y:S01]  /*4770*/  F2FP.BF16.F32.PACK_AB R5, RZ, R5 ;  /* 0x00000005ff05723e */ /* 0x000fe200000010ff */
[----:B------:R-:W-:Y:S02]  /*4780*/  @P3 IMAD.MOV.U32 R8, RZ, RZ, R22 ;  /* 0x000000ffff083224 */ /* 0x000fe400078e0016 */
[----:B------:R-:W-:-:S05]  /*4790*/  IMAD.IADD R9, R23, 0x1, R4 ;  /* 0x0000000117097824 */ /* 0x000fca00078e0204 */
[----:B------:R0:W-:Y:S01]  /*47a0*/  @P3 STG.E.U16 desc[UR58][R8.64], R5 ;  /* 0x0000000508003986 */ /* 0x0001e2000c10153a */
[----:B------:R-:W-:-:S13]  /*47b0*/  ISETP.GT.AND P4, PT, R0, 0x1, P2 ;  /* 0x000000010000780c */ /* 0x000fda0001784270 */
[----:B0-----:R-:W-:Y:S05]  /*47c0*/  @!P4 BRA `(.L_x_44) ;  /* 0x000000000008c947 */ /* 0x001fea0003800000 */
[----:B------:R-:W2:Y:S04]  /*47d0*/  LDG.E.LTC128B.U16 R5, desc[UR58][R232.64+0x2] ;  /* 0x0000023ae8057981 */ /* 0x000ea8000c1e1520 */
[----:B--2---:R0:W-:Y:S02]  /*47e0*/  STL [R1+0xcc], R5 ;  /* 0x0000cc0501007387 */ /* 0x0041e40000100800 */
.L_x_44:
[----:B------:R-:W-:Y:S05]  /*47f0*/  BSYNC B1 ;  /* 0x0000000000017941 */ /* 0x000fea0003800000 */
.L_x_43:
[----:B------:R-:W2:Y:S04]  /*4800*/  LDL.LU R6, [R1+0xa4] ;  /* 0x0000a40001067983 */ /* 0x000ea80000300800 */
[----:B-----5:R-:W-:Y:S04]  /*4810*/  STL [R1+0x154], R24 ;  /* 0x0001541801007387 */ /* 0x020fe80000100800 */
[----:B------:R-:W-:Y:S04]  /*4820*/  STL [R1+0x150], R19 ;  /* 0x0001501301007387 */ /* 0x000fe80000100800 */
[----:B------:R1:W-:Y:S04]  /*4830*/  STL.64 [R1+0x148], R22 ;  /* 0x0001481601007387 */ /* 0x0003e80000100a00 */
[----:B-1----:R-:W3:Y:S04]  /*4840*/  LDL.64 R22, [R1+0xc0] ;  /* 0x0000c00001167983 */ /* 0x002ee80000100a00 */
[----:B------:R1:W-:Y:S04]  /*4850*/  STL.64 [R1+0x140], R20 ;  /* 0x0001401401007387 */ /* 0x0003e80000100a00 */
[----:B-1----:R-:W4:Y:S04]  /*4860*/  LDL.64 R20, [R1+0xf0] ;  /* 0x0000f00001147983 */ /* 0x002f280000100a00 */
[----:B------:R1:W-:Y:S04]  /*4870*/  STL [R1+0x13c], R18 ;  /* 0x00013c1201007387 */ /* 0x0003e80000100800 */
[----:B-1----:R-:W2:Y:S04]  /*4880*/  LDL.LU R18, [R1+0x100] ;  /* 0x0001000001127983 */ /* 0x002ea80000300800 */
[----:B------:R1:W-:Y:S04]  /*4890*/  STL [R1+0x138], R9 ;  /* 0x0001380901007387 */ /* 0x0003e80000100800 */
[----:B-1----:R-:W4:Y:S04]  /*48a0*/  LDL.LU R9, [R1+0xd8] ;  /* 0x0000d80001097983 */ /* 0x002f280000300800 */
[----:B------:R1:W-:Y:S04]  /*48b0*/  STL.64 [R1+0x130], R10 ;  /* 0x0001300a01007387 */ /* 0x0003e80000100a00 */
[----:B-1----:R-:W3:Y:S04]  /*48c0*/  LDL.LU.64 R10, [R1+0xd0] ;  /* 0x0000d000010a7983 */ /* 0x002ee80000300a00 */
[----:B------:R1:W-:Y:S04]  /*48d0*/  STL [R1+0x12c], R8 ;  /* 0x00012c0801007387 */ /* 0x0003e80000100800 */
[----:B-1----:R-:W0:Y:S01]  /*48e0*/  LDL.LU R8, [R1+0xcc] ;  /* 0x0000cc0001087983 */ /* 0x002e220000300800 */
[----:B------:R-:W-:-:S03]  /*48f0*/  ISETP.GT.AND P5, PT, R17, 0x88, PT ;  /* 0x000000881100780c */ /* 0x000fc60003fa4270 */
[----:B------:R-:W-:Y:S01]  /*4900*/  STL [R1+0x128], R3 ;  /* 0x0001280301007387 */ /* 0x000fe20000100800 */
[----:B--2---:R-:W-:-:S09]  /*4910*/  LOP3.LUT R18, R18, 0xfffffffb, RZ, 0xc0, !PT ;  /* 0xfffffffb12127812 */ /* 0x004fd200078ec0ff */
[----:B------:R-:W-:Y:S01]  /*4920*/  @P5 LOP3.LUT R18, R18, 0x4, RZ, 0xfc, !PT ;  /* 0x0000000412125812 */ /* 0x000fe200078efcff */
[----:B0-----:R-:W-:-:S04]  /*4930*/  IMAD.U32 R5, R8, 0x10000, RZ ;  /* 0x0001000008057824 */ /* 0x001fc800078e00ff */
[----:B------:R-:W-:-:S04]  /*4940*/  FMUL R5, R5, R16 ;  /* 0x0000001005057220 */ /* 0x000fc80000400000 */
[----:B------:R-:W-:Y:S01]  /*4950*/  FFMA R5, R6, R2, R5 ;  /* 0x0000000206057223 */ /* 0x000fe20000000005 */
[----:B------:R-:W-:-:S04]  /*4960*/  IMAD.U32 R6, RZ, RZ, UR8 ;  /* 0x00000008ff067e24 */ /* 0x000fc8000f8e00ff */
[----:B------:R-:W-:-:S04]  /*4970*/  F2FP.BF16.F32.PACK_AB R7, RZ, R5 ;  /* 0x00000005ff07723e */ /* 0x000fc800000010ff */
[----:B------:R-:W-:Y:S01]  /*4980*/  PRMT R24, R7, 0x7610, R24 ;  /* 0x0000761007187816 */ /* 0x000fe20000000018 */
[----:B------:R-:W-:Y:S01]  /*4990*/  IMAD.WIDE.U32 R6, R6, 0xf0, R234 ;  /* 0x000000f006067825 */ /* 0x000fe200078e00ea */
[----:B---3--:R-:W-:Y:S02]  /*49a0*/  IADD3 R10, P3, R22, R10, RZ ;  /* 0x0000000a160a7210 */ /* 0x008fe40007f7e0ff */
[----:B------:R-:W-:Y:S01]  /*49b0*/  PRMT R19, R24, 0x7610, R19 ;  /* 0x0000761018137816 */ /* 0x000fe20000000013 */
[----:B------:R-:W-:Y:S01]  /*49c0*/  IMAD.IADD R5, R4, 0x1, R7 ;  /* 0x0000000104057824 */ /* 0x000fe200078e0207 */
[----:B------:R-:W-:Y:S01]  /*49d0*/  @P4 MOV R4, R6 ;  /* 0x0000000600044202 */ /* 0x000fe20000000f00 */
[----:B----4-:R-:W-:Y:S01]  /*49e0*/  IMAD.X R11, R9, 0x1, R23, P3 ;  /* 0x00000001090b7824 */ /* 0x010fe200018e0617 */
[----:B------:R0:W5:Y:S04]  /*49f0*/  LDL.LU R24, [R1+0x154] ;  /* 0x0001540001187983 */ /* 0x0001680000300800 */
[----:B------:R1:W-:Y:S01]  /*4a00*/  @P4 STG.E.U16 desc[UR58][R4.64+0x2], R19 ;  /* 0x0000021304004986 */ /* 0x0003e2000c10153a */
[----:B------:R-:W-:-:S03]  /*4a10*/  IADD3 R9, P4, R10, R12, RZ ;  /* 0x0000000c0a097210 */ /* 0x000fc60007f9e0ff */
[----:B-1----:R0:W5:Y:S04]  /*4a20*/  LDL.LU R19, [R1+0x150] ;  /* 0x0001500001137983 */ /* 0x0021680000300800 */
[----:B------:R0:W5:Y:S01]  /*4a30*/  LDL.LU.64 R22, [R1+0x148] ;  /* 0x0001480001167983 */ /* 0x0001620000300a00 */
[----:B------:R-:W-:Y:S02]  /*4a40*/  PRMT R3, R8, 0x7610, R3 ;  /* 0x0000761008037816 */ /* 0x000fe40000000003 */
[----:B------:R-:W-:Y:S01]  /*4a50*/  ISETP.GT.AND P3, PT, R0, RZ, P5 ;  /* 0x000000ff0000720c */ /* 0x000fe20002f64270 */
[----:B------:R-:W-:Y:S04]  /*4a60*/  STL.64 [R1+0xa0], R10 ;  /* 0x0000a00a01007387 */ /* 0x000fe80000100a00 */
[----:B------:R1:W-:Y:S02]  /*4a70*/  STL [R1+0x100], R18 ;  /* 0x0001001201007387 */ /* 0x0003e40000100800 */
[----:B-1----:R-:W-:Y:S01]  /*4a80*/  IMAD.X R18, R11, 0x1, R21, P4 ;  /* 0x000000010b127824 */ /* 0x002fe200020e0615 */
[C---:B------:R-:W-:Y:S01]  /*4a90*/  LEA R10, P4, R9.reuse, R14, 0x1 ;  /* 0x0000000e090a7211 */ /* 0x040fe200078808ff */
[----:B------:R0:W5:Y:S03]  /*4aa0*/  LDL.LU.64 R20, [R1+0x140] ;  /* 0x0001400001147983 */ /* 0x0001660000300a00 */
[----:B------:R-:W-:-:S02]  /*4ab0*/  LEA.HI.X R11, R9, R15, R18, 0x1, P4 ;  /* 0x0000000f090b7211 */ /* 0x000fc400020f0c12 */
[----:B------:R0:W5:Y:S04]  /*4ac0*/  LDL.LU R18, [R1+0x13c] ;  /* 0x00013c0001127983 */ /* 0x0001680000300800 */
[----:B------:R0:W5:Y:S04]  /*4ad0*/  LDL.LU R9, [R1+0x138] ;  /* 0x0001380001097983 */ /* 0x0001680000300800 */
[----:B------:R1:W-:Y:S04]  /*4ae0*/  STL.64 [R1+0xd0], R10 ;  /* 0x0000d00a01007387 */ /* 0x0003e80000100a00 */
[----:B-1----:R0:W5:Y:S04]  /*4af0*/  LDL.LU.64 R10, [R1+0x130] ;  /* 0x00013000010a7983 */ /* 0x0021680000300a00 */
[----:B------:R0:W5:Y:S04]  /*4b00*/  LDL.LU R8, [R1+0x12c] ;  /* 0x00012c0001087983 */ /* 0x0001680000300800 */
[----:B------:R1:W-:Y:S04]  /*4b10*/  STL.S16 [R1+0xcc], R3 ;  /* 0x0000cc0301007387 */ /* 0x0003e80000100600 */
[----:B-1----:R0:W5:Y:S01]  /*4b20*/  LDL.LU R3, [R1+0x128] ;  /* 0x0001280001037983 */ /* 0x0021620000300800 */
[----:B------:R-:W-:Y:S04]  /*4b30*/  BSSY B1, `(.L_x_45) ;  /* 0x0000009000017945 */ /* 0x000fe80003800000 */
[----:B------:R-:W-:Y:S05]  /*4b40*/  @!P3 BRA `(.L_x_46) ;  /* 0x00000000001cb947 */ /* 0x000fea0003800000 */
[----:B-----5:R1:W-:Y:S04]  /*4b50*/  STL.64 [R1+0x130], R2 ;  /* 0x0001300201007387 */ /* 0x0203e80000100a00 */
[----:B-1----:R-:W2:Y:S04]  /*4b60*/  LDL.LU.64 R2, [R1+0xd0] ;  /* 0x0000d00001027983 */ /* 0x002ea80000300a00 */
[----:B------:R2:W-:Y:S04]  /*4b70*/  STL [R1+0x128], R0 ;  /* 0x0001280001007387 */ /* 0x0005e80000100800 */
[----:B--2---:R-:W2:Y:S04]  /*4b80*/  LDG.E.LTC128B.U16 R0, desc[UR58][R2.64] ;  /* 0x0000003a02007981 */ /* 0x004ea8000c1e1520 */
[----:B------:R1:W5:Y:S04]  /*4b90*/  LDL.LU.64 R2, [R1+0x130] ;  /* 0x0001300001027983 */ /* 0x0003680000300a00 */
[----:B--2---:R2:W-:Y:S04]  /*4ba0*/  STL [R1+0xcc], R0 ;  /* 0x0000cc0001007387 */ /* 0x0045e80000100800 */
[----:B--2---:R1:W5:Y:S02]  /*4bb0*/  LDL.LU R0, [R1+0x128] ;  /* 0x0001280001007983 */ /* 0x0043640000300800 */
.L_x_46:
[----:B------:R-:W-:Y:S05]  /*4bc0*/  BSYNC B1 ;  /* 0x0000000000017941 */ /* 0x000fea0003800000 */
.L_x_45:
[----:B-----5:R-:W2:Y:S04]  /*4bd0*/  LDL R8, [R1+0xcc] ;  /* 0x0000cc0001087983 */ /* 0x020ea80000100800 */
[----:B------:R3:W-:Y:S04]  /*4be0*/  STL [R1+0x144], R12 ;  /* 0x0001440c01007387 */ /* 0x0007e80000100800 */
[----:B---3--:R-:W3:Y:S04]  /*4bf0*/  LDL.LU R12, [R1+0xa8] ;  /* 0x0000a800010c7983 */ /* 0x008ee80000300800 */
[----:B------:R4:W-:Y:S04]  /*4c00*/  STL [R1+0x140], R5 ;  /* 0x0001400501007387 */ /* 0x0009e80000100800 */
[----:B------:R0:W-:Y:S01]  /*4c10*/  STL.64 [R1+0x138], R10 ;  /* 0x0001380a01007387 */ /* 0x0001e20000100a00 */
[----:B----4-:R-:W-:-:S04]  /*4c20*/  IMAD.U32 R5, RZ, RZ, UR8 ;  /* 0x00000008ff057e24 */ /* 0x010fc8000f8e00ff */
[----:B------:R-:W-:Y:S01]  /*4c30*/  IMAD.SHL.U32 R5, R5, 0x10, RZ ;  /* 0x0000001005057824 */ /* 0x000fe200078e00ff */
[----:B0-----:R-:W4:Y:S04]  /*4c40*/  LDL.64 R10, [R1+0xc0] ;  /* 0x0000c000010a7983 */ /* 0x001f280000100a00 */
[----:B------:R0:W-:Y:S01]  /*4c50*/  STL.64 [R1+0x130], R6 ;  /* 0x0001300601007387 */ /* 0x0001e20000100a00 */
[----:B------:R-:W-:-:S03]  /*4c60*/  IADD3 R22, P4, R5, R22, RZ ;  /* 0x0000001605167210 */ /* 0x000fc60007f9e0ff */
[----:B0-----:R-:W4:Y:S04]  /*4c70*/  LDL.LU.64 R6, [R1+0x118] ;  /* 0x0001180001067983 */ /* 0x001f280000300a00 */
[----:B------:R0:W-:Y:S04]  /*4c80*/  STL [R1+0x128], R4 ;  /* 0x0001280401007387 */ /* 0x0001e80000100800 */
[----:B0-----:R-:W4:Y:S01]  /*4c90*/  LDL R4, [R1+0x108] ;  /* 0x0001080001047983 */ /* 0x001f220000100800 */
[----:B--2---:R-:W-:-:S04]  /*4ca0*/  IMAD.U32 R8, R8, 0x10000, RZ ;  /* 0x0001000008087824 */ /* 0x004fc800078e00ff */
[----:B------:R-:W-:-:S04]  /*4cb0*/  FMUL R8, R8, R16 ;  /* 0x0000001008087220 */ /* 0x000fc80000400000 */
[----:B---3--:R-:W-:Y:S02]  /*4cc0*/  FFMA R8, R12, R2, R8 ;  /* 0x000000020c087223 */ /* 0x008fe40000000008 */
[----:B------:R0:W5:Y:S04]  /*4cd0*/  LDL.LU R12, [R1+0x144] ;  /* 0x00014400010c7983 */ /* 0x0001680000300800 */
[----:B------:R0:W5:Y:S04]  /*4ce0*/  LDL.LU R5, [R1+0x140] ;  /* 0x0001400001057983 */ /* 0x0001680000300800 */
[----:B------:R-:W2:Y:S01]  /*4cf0*/  LDL R23, [R1+0xc8] ;  /* 0x0000c80001177983 */ /* 0x000ea20000100800 */
[----:B------:R-:W-:Y:S01]  /*4d00*/  F2FP.BF16.F32.PACK_AB R8, RZ, R8 ;  /* 0x00000008ff08723e */ /* 0x000fe200000010ff */
[----:B--2---:R-:W-:-:S02]  /*4d10*/  IMAD.X R23, R9, 0x1, R23, P4 ;  /* 0x0000000109177824 */ /* 0x004fc400020e0617 */
[----:B------:R-:W2:Y:S04]  /*4d20*/  LDL R9, [R1+0xe8] ;  /* 0x0000e80001097983 */ /* 0x000ea80000100800 */
[----:B------:R3:W-:Y:S04]  /*4d30*/  @P3 STG.E.U16 desc[UR58][R22.64], R8 ;  /* 0x0000000816003986 */ /* 0x0007e8000c10153a */
[----:B---3--:R-:W3:Y:S04]  /*4d40*/  LDL R22, [R1+0xf8] ;  /* 0x0000f80001167983 */ /* 0x008ee80000100800 */
[----:B------:R-:W3:Y:S01]  /*4d50*/  LDL R23, [R1+0x104] ;  /* 0x0001040001177983 */ /* 0x000ee20000100800 */
[----:B----4-:R-:W-:-:S05]  /*4d60*/  IADD3 R6, P3, R10, R6, RZ ;  /* 0x000000060a067210 */ /* 0x010fca0007f7e0ff */
[----:B------:R-:W-:Y:S02]  /*4d70*/  IMAD.X R7, R21, 0x1, R11, P3 ;  /* 0x0000000115077824 */ /* 0x000fe400018e060b */
[----:B------:R0:W5:Y:S04]  /*4d80*/  LDL.LU.64 R10, [R1+0x138] ;  /* 0x00013800010a7983 */ /* 0x0001680000300a00 */
[----:B------:R4:W-:Y:S01]  /*4d90*/  STL.64 [R1+0xd0], R6 ;  /* 0x0000d00601007387 */ /* 0x0009e20000100a00 */
[----:B--2---:R-:W-:-:S03]  /*4da0*/  IMAD.WIDE.U32 R8, R3, R9, R6 ;  /* 0x0000000903087225 */ /* 0x004fc600078e0006 */
[----:B----4-:R0:W5:Y:S01]  /*4db0*/  LDL.LU.64 R6, [R1+0x130] ;  /* 0x0001300001067983 */ /* 0x0101620000300a00 */
[----:B------:R-:W-:-:S04]  /*4dc0*/  IADD3 R8, P3, R18, R8, RZ ;  /* 0x0000000812087210 */ /* 0x000fc80007f7e0ff */
[----:B------:R-:W-:Y:S02]  /*4dd0*/  IADD3.X R9, R19, R4, R9, P3, !PT ;  /* 0x0000000413097210 */ /* 0x000fe40001ffe409 */
[----:B------:R0:W5:Y:S01]  /*4de0*/  LDL.LU R4, [R1+0x128] ;  /* 0x0001280001047983 */ /* 0x0001620000300800 */
[----:B---3--:R-:W-:-:S04]  /*4df0*/  IMAD.WIDE.U32 R8, R22, UR53, R8 ;  /* 0x0000003516087c25 */ /* 0x008fc8000f8e0008 */
[----:B------:R-:W-:Y:S01]  /*4e00*/  IMAD.IADD R9, R23, 0x1, R9 ;  /* 0x0000000117097824 */ /* 0x000fe200078e0209 */
[----:B------:R-:W-:-:S04]  /*4e10*/  LEA R22, P3, R8, R14, 0x1 ;  /* 0x0000000e08167211 */ /* 0x000fc800078608ff */
[----:B------:R-:W-:Y:S02]  /*4e20*/  LEA.HI.X R23, R8, R15, R9, 0x1, P3 ;  /* 0x0000000f08177211 */ /* 0x000fe400018f0c09 */
[----:B------:R-:W2:Y:S01]  /*4e30*/  LDL.LU R9, [R1+0xcc] ;  /* 0x0000cc0001097983 */ /* 0x000ea20000300800 */
[----:B------:R-:W-:Y:S01]  /*4e40*/  ISETP.GT.AND P3, PT, R0, 0x1, P5 ;  /* 0x000000010000780c */ /* 0x000fe20002f64270 */
[----:B------:R-:W-:Y:S01]  /*4e50*/  BSSY B1, `(.L_x_47) ;  /* 0x0000006000017945 */ /* 0x000fe20003800000 */
[----:B--2---:R-:W-:-:S05]  /*4e60*/  PRMT R8, R9, 0x7610, R8 ;  /* 0x0000761009087816 */ /* 0x004fca0000000008 */
[----:B------:R0:W-:Y:S06]  /*4e70*/  STL.S16 [R1+0xa8], R8 ;  /* 0x0000a80801007387 */ /* 0x0001ec0000100600 */
[----:B------:R-:W-:Y:S05]  /*4e80*/  @!P3 BRA `(.L_x_48) ;  /* 0x000000000008b947 */ /* 0x000fea0003800000 */
[----:B0-----:R-:W2:Y:S04]  /*4e90*/  LDG.E.LTC128B.U16 R8, desc[UR58][R22.64+0x2] ;  /* 0x0000023a16087981 */ /* 0x001ea8000c1e1520 */
[----:B--2---:R2:W-:Y:S02]  /*4ea0*/  STL [R1+0xa8], R8 ;  /* 0x0000a80801007387 */ /* 0x0045e40000100800 */
.L_x_48:
[----:B------:R-:W-:Y:S05]  /*4eb0*/  BSYNC B1 ;  /* 0x0000000000017941 */ /* 0x000fea0003800000 */
.L_x_47:
[----:B------:R-:W3:Y:S04]  /*4ec0*/  LDL.LU R9, [R1+0xac] ;  /* 0x0000ac0001097983 */ /* 0x000ee80000300800 */
[----:B-----5:R-:W-:Y:S04]  /*4ed0*/  STL [R1+0x134], R12 ;  /* 0x0001340c01007387 */ /* 0x020fe80000100800 */
[----:B------:R-:W-:Y:S04]  /*4ee0*/  STL [R1+0x130], R11 ;  /* 0x0001300b01007387 */ /* 0x000fe80000100800 */
[----:B------:R4:W-:Y:S04]  /*4ef0*/  STL [R1+0x12c], R10 ;  /* 0x00012c0a01007387 */ /* 0x0009e80000100800 */
[----:B----4-:R-:W0:Y:S04]  /*4f00*/  LDL.LU R10, [R1+0xa8] ;  /* 0x0000a800010a7983 */ /* 0x010e280000300800 */
[----:B------:R4:W-:Y:S01]  /*4f10*/  STL [R1+0x128], R3 ;  /* 0x0001280301007387 */ /* 0x0009e20000100800 */
[----:B0-2---:R-:W-:-:S04]  /*4f20*/  IMAD.U32 R8, R10, 0x10000, RZ ;  /* 0x000100000a087824 */ /* 0x005fc800078e00ff */
[----:B------:R-:W-:-:S04]  /*4f30*/  FMUL R8, R8, R16 ;  /* 0x0000001008087220 */ /* 0x000fc80000400000 */
[----:B---3--:R-:W-:Y:S01]  /*4f40*/  FFMA R9, R9, R2, R8 ;  /* 0x0000000209097223 */ /* 0x008fe20000000008 */
[----:B------:R-:W-:-:S04]  /*4f50*/  IMAD.U32 R8, RZ, RZ, UR8 ;  /* 0x00000008ff087e24 */ /* 0x000fc8000f8e00ff */
[----:B------:R-:W-:Y:S01]  /*4f60*/  F2FP.BF16.F32.PACK_AB R9, RZ, R9 ;  /* 0x00000009ff09723e */ /* 0x000fe200000010ff */
[----:B------:R-:W-:-:S03]  /*4f70*/  IMAD.SHL.U32 R8, R8, 0x10, RZ ;  /* 0x0000001008087824 */ /* 0x000fc600078e00ff */
[----:B------:R-:W-:Y:S02]  /*4f80*/  PRMT R12, R9, 0x7610, R12 ;  /* 0x00007610090c7816 */ /* 0x000fe4000000000c */
[----:B------:R-:W2:Y:S01]  /*4f90*/  LDL R9, [R1+0xc8] ;  /* 0x0000c80001097983 */ /* 0x000ea20000100800 */
[----:B------:R-:W-:Y:S02]  /*4fa0*/  IADD3 R8, P4, R8, R6, RZ ;  /* 0x0000000608087210 */ /* 0x000fe40007f9e0ff */
[----:B------:R-:W-:Y:S02]  /*4fb0*/  PRMT R11, R12, 0x7610, R11 ;  /* 0x000076100c0b7816 */ /* 0x000fe4000000000b */
[----:B----4-:R-:W-:Y:S01]  /*4fc0*/  PRMT R3, R10, 0x7610, R3 ;  /* 0x000076100a037816 */ /* 0x010fe20000000003 */
[----:B------:R0:W5:Y:S01]  /*4fd0*/  LDL.LU R12, [R1+0x134] ;  /* 0x00013400010c7983 */ /* 0x0001620000300800 */
[----:B--2---:R-:W-:-:S05]  /*4fe0*/  IMAD.X R9, R5, 0x1, R9, P4 ;  /* 0x0000000105097824 */ /* 0x004fca00020e0609 */
[----:B------:R2:W-:Y:S04]  /*4ff0*/  @P3 STG.E.U16 desc[UR58][R8.64+0x2], R11 ;  /* 0x0000020b08003986 */ /* 0x0005e8000c10153a */
[----:B--2---:R0:W5:Y:S04]  /*5000*/  LDL.LU R11, [R1+0x130] ;  /* 0x00013000010b7983 */ /* 0x0041680000300800 */
[----:B------:R0:W5:Y:S04]  /*5010*/  LDL.LU R10, [R1+0x12c] ;  /* 0x00012c00010a7983 */ /* 0x0001680000300800 */
[----:B------:R2:W-:Y:S04]  /*5020*/  STL.S16 [R1+0xa8], R3 ;  /* 0x0000a80301007387 */ /* 0x0005e80000100600 */
[----:B--2---:R0:W5:Y:S01]  /*5030*/  LDL.LU R3, [R1+0x128] ;  /* 0x0001280001037983 */ /* 0x0041620000300800 */
[----:B------:R-:W-:Y:S01]  /*5040*/  ISETP.GT.AND P4, PT, R0, 0x8, P2 ;  /* 0x000000080000780c */ /* 0x000fe20001784270 */
[----:B------:R-:W-:-:S12]  /*5050*/  BSSY B1, `(.L_x_49) ;  /* 0x0000006000017945 */ /* 0x000fd80003800000 */
[----:B0-----:R-:W-:Y:S05]  /*5060*/  @!P4 BRA `(.L_x_50) ;  /* 0x000000000010c947 */ /* 0x001fea0003800000 */
[----:B------:R0:W-:Y:S04]  /*5070*/  STL [R1+0x128], R0 ;  /* 0x0001280001007387 */ /* 0x0001e80000100800 */
[----:B0-----:R-:W2:Y:S04]  /*5080*/  LDG.E.LTC128B.U16 R0, desc[UR58][R232.64+0x10] ;  /* 0x0000103ae8007981 */ /* 0x001ea8000c1e1520 */
[----:B--2---:R0:W-:Y:S04]  /*5090*/  STL [R1+0xa8], R0 ;  /* 0x0000a80001007387 */ /* 0x0041e80000100800 */
[----:B0-----:R0:W5:Y:S02]  /*50a0*/  LDL.LU R0, [R1+0x128] ;  /* 0x0001280001007983 */ /* 0x0011640000300800 */
.L_x_50:
[----:B------:R-:W-:Y:S05]  /*50b0*/  BSYNC B1 ;  /* 0x0000000000017941 */ /* 0x000fea0003800000 */
.L_x_49:
[----:B------:R-:W-:Y:S04]  /*50c0*/  STL [R1+0x150], R20 ;  /* 0x0001501401007387 */ /* 0x000fe80000100800 */
[----:B------:R-:W-:Y:S04]  /*50d0*/  STL [R1+0x14c], R17 ;  /* 0x00014c1101007387 */ /* 0x000fe80000100800 */
[----:B------:R-:W-:Y:S04]  /*50e0*/  STL [R1+0x148], R9 ;  /* 0x0001480901007387 */ /* 0x000fe80000100800 */
[----:B------:R2:W-:Y:S04]  /*50f0*/  STL.64 [R1+0x140], R18 ;  /* 0x0001401201007387 */ /* 0x0005e80000100a00 */
[----:B--2---:R-:W2:Y:S04]  /*5100*/  LDL R19, [R1+0xb0] ;  /* 0x0000b00001137983 */ /* 0x004ea80000100800 */
[----:B------:R3:W-:Y:S04]  /*5110*/  STL.64 [R1+0x138], R14 ;  /* 0x0001380e01007387 */ /* 0x0007e80000100a00 */
[----:B---3--:R-:W3:Y:S04]  /*5120*/  LDL.LU.64 R14, [R1+0xa0] ;  /* 0x0000a000010e7983 */ /* 0x008ee80000300a00 */
[----:B-----5:R4:W-:Y:S04]  /*5130*/  STL.64 [R1+0x130], R12 ;  /* 0x0001300c01007387 */ /* 0x0209e80000100a00 */
[----:B----4-:R-:W4:Y:S04]  /*5140*/  LDL R12, [R1+0xc8] ;  /* 0x0000c800010c7983 */ /* 0x010f280000100800 */
[----:B------:R-:W3:Y:S04]  /*5150*/  LDL R13, [R1+0xe8] ;  /* 0x0000e800010d7983 */ /* 0x000ee80000100800 */
[----:B------:R1:W-:Y:S04]  /*5160*/  STL [R1+0x12c], R8 ;  /* 0x00012c0801007387 */ /* 0x0003e80000100800 */
[----:B-1----:R-:W2:Y:S04]  /*5170*/  LDL.LU R8, [R1+0xa8] ;  /* 0x0000a80001087983 */ /* 0x002ea80000300800 */
[----:B------:R-:W-:Y:S01]  /*5180*/  STL [R1+0x128], R3 ;  /* 0x0001280301007387 */ /* 0x000fe20000100800 */
[----:B--2---:R-:W-:-:S04]  /*5190*/  IMAD.U32 R20, R8, 0x10000, RZ ;  /* 0x0001000008147824 */ /* 0x004fc800078e00ff */
[----:B------:R-:W-:-:S04]  /*51a0*/  FMUL R20, R20, R16 ;  /* 0x0000001014147220 */ /* 0x000fc80000400000 */
[----:B------:R-:W-:Y:S02]  /*51b0*/  FFMA R19, R19, R2, R20 ;  /* 0x0000000213137223 */ /* 0x000fe40000000014 */
[----:B------:R1:W5:Y:S03]  /*51c0*/  LDL.LU R20, [R1+0x150] ;  /* 0x0001500001147983 */ /* 0x0003660000300800 */
[----:B------:R-:W-:Y:S01]  /*51d0*/  F2FP.BF16.F32.PACK_AB R18, RZ, R19 ;  /* 0x00000013ff12723e */ /* 0x000fe200000010ff */
[----:B------:R-:W-:-:S03]  /*51e0*/  @P4 IMAD.MOV.U32 R19, RZ, RZ, R5 ;  /* 0x000000ffff134224 */ /* 0x000fc600078e0005 */
[----:B------:R-:W-:Y:S01]  /*51f0*/  PRMT R17, R18, 0x7610, R17 ;  /* 0x0000761012117816 */ /* 0x000fe20000000011 */
[----:B------:R-:W-:-:S03]  /*5200*/  @P4 IMAD.MOV.U32 R18, RZ, RZ, R6 ;  /* 0x000000ffff124224 */ /* 0x000fc600078e0006 */
[----:B------:R-:W-:Y:S01]  /*5210*/  PRMT R9, R17, 0x7610, R9 ;  /* 0x0000761011097816 */ /* 0x000fe20000000009 */
[----:B------:R-:W-:-:S04]  /*5220*/  IMAD.U32 R17, RZ, RZ, UR9 ;  /* 0x00000009ff117e24 */ /* 0x000fc8000f8e00ff */
[----:B------:R2:W-:Y:S02]  /*5230*/  @P4 STG.E.U16 desc[UR58][R18.64+0x10], R9 ;  /* 0x0000100912004986 */ /* 0x0005e4000c10153a */
[----:B--2---:R-:W-:Y:S02]  /*5240*/  IMAD.U32 R9, RZ, RZ, UR8 ;  /* 0x00000008ff097e24 */ /* 0x004fe4000f8e00ff */
[----:B------:R-:W-:Y:S02]  /*5250*/  IMAD.U32 R19, RZ, RZ, UR8 ;  /* 0x00000008ff137e24 */ /* 0x000fe4000f8e00ff */
[C---:B------:R-:W-:Y:S01]  /*5260*/  IMAD.SHL.U32 R18, R9.reuse, 0x200, RZ ;  /* 0x0000020009127824 */ /* 0x040fe200078e00ff */
[----:B------:R-:W-:Y:S01]  /*5270*/  SHF.L.U64.HI R17, R9, 0x9, R17 ;  /* 0x0000000909117819 */ /* 0x000fe20000010211 */
[----:B------:R-:W-:-:S04]  /*5280*/  IMAD.SHL.U32 R19, R19, 0x10, RZ ;  /* 0x0000001013137824 */ /* 0x000fc800078e00ff */
[----:B------:R2:W-:Y:S02]  /*5290*/  STL [R1+0x114], R17 ;  /* 0x0001141101007387 */ /* 0x0005e40000100800 */
[----:B--2---:R-:W-:-:S05]  /*52a0*/  IMAD.U32 R17, RZ, RZ, UR9 ;  /* 0x00000009ff117e24 */ /* 0x004fca000f8e00ff */
[----:B------:R-:W-:Y:S02]  /*52b0*/  SHF.L.U64.HI R9, R9, 0x8, R17 ;  /* 0x0000000809097819 */ /* 0x000fe40000010211 */
[----:B------:R1:W5:Y:S01]  /*52c0*/  LDL.LU R17, [R1+0x14c] ;  /* 0x00014c0001117983 */ /* 0x0003620000300800 */
[----:B------:R-:W-:-:S03]  /*52d0*/  IADD3 R18, P3, P4, R19, R10, R18 ;  /* 0x0000000a13127210 */ /* 0x000fc60007c7e012 */
[----:B------:R2:W-:Y:S04]  /*52e0*/  STL [R1+0x120], R9 ;  /* 0x0001200901007387 */ /* 0x0005e80000100800 */
[----:B--2---:R1:W5:Y:S04]  /*52f0*/  LDL.LU R9, [R1+0x148] ;  /* 0x0001480001097983 */ /* 0x0043680000300800 */
[----:B------:R-:W4:Y:S01]  /*5300*/  LDL R19, [R1+0x114] ;  /* 0x0001140001137983 */ /* 0x000f220000100800 */
[----:B------:R-:W-:Y:S02]  /*5310*/  PRMT R3, R8, 0x7610, R3 ;  /* 0x0000761008037816 */ /* 0x000fe40000000003 */
[----:B----4-:R-:W-:Y:S01]  /*5320*/  IADD3.X R19, R12, R11, R19, P3, P4 ;  /* 0x0000000b0c137210 */ /* 0x010fe20001fe8413 */
[----:B------:R-:W-:-:S04]  /*5330*/  IMAD.U32 R12, RZ, RZ, UR8 ;  /* 0x00000008ff0c7e24 */ /* 0x000fc8000f8e00ff */
[----:B------:R-:W-:Y:S01]  /*5340*/  IMAD.SHL.U32 R12, R12, 0x100, RZ ;  /* 0x000001000c0c7824 */ /* 0x000fe200078e00ff */
[----:B------:R2:W-:Y:S01]  /*5350*/  STL.64 [R1+0xd8], R18 ;  /* 0x0000d81201007387 */ /* 0x0005e20000100a00 */
[----:B---3--:R-:W-:-:S03]  /*5360*/  IMAD.WIDE.U32 R12, R13, 0x78, R14 ;  /* 0x000000780d0c7825 */ /* 0x008fc600078e000e */
[----:B--2---:R1:W5:Y:S01]  /*5370*/  LDL.LU.64 R18, [R1+0x140] ;  /* 0x0001400001127983 */ /* 0x0043620000300a00 */
[----:B------:R-:W-:-:S03]  /*5380*/  ISETP.GT.AND P3, PT, R0, 0x9, P2 ;  /* 0x000000090000780c */ /* 0x000fc60001764270 */
[----:B------:R1:W5:Y:S04]  /*5390*/  LDL.LU.64 R14, [R1+0x138] ;  /* 0x00013800010e7983 */ /* 0x0003680000300a00 */
[----:B------:R2:W-:Y:S04]  /*53a0*/  STL.64 [R1+0xa0], R12 ;  /* 0x0000a00c01007387 */ /* 0x0005e80000100a00 */
[----:B--2---:R1:W5:Y:S04]  /*53b0*/  LDL.LU.64 R12, [R1+0x130] ;  /* 0x00013000010c7983 */ /* 0x0043680000300a00 */
[----:B------:R1:W5:Y:S04]  /*53c0*/  LDL.LU R8, [R1+0x12c] ;  /* 0x00012c0001087983 */ /* 0x0003680000300800 */
[----:B------:R2:W-:Y:S04]  /*53d0*/  STL.S16 [R1+0xa8], R3 ;  /* 0x0000a80301007387 */ /* 0x0005e80000100600 */
[----:B--2---:R1:W5:Y:S01]  /*53e0*/  LDL.LU R3, [R1+0x128] ;  /* 0x0001280001037983 */ /* 0x0043620000300800 */
[----:B------:R-:W-:Y:S04]  /*53f0*/  BSSY B1, `(.L_x_51) ;  /* 0x0000006000017945 */ /* 0x000fe80003800000 */
[----:B------:R-:W-:Y:S05]  /*5400*/  @!P3 BRA `(.L_x_52) ;  /* 0x000000000010b947 */ /* 0x000fea0003800000 */
[----:B------:R2:W-:Y:S04]  /*5410*/  STL [R1+0x128], R0 ;  /* 0x0001280001007387 */ /* 0x0005e80000100800 */
[----:B--2---:R-:W2:Y:S04]  /*5420*/  LDG.E.LTC128B.U16 R0, desc[UR58][R232.64+0x12] ;  /* 0x0000123ae8007981 */ /* 0x004ea8000c1e1520 */
[----:B--2---:R2:W-:Y:S04]  /*5430*/  STL [R1+0xa8], R0 ;  /* 0x0000a80001007387 */ /* 0x0045e80000100800 */
[----:B--2---:R2:W5:Y:S02]  /*5440*/  LDL.LU R0, [R1+0x128] ;  /* 0x0001280001007983 */ /* 0x0045640000300800 */
.L_x_52:
[----:B------:R-:W-:Y:S05]  /*5450*/  BSYNC B1 ;  /* 0x0000000000017941 */ /* 0x000fea0003800000 */
.L_x_51:
[----:B------:R-:W-:Y:S04]  /*5460*/  STL [R1+0x16c], R25 ;  /* 0x00016c1901007387 */ /* 0x000fe80000100800 */
[----:B------:R3:W-:Y:S04]  /*5470*/  STL [R1+0x168], R24 ;  /* 0x0001681801007387 */ /* 0x0007e80000100800 */
[----:B---3--:R-:W3:Y:S04]  /*5480*/  LDL R24, [R1+0x120] ;  /* 0x0001200001187983 */ /* 0x008ee80000100800 */
[----:B------:R4:W-:Y:S04]  /*5490*/  STL.64 [R1+0x160], R22 ;  /* 0x0001601601007387 */ /* 0x0009e80000100a00 */
[----:B----4-:R-:W4:Y:S04]  /*54a0*/  LDL.LU.64 R22, [R1+0xa0] ;  /* 0x0000a00001167983 */ /* 0x010f280000300a00 */
[----:B-----5:R0:W-:Y:S04]  /*54b0*/  STL.64 [R1+0x158], R20 ;  /* 0x0001581401007387 */ /* 0x0201e80000100a00 */
[----:B0-----:R-:W2:Y:S04]  /*54c0*/  LDL.64 R20, [R1+0xc0] ;  /* 0x0000c00001147983 */ /* 0x001ea80000100a00 */
[----:B------:R0:W-:Y:S04]  /*54d0*/  STL.64 [R1+0x150], R18 ;  /* 0x0001501201007387 */ /* 0x0001e80000100a00 */
[----:B0-----:R-:W3:Y:S04]  /*54e0*/  LDL.64 R18, [R1+0xf0] ;  /* 0x0000f00001127983 */ /* 0x001ee80000100a00 */
[----:B------:R0:W-:Y:S04]  /*54f0*/  STL [R1+0x148], R17 ;  /* 0x0001481101007387 */ /* 0x0001e80000100800 */
[----:B0-----:R-:W3:Y:S04]  /*5500*/  LDL R17, [R1+0xec] ;  /* 0x0000ec0001117983 */ /* 0x001ee80000100800 */
[----:B------:R0:W-:Y:S04]  /*5510*/  STL [R1+0x144], R15 ;  /* 0x0001440f01007387 */ /* 0x0001e80000100800 */
[----:B0-----:R-:W2:Y:S04]  /*5520*/  LDL.LU R15, [R1+0x100] ;  /* 0x00010000010f7983 */ /* 0x001ea80000300800 */
[----:B------:R0:W-:Y:S01]  /*5530*/  STL [R1+0x140], R14 ;  /* 0x0001400e01007387 */ /* 0x0001e20000100800 */
[----:B------:R-:W-:-:S03]  /*5540*/  IMAD.U32 R13, RZ, RZ, UR8 ;  /* 0x00000008ff0d7e24 */ /* 0x000fc6000f8e00ff */
[----:B0-----:R-:W3:Y:S04]  /*5550*/  LDL.LU R14, [R1+0xb4] ;  /* 0x0000b400010e7983 */ /* 0x001ee80000300800 */
[----:B------:R-:W-:Y:S04]  /*5560*/  STL.64 [R1+0x138], R10 ;  /* 0x0001380a01007387 */ /* 0x000fe80000100a00 */
[----:B------:R-:W-:Y:S04]  /*5570*/  STL [R1+0x130], R9 ;  /* 0x0001300901007387 */ /* 0x000fe80000100800 */
[----:B------:R0:W-:Y:S01]  /*5580*/  STL [R1+0x12c], R8 ;  /* 0x00012c0801007387 */ /* 0x0001e20000100800 */
[----:B------:R-:W-:-:S03]  /*5590*/  IMAD.SHL.U32 R13, R13, 0x10, RZ ;  /* 0x000000100d0d7824 */ /* 0x000fc600078e00ff */
[----:B0-----:R-:W3:Y:S04]  /*55a0*/  LDL.LU R8, [R1+0xa8] ;  /* 0x0000a80001087983 */ /* 0x001ee80000300800 */
[----:B------:R-:W-:Y:S01]  /*55b0*/  STL [R1+0x128], R3 ;  /* 0x0001280301007387 */ /* 0x000fe20000100800 */
[----:B----4-:R-:W-:-:S05]  /*55c0*/  IADD3 R25, P6, R12, R22, RZ ;  /* 0x000000160c197210 */ /* 0x010fca0007fde0ff */
[----:B------:R0:W-:Y:S04]  /*55d0*/  STL [R1+0xcc], R25 ;  /* 0x0000cc1901007387 */ /* 0x0001e80000100800 */
[----:B0-----:R0:W5:Y:S01]  /*55e0*/  LDL.LU R25, [R1+0x16c] ;  /* 0x00016c0001197983 */ /* 0x0011620000300800 */
[----:B--2---:R-:W-:-:S04]  /*55f0*/  LOP3.LUT R15, R15, 0xffffffef, RZ, 0xc0, !PT ;  /* 0xffffffef0f0f7812 */ /* 0x004fc800078ec0ff */
[----:B------:R-:W-:Y:S02]  /*5600*/  @P0 LOP3.LUT R15, R15, 0x10, RZ, 0xfc, !PT ;  /* 0x000000100f0f0812 */ /* 0x000fe400078efcff */
[----:B------:R-:W-:-:S05]  /*5610*/  IADD3 R12, P0, P4, R12, R22, R20 ;  /* 0x000000160c0c7210 */ /* 0x000fca0007c1e014 */
[----:B------:R2:W-:Y:S01]  /*5620*/  STL [R1+0x118], R12 ;  /* 0x0001180c01007387 */ /* 0x0005e20000100800 */
[----:B------:R-:W-:Y:S01]  /*5630*/  LOP3.LUT R15, R15, 0xfffffffd, RZ, 0xc0, !PT ;  /* 0xfffffffd0f0f7812 */ /* 0x000fe200078ec0ff */
[----:B--2---:R-:W-:-:S04]  /*5640*/  IMAD.U32 R12, RZ, RZ, UR8 ;  /* 0x00000008ff0c7e24 */ /* 0x004fc8000f8e00ff */
[----:B------:R-:W-:Y:S01]  /*5650*/  IMAD.SHL.U32 R12, R12, 0x100, RZ ;  /* 0x000001000c0c7824 */ /* 0x000fe200078e00ff */
[----:B------:R-:W-:-:S04]  /*5660*/  @P6 LOP3.LUT R15, R15, 0x2, RZ, 0xfc, !PT ;  /* 0x000000020f0f6812 */ /* 0x000fc800078efcff */
[----:B------:R-:W-:Y:S02]  /*5670*/  IADD3 R12, P5, P6, R13, R6, R12 ;  /* 0x000000060d0c7210 */ /* 0x000fe40007ebe00c */
[----:B------:R-:W2:Y:S01]  /*5680*/  LDL R13, [R1+0xc8] ;  /* 0x0000c800010d7983 */ /* 0x000ea20000100800 */
[----:B---3--:R-:W-:Y:S01]  /*5690*/  IMAD.IADD R17, R17, 0x1, R23 ;  /* 0x0000000111117824 */ /* 0x008fe200078e0217 */
[----:B------:R-:W-:Y:S02]  /*56a0*/  PRMT R3, R8, 0x7610, R3 ;  /* 0x0000761008037816 */ /* 0x000fe40000000003 */
[----:B--2---:R-:W-:Y:S02]  /*56b0*/  IADD3.X R13, R13, R5, R24, P5, P6 ;  /* 0x000000050d0d7210 */ /* 0x004fe40002fec418 */
[----:B------:R0:W5:Y:S04]  /*56c0*/  LDL.LU R24, [R1+0x168] ;  /* 0x0001680001187983 */ /* 0x0001680000300800 */
[----:B------:R-:W-:Y:S01]  /*56d0*/  STL [R1+0x100], R15 ;  /* 0x0001000f01007387 */ /* 0x000fe20000100800 */
[----:B------:R-:W-:-:S03]  /*56e0*/  LOP3.LUT P6, RZ, R15, 0x4, RZ, 0xc0, !PT ;  /* 0x000000040fff7812 */ /* 0x000fc600078cc0ff */
[----:B------:R0:W5:Y:S04]  /*56f0*/  LDL.LU.64 R22, [R1+0x160] ;  /* 0x0001600001167983 */ /* 0x0001680000300a00 */
[----:B------:R2:W-:Y:S02]  /*5700*/  STL [R1+0xac], R17 ;  /* 0x0000ac1101007387 */ /* 0x0005e40000100800 */
[----:B--2---:R-:W-:Y:S02]  /*5710*/  IADD3.X R17, R19, R17, R21, P0, P4 ;  /* 0x0000001113117210 */ /* 0x004fe400007e8415 */
[----:B------:R-:W-:Y:S01]  /*5720*/  LOP3.LUT P0, RZ, R15, 0x10, RZ, 0xc0, !PT ;  /* 0x000000100fff7812 */ /* 0x000fe2000780c0ff */
[----:B------:R-:W-:Y:S01]  /*5730*/  IMAD.U32 R15, R8, 0x10000, RZ ;  /* 0x00010000080f7824 */ /* 0x000fe200078e00ff */
[----:B------:R0:W5:Y:S03]  /*5740*/  LDL.LU.64 R20, [R1+0x158] ;  /* 0x0001580001147983 */ /* 0x0001660000300a00 */
[----:B------:R-:W-:Y:S01]  /*5750*/  FMUL R15, R15, R16 ;  /* 0x000000100f0f7220 */ /* 0x000fe20000400000 */
[----:B------:R0:W5:Y:S03]  /*5760*/  LDL.LU.64 R18, [R1+0x150] ;  /* 0x0001500001127983 */ /* 0x0001660000300a00 */
[----:B------:R-:W-:-:S05]  /*5770*/  FFMA R14, R14, R2, R15 ;  /* 0x000000020e0e7223 */ /* 0x000fca000000000f */
[----:B------:R-:W-:-:S04]  /*5780*/  F2FP.BF16.F32.PACK_AB R11, RZ, R14 ;  /* 0x0000000eff0b723e */ /* 0x000fc800000010ff */
[----:B------:R-:W-:Y:S01]  /*5790*/  PRMT R10, R11, 0x7610, R10 ;  /* 0x000076100b0a7816 */ /* 0x000fe2000000000a */
[----:B------:R-:W-:-:S03]  /*57a0*/  @P3 IMAD.MOV.U32 R11, RZ, RZ, R5 ;  /* 0x000000ffff0b3224 */ /* 0x000fc600078e0005 */
[----:B------:R-:W-:Y:S01]  /*57b0*/  PRMT R9, R10, 0x7610, R9 ;  /* 0x000076100a097816 */ /* 0x000fe20000000009 */
[----:B------:R-:W-:Y:S01]  /*57c0*/  @P3 IMAD.MOV.U32 R10, RZ, RZ, R6 ;  /* 0x000000ffff0a3224 */ /* 0x000fe200078e0006 */
[----:B------:R2:W-:Y:S04]  /*57d0*/  STL [R1+0x124], R17 ;  /* 0x0001241101007387 */ /* 0x0005e80000100800 */
[----:B------:R3:W-:Y:S04]  /*57e0*/  @P3 STG.E.U16 desc[UR58][R10.64+0x12], R9 ;  /* 0x000012090a003986 */ /* 0x0007e8000c10153a */
[----:B--2---:R0:W5:Y:S04]  /*57f0*/  LDL.LU R17, [R1+0x148] ;  /* 0x0001480001117983 */ /* 0x0041680000300800 */
[----:B------:R0:W5:Y:S04]  /*5800*/  LDL.LU R15, [R1+0x144] ;  /* 0x00014400010f7983 */ /* 0x0001680000300800 */
[----:B------:R0:W5:Y:S04]  /*5810*/  LDL.LU R14, [R1+0x140] ;  /* 0x00014000010e7983 */ /* 0x0001680000300800 */
[----:B---3--:R0:W5:Y:S04]  /*5820*/  LDL.LU.64 R10, [R1+0x138] ;  /* 0x00013800010a7983 */ /* 0x0081680000300a00 */
[----:B------:R0:W5:Y:S04]  /*5830*/  LDL.LU R9, [R1+0x130] ;  /* 0x0001300001097983 */ /* 0x0001680000300800 */
[----:B------:R0:W5:Y:S04]  /*5840*/  LDL.LU R8, [R1+0x12c] ;  /* 0x00012c0001087983 */ /* 0x0001680000300800 */
[----:B------:R2:W-:Y:S04]  /*5850*/  STL.S16 [R1+0xa8], R3 ;  /* 0x0000a80301007387 */ /* 0x0005e80000100600 */
[----:B--2---:R0:W5:Y:S01]  /*5860*/  LDL.LU R3, [R1+0x128] ;  /* 0x0001280001037983 */ /* 0x0041620000300800 */
[----:B------:R-:W-:Y:S01]  /*5870*/  ISETP.GT.AND P3, PT, R0, 0x8, P6 ;  /* 0x000000080000780c */ /* 0x000fe20003764270 */
[----:B------:R-:W-:-:S12]  /*5880*/  BSSY B1, `(.L_x_53) ;  /* 0x0000006000017945 */ /* 0x000fd80003800000 */
[----:B0-----:R-:W-:Y:S05]  /*5890*/  @!P3 BRA `(.L_x_54) ;  /* 0x000000000010b947 */ /* 0x001fea0003800000 */
[----:B------:R0:W-:Y:S04]  /*58a0*/  STL [R1+0x128], R0 ;  /* 0x0001280001007387 */ /* 0x0001e80000100800 */
[----:B0----5:R-:W2:Y:S04]  /*58b0*/  LDG.E.LTC128B.U16 R0, desc[UR58][R22.64+0x10] ;  /* 0x0000103a16007981 */ /* 0x021ea8000c1e1520 */
[----:B--2---:R0:W-:Y:S04]  /*58c0*/  STL [R1+0xa8], R0 ;  /* 0x0000a80001007387 */ /* 0x0041e80000100800 */
[----:B0-----:R0:W5:Y:S02]  /*58d0*/  LDL.LU R0, [R1+0x128] ;  /* 0x0001280001007983 */ /* 0x0011640000300800 */
.L_x_54:
[----:B------:R-:W-:Y:S05]  /*58e0*/  BSYNC B1 ;  /* 0x0000000000017941 */ /* 0x000fea0003800000 */
.L_x_53:
[----:B-----5:R-:W-:Y:S04]  /*58f0*/  STL [R1+0x15c], R25 ;  /* 0x00015c1901007387 */ /* 0x020fe80000100800 */
[----:B------:R2:W-:Y:S04]  /*5900*/  STL [R1+0x158], R24 ;  /* 0x0001581801007387 */ /* 0x0005e80000100800 */
[----:B--2---:R-:W2:Y:S04]  /*5910*/  LDL.LU R24, [R1+0xb8] ;  /* 0x0000b80001187983 */ /* 0x004ea80000300800 */
[----:B------:R-:W-:Y:S04]  /*5920*/  STL [R1+0x154], R23 ;  /* 0x0001541701007387 */ /* 0x000fe80000100800 */
[----:B------:R-:W-:Y:S04]  /*5930*/  STL [R1+0x150], R22 ;  /* 0x0001501601007387 */ /* 0x000fe80000100800 */
[----:B------:R-:W-:Y:S04]  /*5940*/  STL [R1+0x14c], R17 ;  /* 0x00014c1101007387 */ /* 0x000fe80000100800 */
[----:B------:R3:W-:Y:S04]  /*5950*/  STL [R1+0x148], R11 ;  /* 0x0001480b01007387 */ /* 0x0007e80000100800 */
[----:B---3--:R-:W3:Y:S04]  /*5960*/  LDL R11, [R1+0xec] ;  /* 0x0000ec00010b7983 */ /* 0x008ee80000100800 */
[----:B------:R4:W-:Y:S04]  /*5970*/  STL.64 [R1+0x140], R12 ;  /* 0x0001400c01007387 */ /* 0x0009e80000100a00 */
[----:B----4-:R-:W4:Y:S04]  /*5980*/  LDL.64 R12, [R1+0xc0] ;  /* 0x0000c000010c7983 */ /* 0x010f280000100a00 */
[----:B------:R1:W-:Y:S04]  /*5990*/  STL [R1+0x138], R10 ;  /* 0x0001380a01007387 */ /* 0x0003e80000100800 */
[----:B-1----:R-:W2:Y:S04]  /*59a0*/  LDL R10, [R1+0xe8] ;  /* 0x0000e800010a7983 */ /* 0x002ea80000100800 */
[----:B------:R1:W-:Y:S04]  /*59b0*/  STL.64 [R1+0x130], R6 ;  /* 0x0001300601007387 */ /* 0x0003e80000100a00 */
[----:B-1----:R-:W3:Y:S04]  /*59c0*/  LDL R6, [R1+0x108] ;  /* 0x0001080001067983 */ /* 0x002ee80000100800 */
[----:B------:R-:W3:Y:S04]  /*59d0*/  LDL R7, [R1+0xf8] ;  /* 0x0000f80001077983 */ /* 0x000ee80000100800 */
[----:B------:R1:W-:Y:S04]  /*59e0*/  STL [R1+0x12c], R5 ;  /* 0x00012c0501007387 */ /* 0x0003e80000100800 */
[----:B-1----:R-:W4:Y:S04]  /*59f0*/  LDL.LU R5, [R1+0xa8] ;  /* 0x0000a80001057983 */ /* 0x002f280000300800 */
[----:B------:R-:W-:Y:S01]  /*5a00*/  STL [R1+0x128], R4 ;  /* 0x0001280401007387 */ /* 0x000fe20000100800 */
[----:B--2---:R-:W-:-:S04]  /*5a10*/  IMAD.WIDE.U32 R20, R10, 0x78, R20 ;  /* 0x000000780a147825 */ /* 0x004fc800078e0014 */
[----:B----4-:R-:W-:-:S04]  /*5a20*/  IMAD.U32 R25, R5, 0x10000, RZ ;  /* 0x0001000005197824 */ /* 0x010fc800078e00ff */
[----:B------:R-:W-:-:S04]  /*5a30*/  FMUL R25, R25, R16 ;  /* 0x0000001019197220 */ /* 0x000fc80000400000 */
[----:B------:R-:W-:Y:S02]  /*5a40*/  FFMA R24, R24, R2, R25 ;  /* 0x0000000218187223 */ /* 0x000fe40000000019 */
[----:B------:R1:W5:Y:S03]  /*5a50*/  LDL.LU R25, [R1+0x15c] ;  /* 0x00015c0001197983 */ /* 0x0003660000300800 */
[----:B------:R-:W-:Y:S02]  /*5a60*/  F2FP.BF16.F32.PACK_AB R23, RZ, R24 ;  /* 0x00000018ff17723e */ /* 0x000fe400000010ff */
[----:B------:R1:W5:Y:S02]  /*5a70*/  LDL.LU R24, [R1+0x158] ;  /* 0x0001580001187983 */ /* 0x0003640000300800 */
[----:B------:R-:W-:Y:S02]  /*5a80*/  PRMT R22, R23, 0x7610, R22 ;  /* 0x0000761017167816 */ /* 0x000fe40000000016 */
[----:B------:R1:W5:Y:S02]  /*5a90*/  LDL.LU R23, [R1+0x154] ;  /* 0x0001540001177983 */ /* 0x0003640000300800 */
[----:B------:R-:W-:-:S02]  /*5aa0*/  PRMT R17, R22, 0x7610, R17 ;  /* 0x0000761016117816 */ /* 0x000fc40000000011 */
[----:B------:R1:W5:Y:S04]  /*5ab0*/  LDL.LU R22, [R1+0x150] ;  /* 0x0001500001167983 */ /* 0x0003680000300800 */
[----:B------:R2:W-:Y:S01]  /*5ac0*/  @P3 STG.E.U16 desc[UR58][R8.64+0x10], R17 ;  /* 0x0000101108003986 */ /* 0x0005e2000c10153a */
[----:B------:R-:W-:-:S04]  /*5ad0*/  IADD3 R20, P3, R12, R20, RZ ;  /* 0x000000140c147210 */ /* 0x000fc80007f7e0ff */
[----:B---3--:R-:W-:-:S03]  /*5ae0*/  IADD3.X R21, R13, R11, R21, P3, !PT ;  /* 0x0000000b0d157210 */ /* 0x008fc60001ffe415 */
[----:B------:R-:W-:Y:S01]  /*5af0*/  IMAD.WIDE.U32 R20, R3, R10, R20 ;  /* 0x0000000a03147225 */ /* 0x000fe200078e0014 */
[----:B--2---:R1:W5:Y:S02]  /*5b00*/  LDL.LU R17, [R1+0x14c] ;  /* 0x00014c0001117983 */ /* 0x0043640000300800 */
[----:B------:R-:W-:Y:S02]  /*5b10*/  IADD3 R20, P3, R18, R20, RZ ;  /* 0x0000001412147210 */ /* 0x000fe40007f7e0ff */
[----:B------:R1:W5:Y:S02]  /*5b20*/  LDL.LU R11, [R1+0x148] ;  /* 0x00014800010b7983 */ /* 0x0003640000300800 */
[----:B------:R-:W-:Y:S02]  /*5b30*/  IADD3.X R21, R19, R6, R21, P3, !PT ;  /* 0x0000000613157210 */ /* 0x000fe40001ffe415 */
[----:B------:R1:W5:Y:S04]  /*5b40*/  LDL.LU.64 R12, [R1+0x140] ;  /* 0x00014000010c7983 */ /* 0x0003680000300a00 */
[----:B------:R1:W5:Y:S01]  /*5b50*/  LDL.LU R10, [R1+0x138] ;  /* 0x00013800010a7983 */ /* 0x0003620000300800 */
[----:B------:R-:W-:-:S03]  /*5b60*/  IMAD.WIDE.U32 R6, R7, UR53, R20 ;  /* 0x0000003507067c25 */ /* 0x000fc6000f8e0014 */
[----:B------:R-:W2:Y:S01]  /*5b70*/  LDL R21, [R1+0x104] ;  /* 0x0001040001157983 */ /* 0x000ea20000100800 */
[----:B------:R-:W-:Y:S02]  /*5b80*/  LEA R20, P3, R6, R14, 0x1 ;  /* 0x0000000e06147211 */ /* 0x000fe400078608ff */
[----:B------:R-:W-:Y:S01]  /*5b90*/  PRMT R4, R5, 0x7610, R4 ;  /* 0x0000761005047816 */ /* 0x000fe20000000004 */
[----:B--2---:R-:W-:-:S05]  /*5ba0*/  IMAD.IADD R21, R21, 0x1, R7 ;  /* 0x0000000115157824 */ /* 0x004fca00078e0207 */
[----:B------:R-:W-:Y:S02]  /*5bb0*/  LEA.HI.X R21, R6, R15, R21, 0x1, P3 ;  /* 0x0000000f06157211 */ /* 0x000fe400018f0c15 */
[----:B------:R1:W5:Y:S01]  /*5bc0*/  LDL.LU.64 R6, [R1+0x130] ;  /* 0x0001300001067983 */ /* 0x0003620000300a00 */
[----:B------:R-:W-:-:S03]  /*5bd0*/  ISETP.GT.AND P3, PT, R0, 0x9, P6 ;  /* 0x000000090000780c */ /* 0x000fc60003764270 */
[----:B------:R1:W5:Y:S04]  /*5be0*/  LDL.LU R5, [R1+0x12c] ;  /* 0x00012c0001057983 */ /* 0x0003680000300800 */
[----:B------:R2:W-:Y:S04]  /*5bf0*/  STL.S16 [R1+0xa8], R4 ;  /* 0x0000a80401007387 */ /* 0x0005e80000100600 */
[----:B--2---:R1:W5:Y:S01]  /*5c00*/  LDL.LU R4, [R1+0x128] ;  /* 0x0001280001047983 */ /* 0x0043620000300800 */
[----:B------:R-:W-:Y:S04]  /*5c10*/  BSSY B1, `(.L_x_55) ;  /* 0x0000006000017945 */ /* 0x000fe80003800000 */
[----:B------:R-:W-:Y:S05]  /*5c20*/  @!P3 BRA `(.L_x_56) ;  /* 0x000000000010b947 */ /* 0x000fea0003800000 */
[----:B------:R2:W-:Y:S04]  /*5c30*/  STL [R1+0x128], R0 ;  /* 0x0001280001007387 */ /* 0x0005e80000100800 */
[----:B--2--5:R-:W2:Y:S04]  /*5c40*/  LDG.E.LTC128B.U16 R0, desc[UR58][R22.64+0x12] ;  /* 0x0000123a16007981 */ /* 0x024ea8000c1e1520 */
[----:B--2---:R2:W-:Y:S04]  /*5c50*/  STL [R1+0xa8], R0 ;  /* 0x0000a80001007387 */ /* 0x0045e80000100800 */
[----:B--2---:R2:W5:Y:S02]  /*5c60*/  LDL.LU R0, [R1+0x128] ;  /* 0x0001280001007983 */ /* 0x0045640000300800 */
.L_x_56:
[----:B------:R-:W-:Y:S05]  /*5c70*/  BSYNC B1 ;  /* 0x0000000000017941 */ /* 0x000fea0003800000 */
.L_x_55:
[----:B------:R3:W-:Y:S04]  /*5c80*/  STL [R1+0x174], R30 ;  /* 0x0001741e01007387 */ /* 0x0007e80000100800 */
[----:B---3--:R-:W3:Y:S04]  /*5c90*/  LDL R30, [R1+0x100] ;  /* 0x00010000011e7983 */ /* 0x008ee80000100800 */
[----:B------:R4:W-:Y:S04]  /*5ca0*/  STL [R1+0x170], R29 ;  /* 0x0001701d01007387 */ /* 0x0009e80000100800 */
[----:B----4-:R-:W4:Y:S04]  /*5cb0*/  LDL.LU R29, [R1+0xbc] ;  /* 0x0000bc00011d7983 */ /* 0x010f280000300800 */
[----:B------:R-:W-:Y:S04]  /*5cc0*/  STL [R1+0x16c], R28 ;  /* 0x00016c1c01007387 */ /* 0x000fe80000100800 */
[----:B------:R0:W-:Y:S04]  /*5cd0*/  STL [R1+0x168], R27 ;  /* 0x0001681b01007387 */ /* 0x0001e80000100800 */
[----:B0-----:R-:W2:Y:S04]  /*5ce0*/  LDL.LU R27, [R1+0xac] ;  /* 0x0000ac00011b7983 */ /* 0x001ea80000300800 */
[----:B------:R0:W-:Y:S04]  /*5cf0*/  STL [R1+0x164], R26 ;  /* 0x0001641a01007387 */ /* 0x0001e80000100800 */
[----:B0-----:R-:W2:Y:S04]  /*5d00*/  LDL.LU R26, [R1+0xcc] ;  /* 0x0000cc00011a7983 */ /* 0x001ea80000300800 */
[----:B-----5:R0:W-:Y:S04]  /*5d10*/  STL [R1+0x160], R23 ;  /* 0x0001601701007387 */ /* 0x0201e80000100800 */
[----:B0-----:R-:W4:Y:S04]  /*5d20*/  LDL.LU R23, [R1+0xa8] ;  /* 0x0000a80001177983 */ /* 0x001f280000300800 */
[----:B------:R0:W-:Y:S04]  /*5d30*/  STL.64 [R1+0x158], R24 ;  /* 0x0001581801007387 */ /* 0x0001e80000100a00 */
[----:B0-----:R-:W2:Y:S04]  /*5d40*/  LDL.LU.64 R24, [R1+0xf0] ;  /* 0x0000f00001187983 */ /* 0x001ea80000300a00 */
[----:B------:R-:W-:Y:S04]  /*5d50*/  STL [R1+0x154], R22 ;  /* 0x0001541601007387 */ /* 0x000fe80000100800 */
[----:B------:R0:W-:Y:S04]  /*5d60*/  STL [R1+0x150], R21 ;  /* 0x0001501501007387 */ /* 0x0001e80000100800 */
[----:B0-----:R-:W2:Y:S04]  /*5d70*/  LDL.LU R21, [R1+0x80] ;  /* 0x0000800001157983 */ /* 0x001ea80000300800 */
[----:B------:R-:W-:Y:S04]  /*5d80*/  STL [R1+0x14c], R20 ;  /* 0x00014c1401007387 */ /* 0x000fe80000100800 */
[----:B------:R-:W-:Y:S04]  /*5d90*/  STL [R1+0x148], R3 ;  /* 0x0001480301007387 */ /* 0x000fe80000100800 */
[----:B------:R-:W-:Y:S04]  /*5da0*/  STL.64 [R1+0x140], R18 ;  /* 0x0001401201007387 */ /* 0x000fe80000100a00 */
[----:B------:R0:W-:Y:S04]  /*5db0*/  STL.64 [R1+0x138], R12 ;  /* 0x0001380c01007387 */ /* 0x0001e80000100a00 */
[----:B0-----:R-:W2:Y:S04]  /*5dc0*/  LDL R13, [R1+0xe8] ;  /* 0x0000e800010d7983 */ /* 0x001ea80000100800 */
[----:B------:R0:W-:Y:S04]  /*5dd0*/  STL.64 [R1+0x130], R6 ;  /* 0x0001300601007387 */ /* 0x0001e80000100a00 */
[----:B0-----:R-:W2:Y:S04]  /*5de0*/  LDL.LU.64 R6, [R1+0xc0] ;  /* 0x0000c00001067983 */ /* 0x001ea80000300a00 */
[----:B------:R0:W-:Y:S04]  /*5df0*/  STL.64 [R1+0x128], R4 ;  /* 0x0001280401007387 */ /* 0x0001e80000100a00 */
[----:B0-----:R-:W2:Y:S01]  /*5e00*/  LDL.LU.64 R4, [R1+0xd0] ;  /* 0x0000d00001047983 */ /* 0x001ea20000300a00 */
[----:B---3--:R-:W-:Y:S01]  /*5e10*/  LOP3.LUT P4, RZ, R30, 0x2, RZ, 0xc0, !PT ;  /* 0x000000021eff7812 */ /* 0x008fe2000788c0ff */
[----:B----4-:R-:W-:-:S04]  /*5e20*/  IMAD.U32 R30, R23, 0x10000, RZ ;  /* 0x00010000171e7824 */ /* 0x010fc800078e00ff */
[----:B------:R-:W-:-:S04]  /*5e30*/  FMUL R30, R30, R16 ;  /* 0x000000101e1e7220 */ /* 0x000fc80000400000 */
[----:B------:R-:W-:Y:S02]  /*5e40*/  FFMA R29, R29, R2, R30 ;  /* 0x000000021d1d7223 */ /* 0x000fe4000000001e */
[----:B------:R0:W5:Y:S03]  /*5e50*/  LDL.LU R30, [R1+0x174] ;  /* 0x00017400011e7983 */ /* 0x0001660000300800 */
[----:B------:R-:W-:Y:S02]  /*5e60*/  F2FP.BF16.F32.PACK_AB R19, RZ, R29 ;  /* 0x0000001dff13723e */ /* 0x000fe400000010ff */
[----:B------:R0:W5:Y:S02]  /*5e70*/  LDL.LU R29, [R1+0x170] ;  /* 0x00017000011d7983 */ /* 0x0001640000300800 */
[----:B------:R-:W-:Y:S02]  /*5e80*/  PRMT R28, R19, 0x7610, R28 ;  /* 0x00007610131c7816 */ /* 0x000fe4000000001c */
[----:B------:R-:W-:-:S02]  /*5e90*/  MOV R19, UR8 ;  /* 0x0000000800137c02 */ /* 0x000fc40008000f00 */
[----:B------:R-:W-:Y:S02]  /*5ea0*/  PRMT R18, R28, 0x7610, R18 ;  /* 0x000076101c127816 */ /* 0x000fe40000000012 */
[----:B------:R0:W5:Y:S01]  /*5eb0*/  LDL.LU R28, [R1+0x16c] ;  /* 0x00016c00011c7983 */ /* 0x0001620000300800 */
[----:B------:R-:W-:-:S03]  /*5ec0*/  IMAD.SHL.U32 R19, R19, 0x200, RZ ;  /* 0x0000020013137824 */ /* 0x000fc600078e00ff */
[----:B------:R3:W-:Y:S02]  /*5ed0*/  @P3 STG.E.U16 desc[UR58][R8.64+0x12], R18 ;  /* 0x0000121208003986 */ /* 0x0007e4000c10153a */
[----:B---3--:R-:W-:Y:S02]  /*5ee0*/  IADD3 R18, P3, R19, R10, RZ ;  /* 0x0000000a13127210 */ /* 0x008fe40007f7e0ff */
[----:B------:R-:W3:Y:S01]  /*5ef0*/  LDL.LU R19, [R1+0x114] ;  /* 0x0001140001137983 */ /* 0x000ee20000300800 */
[----:B--2---:R-:W-:Y:S01]  /*5f00*/  IMAD.X R27, R27, 0x1, R25, P4 ;  /* 0x000000011b1b7824 */ /* 0x004fe200020e0619 */
[----:B------:R-:W-:-:S04]  /*5f10*/  LEA R24, P4, R26, R14, 0x1 ;  /* 0x0000000e1a187211 */ /* 0x000fc800078808ff */
[----:B------:R-:W-:Y:S02]  /*5f20*/  LEA.HI.X R25, R26, R15, R27, 0x1, P4 ;  /* 0x0000000f1a197211 */ /* 0x000fe400020f0c1b */
[----:B------:R-:W-:Y:S01]  /*5f30*/  ISETP.GT.AND P4, PT, R17, 0x100, PT ;  /* 0x000001001100780c */ /* 0x000fe20003f84270 */
[----:B------:R0:W5:Y:S01]  /*5f40*/  LDL.LU R27, [R1+0x168] ;  /* 0x00016800011b7983 */ /* 0x0001620000300800 */
[----:B------:R-:W-:-:S03]  /*5f50*/  PRMT R22, R23, 0x7610, R22 ;  /* 0x0000761017167816 */ /* 0x000fc60000000016 */
[----:B------:R0:W5:Y:S04]  /*5f60*/  LDL.LU R26, [R1+0x164] ;  /* 0x00016400011a7983 */ /* 0x0001680000300800 */
[----:B------:R0:W5:Y:S01]  /*5f70*/  LDL.LU R23, [R1+0x160] ;  /* 0x0001600001177983 */ /* 0x0001620000300800 */
[----:B---3--:R-:W-:Y:S01]  /*5f80*/  IMAD.X R19, R19, 0x1, R11, P3 ;  /* 0x0000000113137824 */ /* 0x008fe200018e060b */
[----:B------:R-:W-:-:S13]  /*5f90*/  ISETP.GT.AND P3, PT, R0, RZ, P4 ;  /* 0x000000ff0000720c */ /* 0x000fda0002764270 */
[----:B------:R-:W2:Y:S04]  /*5fa0*/  @P3 LDG.E.LTC128B.U16 R22, desc[UR58][R24.64] ;  /* 0x0000003a18163981 */ /* 0x000ea8000c1e1520 */
[----:B------:R0:W5:Y:S04]  /*5fb0*/  LDL.LU.64 R24, [R1+0x158] ;  /* 0x0001580001187983 */ /* 0x0001680000300a00 */
[----:B------:R-:W-:Y:S04]  /*5fc0*/  STL.64 [R1+0xa0], R18 ;  /* 0x0000a01201007387 */ /* 0x000fe80000100a00 */
[----:B--2---:R2:W-:Y:S02]  /*5fd0*/  STL [R1+0xa8], R22 ;  /* 0x0000a81601007387 */ /* 0x0045e40000100800 */
[----:B--2---:R-:W-:-:S04]  /*5fe0*/  IMAD.U32 R22, R22, 0x10000, RZ ;  /* 0x0001000016167824 */ /* 0x004fc800078e00ff */
        /* <DEDUP_REMOVED lines=9> */
[----:B------:R2:W-:Y:S04]  /*6080*/  @P3 STG.E.U16 desc[UR58][R18.64], R12 ;  /* 0x0000000c12003986 */ /* 0x0005e8000c10153a */
[----:B--2---:R0:W5:Y:S01]  /*6090*/  LDL.LU.64 R18, [R1+0x140] ;  /* 0x0001400001127983 */ /* 0x0041620000300a00 */
[----:B------:R-:W-:-:S03]  /*60a0*/  IMAD.WIDE.U32 R12, R13, 0x78, R4 ;  /* 0x000000780d0c7825 */ /* 0x000fc600078e0004 */
[----:B------:R-:W2:Y:S01]  /*60b0*/  LDL.LU R5, [R1+0xec] ;  /* 0x0000ec0001057983 */ /* 0x000ea20000300800 */
[----:B------:R-:W-:-:S04]  /*60c0*/  IADD3 R4, P3, R6, R12, RZ ;  /* 0x0000000c06047210 */ /* 0x000fc80007f7e0ff */
[----:B--2---:R-:W-:Y:S02]  /*60d0*/  IADD3.X R5, R7, R5, R13, P3, !PT ;  /* 0x0000000507057210 */ /* 0x004fe40001ffe40d */
[----:B------:R0:W5:Y:S04]  /*60e0*/  LDL.LU.64 R12, [R1+0x138] ;  /* 0x00013800010c7983 */ /* 0x0001680000300a00 */
[----:B------:R0:W5:Y:S04]  /*60f0*/  LDL.LU.64 R6, [R1+0x130] ;  /* 0x0001300001067983 */ /* 0x0001680000300a00 */
[----:B------:R2:W-:Y:S04]  /*6100*/  STL.64 [R1+0xb0], R4 ;  /* 0x0000b00401007387 */ /* 0x0005e80000100a00 */
[----:B--2---:R0:W5:Y:S01]  /*6110*/  LDL.LU.64 R4, [R1+0x128] ;  /* 0x0001280001047983 */ /* 0x0041620000300a00 */
[----:B------:R-:W-:Y:S01]  /*6120*/  ISETP.GT.AND P3, PT, R0, 0x1, P4 ;  /* 0x000000010000780c */ /* 0x000fe20002764270 */
[----:B------:R-:W-:-:S12]  /*6130*/  BSSY B1, `(.L_x_57) ;  /* 0x0000006000017945 */ /* 0x000fd80003800000 */
[----:B0-----:R-:W-:Y:S05]  /*6140*/  @!P3 BRA `(.L_x_58) ;  /* 0x000000000010b947 */ /* 0x001fea0003800000 */
[----:B------:R0:W-:Y:S04]  /*6150*/  STL [R1+0x128], R0 ;  /* 0x0001280001007387 */ /* 0x0001e80000100800 */
[----:B0----5:R-:W2:Y:S04]  /*6160*/  LDG.E.LTC128B.U16 R0, desc[UR58][R20.64+0x2] ;  /* 0x0000023a14007981 */ /* 0x021ea8000c1e1520 */
[----:B--2---:R0:W-:Y:S04]  /*6170*/  STL [R1+0xa8], R0 ;  /* 0x0000a80001007387 */ /* 0x0041e80000100800 */
[----:B0-----:R0:W5:Y:S02]  /*6180*/  LDL.LU R0, [R1+0x128] ;  /* 0x0001280001007983 */ /* 0x0011640000300800 */
.L_x_58:
[----:B------:R-:W-:Y:S05]  /*6190*/  BSYNC B1 ;  /* 0x0000000000017941 */ /* 0x000fea0003800000 */
.L_x_57:
[----:B------:R2:W-:Y:S04]  /*61a0*/  STL [R1+0x150], R9 ;  /* 0x0001500901007387 */ /* 0x0005e80000100800 */
[----:B--2---:R-:W2:Y:S04]  /*61b0*/  LDL R9, [R1+0xa8] ;  /* 0x0000a80001097983 */ /* 0x004ea80000100800 */
[----:B-----5:R3:W-:Y:S04]  /*61c0*/  STL.64 [R1+0x148], R12 ;  /* 0x0001480c01007387 */ /* 0x0207e80000100a00 */
[----:B---3--:R-:W3:Y:S04]  /*61d0*/  LDL.LU R12, [R1+0x84] ;  /* 0x00008400010c7983 */ /* 0x008ee80000300800 */
[----:B------:R-:W4:Y:S04]  /*61e0*/  LDL.LU R13, [R1+0xe8] ;  /* 0x0000e800010d7983 */ /* 0x000f280000300800 */
[----:B------:R1:W-:Y:S04]  /*61f0*/  STL.64 [R1+0x140], R10 ;  /* 0x0001400a01007387 */ /* 0x0003e80000100a00 */
[----:B-1----:R-:W4:Y:S04]  /*6200*/  LDL.LU.64 R10, [R1+0xb0] ;  /* 0x0000b000010a7983 */ /* 0x002f280000300a00 */
[----:B------:R1:W-:Y:S04]  /*6210*/  STL [R1+0x138], R8 ;  /* 0x0001380801007387 */ /* 0x0003e80000100800 */
[----:B-1----:R-:W4:Y:S04]  /*6220*/  LDL.LU R8, [R1+0x118] ;  /* 0x0001180001087983 */ /* 0x002f280000300800 */
[----:B------:R1:W-:Y:S04]  /*6230*/  STL.64 [R1+0x130], R6 ;  /* 0x0001300601007387 */ /* 0x0003e80000100a00 */
[----:B-1----:R-:W4:Y:S04]  /*6240*/  LDL.LU R6, [R1+0x108] ;  /* 0x0001080001067983 */ /* 0x002f280000300800 */
[----:B------:R-:W4:Y:S04]  /*6250*/  LDL.LU R7, [R1+0xf8] ;  /* 0x0000f80001077983 */ /* 0x000f280000300800 */
[----:B------:R1:W-:Y:S04]  /*6260*/  STL.64 [R1+0x128], R4 ;  /* 0x0001280401007387 */ /* 0x0003e80000100a00 */
[----:B-1----:R-:W4:Y:S01]  /*6270*/  LDL.64 R4, [R1+0xa0] ;  /* 0x0000a00001047983 */ /* 0x002f220000100a00 */
[----:B--2---:R-:W-:-:S04]  /*6280*/  IMAD.U32 R9, R9, 0x10000, RZ ;  /* 0x0001000009097824 */ /* 0x004fc800078e00ff */
[----:B------:R-:W-:-:S04]  /*6290*/  FMUL R9, R9, R16 ;  /* 0x0000001009097220 */ /* 0x000fc80000400000 */
[----:B---3--:R-:W-:Y:S02]  /*62a0*/  FFMA R12, R12, R2, R9 ;  /* 0x000000020c0c7223 */ /* 0x008fe40000000009 */
[----:B------:R1:W5:Y:S01]  /*62b0*/  LDL.LU R9, [R1+0x150] ;  /* 0x0001500001097983 */ /* 0x0003620000300800 */
[----:B----4-:R-:W-:Y:S02]  /*62c0*/  IMAD.WIDE.U32 R10, R3, R13, R10 ;  /* 0x0000000d030a7225 */ /* 0x010fe400078e000a */
[----:B------:R-:W-:Y:S02]  /*62d0*/  F2FP.BF16.F32.PACK_AB R3, RZ, R12 ;  /* 0x0000000cff03723e */ /* 0x000fe400000010ff */
[----:B------:R-:W-:Y:S02]  /*62e0*/  @P3 IMAD.MOV.U32 R12, RZ, RZ, R4 ;  /* 0x000000ffff0c3224 */ /* 0x000fe400078e0004 */
[----:B------:R-:W-:-:S05]  /*62f0*/  @P3 IMAD.MOV.U32 R13, RZ, RZ, R5 ;  /* 0x000000ffff0d3224 */ /* 0x000fca00078e0005 */
[----:B------:R2:W-:Y:S01]  /*6300*/  @P3 STG.E.U16 desc[UR58][R12.64+0x2], R3 ;  /* 0x000002030c003986 */ /* 0x0005e2000c10153a */
[----:B------:R-:W-:-:S04]  /*6310*/  IADD3 R18, P3, R18, R10, RZ ;  /* 0x0000000a12127210 */ /* 0x000fc80007f7e0ff */
[----:B------:R-:W-:Y:S01]  /*6320*/  IADD3.X R19, R19, R6, R11, P3, !PT ;  /* 0x0000000613137210 */ /* 0x000fe20001ffe40b */
[----:B--2---:R1:W5:Y:S02]  /*6330*/  LDL.LU.64 R12, [R1+0x148] ;  /* 0x00014800010c7983 */ /* 0x0043640000300a00 */
[----:B------:R-:W-:Y:S02]  /*6340*/  IMAD.WIDE.U32 R18, R7, UR53, R18 ;  /* 0x0000003507127c25 */ /* 0x000fe4000f8e0012 */
[----:B------:R-:W2:Y:S04]  /*6350*/  LDL.LU R3, [R1+0x104] ;  /* 0x0001040001037983 */ /* 0x000ea80000300800 */
[----:B------:R1:W5:Y:S01]  /*6360*/  LDL.LU.64 R10, [R1+0x140] ;  /* 0x00014000010a7983 */ /* 0x0003620000300a00 */
[----:B------:R-:W-:-:S03]  /*6370*/  LEA R6, P3, R8, R14, 0x1 ;  /* 0x0000000e08067211 */ /* 0x000fc600078608ff */
[----:B------:R-:W3:Y:S01]  /*6380*/  LDL.LU R7, [R1+0x124] ;  /* 0x0001240001077983 */ /* 0x000ee20000300800 */
[----:B--2---:R-:W-:Y:S02]  /*6390*/  IMAD.IADD R3, R3, 0x1, R19 ;  /* 0x0000000103037824 */ /* 0x004fe400078e0213 */
[----:B------:R-:W-:-:S04]  /*63a0*/  IMAD.U32 R19, RZ, RZ, UR8 ;  /* 0x00000008ff137e24 */ /* 0x000fc8000f8e00ff */
[----:B------:R-:W-:Y:S01]  /*63b0*/  IMAD.SHL.U32 R19, R19, 0x10, RZ ;  /* 0x0000001013137824 */ /* 0x000fe200078e00ff */
[-C--:B---3--:R-:W-:Y:S02]  /*63c0*/  LEA.HI.X R7, R8, R15.reuse, R7, 0x1, P3 ;  /* 0x0000000f08077211 */ /* 0x088fe400018f0c07 */
[C---:B------:R-:W-:Y:S01]  /*63d0*/  LEA R14, P3, R18.reuse, R14, 0x1 ;  /* 0x0000000e120e7211 */ /* 0x040fe200078608ff */
[----:B------:R1:W5:Y:S03]  /*63e0*/  LDL.LU R8, [R1+0x138] ;  /* 0x0001380001087983 */ /* 0x0003660000300800 */
[----:B------:R-:W-:Y:S01]  /*63f0*/  LEA.HI.X R15, R18, R15, R3, 0x1, P3 ;  /* 0x0000000f120f7211 */ /* 0x000fe200018f0c03 */
[----:B------:R2:W-:Y:S01]  /*6400*/  STL.64 [R1+0x80], R6 ;  /* 0x0000800601007387 */ /* 0x0005e20000100a00 */
[----:B------:R-:W-:-:S03]  /*6410*/  IADD3 R18, P3, R4, R19, RZ ;  /* 0x0000001304127210 */ /* 0x000fc60007f7e0ff */
[----:B--2---:R1:W5:Y:S04]  /*6420*/  LDL.LU.64 R6, [R1+0x130] ;  /* 0x0001300001067983 */ /* 0x0043680000300a00 */
[----:B------:R-:W2:Y:S01]  /*6430*/  LDL R19, [R1+0xc8] ;  /* 0x0000c80001137983 */ /* 0x000ea20000100800 */
[----:B------:R-:W-:Y:S01]  /*6440*/  BSSY B1, `(.L_x_59) ;  /* 0x000000c000017945 */ /* 0x000fe20003800000 */
[----:B--2---:R-:W-:Y:S01]  /*6450*/  IMAD.X R19, R5, 0x1, R19, P3 ;  /* 0x0000000105137824 */ /* 0x004fe200018e0613 */
[----:B------:R-:W-:Y:S01]  /*6460*/  ISETP.GT.AND P3, PT, R17, 0x108, PT ;  /* 0x000001081100780c */ /* 0x000fe20003f64270 */
[----:B------:R1:W5:Y:S04]  /*6470*/  LDL.LU.64 R4, [R1+0x128] ;  /* 0x0001280001047983 */ /* 0x0003680000300a00 */
[----:B------:R-:W2:Y:S01]  /*6480*/  LDL.LU R17, [R1+0xa8] ;  /* 0x0000a80001117983 */ /* 0x000ea20000300800 */
[----:B------:R-:W-:-:S02]  /*6490*/  ISETP.GT.AND P5, PT, R0, RZ, P3 ;  /* 0x000000ff0000720c */ /* 0x000fc40001fa4270 */
[----:B--2---:R-:W-:-:S11]  /*64a0*/  PRMT R3, R17, 0x7610, R3 ;  /* 0x0000761011037816 */ /* 0x004fd60000000003 */
[----:B-1----:R-:W-:Y:S05]  /*64b0*/  @!P5 BRA `(.L_x_60) ;  /* 0x000000000010d947 */ /* 0x002fea0003800000 */
[----:B------:R1:W-:Y:S04]  /*64c0*/  STL [R1+0x128], R2 ;  /* 0x0001280201007387 */ /* 0x0003e80000100800 */
[----:B-1----:R-:W2:Y:S04]  /*64d0*/  LDL.LU.64 R2, [R1+0x80] ;  /* 0x0000800001027983 */ /* 0x002ea80000300a00 */
[----:B--2---:R1:W5:Y:S04]  /*64e0*/  LDG.E.LTC128B.U16 R3, desc[UR58][R2.64] ;  /* 0x0000003a02037981 */ /* 0x004368000c1e1520 */
[----:B------:R1:W5:Y:S02]  /*64f0*/  LDL.LU R2, [R1+0x128] ;  /* 0x0001280001027983 */ /* 0x0003640000300800 */
.L_x_60:
[----:B------:R-:W-:Y:S05]  /*6500*/  BSYNC B1 ;  /* 0x0000000000017941 */ /* 0x000fea0003800000 */
.L_x_59:
[----:B-----5:R2:W-:Y:S04]  /*6510*/  STL [R1+0x128], R4 ;  /* 0x0001280401007387 */ /* 0x0205e80000100800 */
[----:B--2---:R-:W2:Y:S01]  /*6520*/  LDL.LU R4, [R1+0x88] ;  /* 0x0000880001047983 */ /* 0x004ea20000300800 */
[----:B------:R-:W-:-:S04]  /*6530*/  IMAD.U32 R17, R3, 0x10000, RZ ;  /* 0x0001000003117824 */ /* 0x000fc800078e00ff */
[----:B------:R-:W-:Y:S01]  /*6540*/  FMUL R17, R17, R16 ;  /* 0x0000001011117220 */ /* 0x000fe20000400000 */
[----:B------:R-:W-:Y:S03]  /*6550*/  BSSY B1, `(.L_x_61) ;  /* 0x0000008000017945 */ /* 0x000fe60003800000 */
[----:B--2---:R-:W-:Y:S02]  /*6560*/  FFMA R17, R4, R2, R17 ;  /* 0x0000000204117223 */ /* 0x004fe40000000011 */
[----:B------:R2:W5:Y:S03]  /*6570*/  LDL.LU R4, [R1+0x128] ;  /* 0x0001280001047983 */ /* 0x0005660000300800 */
[----:B------:R-:W-:-:S05]  /*6580*/  F2FP.BF16.F32.PACK_AB R17, RZ, R17 ;  /* 0x00000011ff11723e */ /* 0x000fca00000010ff */
[----:B------:R2:W-:Y:S01]  /*6590*/  @P5 STG.E.U16 desc[UR58][R18.64], R17 ;  /* 0x0000001112005986 */ /* 0x0005e2000c10153a */
[----:B------:R-:W-:-:S13]  /*65a0*/  ISETP.GT.AND P5, PT, R0, 0x1, P3 ;  /* 0x000000010000780c */ /* 0x000fda0001fa4270 */
[----:B--2---:R-:W-:Y:S05]  /*65b0*/  @!P5 BRA `(.L_x_62) ;  /* 0x000000000004d947 */ /* 0x004fea0003800000 */
[----:B------:R2:W5:Y:S02]  /*65c0*/  LDG.E.LTC128B.U16 R3, desc[UR58][R14.64+0x2] ;  /* 0x0000023a0e037981 */ /* 0x000564000c1e1520 */
.L_x_62:
[----:B------:R-:W-:Y:S05]  /*65d0*/  BSYNC B1 ;  /* 0x0000000000017941 */ /* 0x000fea0003800000 */
.L_x_61:
[----:B-----5:R3:W-:Y:S04]  /*65e0*/  STL [R1+0x128], R4 ;  /* 0x0001280401007387 */ /* 0x0207e80000100800 */
[----:B---3--:R-:W3:Y:S01]  /*65f0*/  LDL.LU R4, [R1+0x8c] ;  /* 0x00008c0001047983 */ /* 0x008ee20000300800 */
[----:B------:R-:W-:-:S04]  /*6600*/  IMAD.U32 R17, R3, 0x10000, RZ ;  /* 0x0001000003117824 */ /* 0x000fc800078e00ff */
[----:B------:R-:W-:Y:S01]  /*6610*/  FMUL R17, R17, R16 ;  /* 0x0000001011117220 */ /* 0x000fe20000400000 */
[----:B------:R-:W-:Y:S03]  /*6620*/  BSSY B1, `(.L_x_63) ;  /* 0x0000008000017945 */ /* 0x000fe60003800000 */
[----:B---3--:R-:W-:Y:S02]  /*6630*/  FFMA R17, R4, R2, R17 ;  /* 0x0000000204117223 */ /* 0x008fe40000000011 */
[----:B------:R3:W5:Y:S03]  /*6640*/  LDL.LU R4, [R1+0x128] ;  /* 0x0001280001047983 */ /* 0x0007660000300800 */
[----:B------:R-:W-:-:S05]  /*6650*/  F2FP.BF16.F32.PACK_AB R17, RZ, R17 ;  /* 0x00000011ff11723e */ /* 0x000fca00000010ff */
[----:B------:R3:W-:Y:S01]  /*6660*/  @P5 STG.E.U16 desc[UR58][R18.64+0x2], R17 ;  /* 0x0000021112005986 */ /* 0x0007e2000c10153a */
[----:B------:R-:W-:-:S13]  /*6670*/  ISETP.GT.AND P5, PT, R0, 0x8, P4 ;  /* 0x000000080000780c */ /* 0x000fda00027a4270 */
[----:B---3--:R-:W-:Y:S05]  /*6680*/  @!P5 BRA `(.L_x_64) ;  /* 0x000000000004d947 */ /* 0x008fea0003800000 */
[----:B------:R3:W5:Y:S02]  /*6690*/  LDG.E.LTC128B.U16 R3, desc[UR58][R20.64+0x10] ;  /* 0x0000103a14037981 */ /* 0x000764000c1e1520 */
.L_x_64:
[----:B------:R-:W-:Y:S05]  /*66a0*/  BSYNC B1 ;  /* 0x0000000000017941 */ /* 0x000fea0003800000 */
.L_x_63:
[----:B-----5:R4:W-:Y:S04]  /*66b0*/  STL [R1+0x128], R4 ;  /* 0x0001280401007387 */ /* 0x0209e80000100800 */
[----:B----4-:R-:W4:Y:S04]  /*66c0*/  LDL.LU R4, [R1+0x90] ;  /* 0x0000900001047983 */ /* 0x010f280000300800 */
[----:B------:R-:W2:Y:S01]  /*66d0*/  LDL.64 R18, [R1+0xa0] ;  /* 0x0000a00001127983 */ /* 0x000ea20000100a00 */
[----:B------:R-:W-:-:S04]  /*66e0*/  IMAD.U32 R17, R3, 0x10000, RZ ;  /* 0x0001000003117824 */ /* 0x000fc800078e00ff */
[----:B------:R-:W-:-:S04]  /*66f0*/  FMUL R17, R17, R16 ;  /* 0x0000001011117220 */ /* 0x000fc80000400000 */
[----:B----4-:R-:W-:Y:S02]  /*6700*/  FFMA R17, R4, R2, R17 ;  /* 0x0000000204117223 */ /* 0x010fe40000000011 */
[----:B------:R4:W5:Y:S01]  /*6710*/  LDL.LU R4, [R1+0x128] ;  /* 0x0001280001047983 */ /* 0x0009620000300800 */
[----:B------:R-:W-:Y:S02]  /*6720*/  BSSY B1, `(.L_x_65) ;  /* 0x0000006000017945 */ /* 0x000fe40003800000 */
[----:B------:R-:W-:-:S05]  /*6730*/  F2FP.BF16.F32.PACK_AB R17, RZ, R17 ;  /* 0x00000011ff11723e */ /* 0x000fca00000010ff */
[----:B--2---:R4:W-:Y:S01]  /*6740*/  @P5 STG.E.U16 desc[UR58][R18.64+0x10], R17 ;  /* 0x0000101112005986 */ /* 0x0049e2000c10153a */
[----:B------:R-:W-:-:S13]  /*6750*/  ISETP.GT.AND P5, PT, R0, 0x9, P4 ;  /* 0x000000090000780c */ /* 0x000fda00027a4270 */
[----:B----4-:R-:W-:Y:S05]  /*6760*/  @!P5 BRA `(.L_x_66) ;  /* 0x000000000004d947 */ /* 0x010fea0003800000 */
[----:B------:R2:W5:Y:S02]  /*6770*/  LDG.E.LTC128B.U16 R3, desc[UR58][R20.64+0x12] ;  /* 0x0000123a14037981 */ /* 0x000564000c1e1520 */
.L_x_66:
[----:B------:R-:W-:Y:S05]  /*6780*/  BSYNC B1 ;  /* 0x0000000000017941 */ /* 0x000fea0003800000 */
.L_x_65:
[----:B------:R-:W4:Y:S04]  /*6790*/  LDL.LU R18, [R1+0x94] ;  /* 0x0000940001127983 */ /* 0x000f280000300800 */
[----:B-----5:R0:W-:Y:S04]  /*67a0*/  STL.64 [R1+0x128], R4 ;  /* 0x0001280401007387 */ /* 0x0201e80000100a00 */
[----:B0-----:R-:W3:Y:S01]  /*67b0*/  LDL.LU.64 R4, [R1+0xa0] ;  /* 0x0000a00001047983 */ /* 0x001ee20000300a00 */
[----:B------:R-:W-:-:S04]  /*67c0*/  IMAD.U32 R17, R3, 0x10000, RZ ;  /* 0x0001000003117824 */ /* 0x000fc800078e00ff */
[----:B------:R-:W-:-:S04]  /*67d0*/  FMUL R17, R17, R16 ;  /* 0x0000001011117220 */ /* 0x000fc80000400000 */
[----:B----4-:R-:W-:-:S05]  /*67e0*/  FFMA R17, R18, R2, R17 ;  /* 0x0000000212117223 */ /* 0x010fca0000000011 */
[----:B------:R-:W-:Y:S01]  /*67f0*/  F2FP.BF16.F32.PACK_AB R17, RZ, R17 ;  /* 0x00000011ff11723e */ /* 0x000fe200000010ff */
[----:B---3--:R-:W-:Y:S02]  /*6800*/  @P5 IMAD.MOV.U32 R18, RZ, RZ, R4 ;  /* 0x000000ffff125224 */ /* 0x008fe400078e0004 */
[----:B------:R-:W-:-:S05]  /*6810*/  @P5 IMAD.MOV.U32 R19, RZ, RZ, R5 ;  /* 0x000000ffff135224 */ /* 0x000fca00078e0005 */
[----:B------:R0:W-:Y:S04]  /*6820*/  @P5 STG.E.U16 desc[UR58][R18.64+0x12], R17 ;  /* 0x0000121112005986 */ /* 0x0001e8000c10153a */
[----:B0-----:R-:W3:Y:S01]  /*6830*/  LDL R17, [R1+0xc8] ;  /* 0x0000c80001117983 */ /* 0x001ee20000100800 */
[----:B------:R-:W-:-:S04]  /*6840*/  IMAD.U32 R19, RZ, RZ, UR8 ;  /* 0x00000008ff137e24 */ /* 0x000fc8000f8e00ff */
[----:B------:R-:W-:-:S05]  /*6850*/  IMAD.SHL.U32 R19, R19, 0x10, RZ ;  /* 0x0000001013137824 */ /* 0x000fca00078e00ff */
[----:B------:R-:W-:-:S05]  /*6860*/  IADD3 R18, P5, R4, R19, RZ ;  /* 0x0000001304127210 */ /* 0x000fca0007fbe0ff */
[----:B---3--:R-:W-:Y:S02]  /*6870*/  IMAD.X R19, R5, 0x1, R17, P5 ;  /* 0x0000000105137824 */ /* 0x008fe400028e0611 */
[----:B------:R0:W5:Y:S01]  /*6880*/  LDL.LU.64 R4, [R1+0x128] ;  /* 0x0001280001047983 */ /* 0x0001620000300a00 */
[----:B------:R-:W-:Y:S01]  /*6890*/  ISETP.GT.AND P5, PT, R0, 0x8, P3 ;  /* 0x000000080000780c */ /* 0x000fe20001fa4270 */
[----:B------:R-:W-:-:S12]  /*68a0*/  BSSY B1, `(.L_x_67) ;  /* 0x0000003000017945 */ /* 0x000fd80003800000 */
[----:B0-----:R-:W-:Y:S05]  /*68b0*/  @!P5 BRA `(.L_x_68) ;  /* 0x000000000004d947 */ /* 0x001fea0003800000 */
[----:B------:R0:W5:Y:S02]  /*68c0*/  LDG.E.LTC128B.U16 R3, desc[UR58][R14.64+0x10] ;  /* 0x0000103a0e037981 */ /* 0x000164000c1e1520 */
.L_x_68:
[----:B------:R-:W-:Y:S05]  /*68d0*/  BSYNC B1 ;  /* 0x0000000000017941 */ /* 0x000fea0003800000 */
.L_x_67:
[----:B------:R3:W-:Y:S04]  /*68e0*/  STL.64 [R1+0x128], R8 ;  /* 0x0001280801007387 */ /* 0x0007e80000100a00 */
[----:B---3--:R-:W3:Y:S01]  /*68f0*/  LDL.LU R9, [R1+0x98] ;  /* 0x0000980001097983 */ /* 0x008ee20000300800 */
[----:B-----5:R-:W-:-:S03]  /*6900*/  IMAD.U32 R17, R3, 0x10000, RZ ;  /* 0x0001000003117824 */ /* 0x020fc600078e00ff */
[----:B------:R-:W4:Y:S01]  /*6910*/  LDL.LU R8, [R1+0x120] ;  /* 0x0001200001087983 */ /* 0x000f220000300800 */
[----:B------:R-:W-:-:S04]  /*6920*/  FMUL R17, R17, R16 ;  /* 0x0000001011117220 */ /* 0x000fc80000400000 */
[----:B---3--:R-:W-:Y:S01]  /*6930*/  FFMA R17, R9, R2, R17 ;  /* 0x0000000209117223 */ /* 0x008fe20000000011 */
[----:B------:R-:W-:-:S04]  /*6940*/  IMAD.U32 R9, RZ, RZ, UR8 ;  /* 0x00000008ff097e24 */ /* 0x000fc8000f8e00ff */
[----:B------:R-:W-:Y:S01]  /*6950*/  F2FP.BF16.F32.PACK_AB R17, RZ, R17 ;  /* 0x00000011ff11723e */ /* 0x000fe200000010ff */
[----:B------:R-:W-:-:S04]  /*6960*/  IMAD.SHL.U32 R9, R9, 0x10, RZ ;  /* 0x0000001009097824 */ /* 0x000fc800078e00ff */
[----:B------:R3:W-:Y:S04]  /*6970*/  @P5 STG.E.U16 desc[UR58][R18.64+0x10], R17 ;  /* 0x0000101112005986 */ /* 0x0007e8000c10153a */
[----:B---3--:R-:W3:Y:S01]  /*6980*/  LDL.LU R17, [R1+0xc8] ;  /* 0x0000c80001117983 */ /* 0x008ee20000300800 */
[----:B------:R-:W-:-:S04]  /*6990*/  IMAD.U32 R19, RZ, RZ, UR8 ;  /* 0x00000008ff137e24 */ /* 0x000fc8000f8e00ff */
[----:B------:R-:W-:-:S05]  /*69a0*/  IMAD.SHL.U32 R19, R19, 0x100, RZ ;  /* 0x0000010013137824 */ /* 0x000fca00078e00ff */
[----:B------:R-:W-:-:S05]  /*69b0*/  IADD3 R18, P5, R19, R6, RZ ;  /* 0x0000000613127210 */ /* 0x000fca0007fbe0ff */
[----:B----4-:R-:W-:Y:S01]  /*69c0*/  IMAD.X R19, R5, 0x1, R8, P5 ;  /* 0x0000000105137824 */ /* 0x010fe200028e0608 */
[----:B------:R-:W-:-:S05]  /*69d0*/  IADD3 R8, P5, R9, R18, RZ ;  /* 0x0000001209087210 */ /* 0x000fca0007fbe0ff */
[----:B---3--:R-:W-:-:S05]  /*69e0*/  IMAD.X R9, R17, 0x1, R19, P5 ;  /* 0x0000000111097824 */ /* 0x008fca00028e0613 */
[----:B------:R3:W-:Y:S04]  /*69f0*/  STL.64 [R1+0x80], R8 ;  /* 0x0000800801007387 */ /* 0x0007e80000100a00 */
[----:B---3--:R3:W5:Y:S01]  /*6a00*/  LDL.LU.64 R8, [R1+0x128] ;  /* 0x0001280001087983 */ /* 0x0087620000300a00 */
[----:B------:R-:W-:Y:S01]  /*6a10*/  ISETP.GT.AND P5, PT, R0, 0x9, P3 ;  /* 0x000000090000780c */ /* 0x000fe20001fa4270 */
[----:B------:R-:W-:-:S12]  /*6a20*/  BSSY B1, `(.L_x_69) ;  /* 0x0000003000017945 */ /* 0x000fd80003800000 */
[----:B---3--:R-:W-:Y:S05]  /*6a30*/  @!P5 BRA `(.L_x_70) ;  /* 0x000000000004d947 */ /* 0x008fea0003800000 */
[----:B------:R3:W5:Y:S02]  /*6a40*/  LDG.E.LTC128B.U16 R3, desc[UR58][R14.64+0x12] ;  /* 0x0000123a0e037981 */ /* 0x000764000c1e1520 */
.L_x_70:
[----:B------:R-:W-:Y:S05]  /*6a50*/  BSYNC B1 ;  /* 0x0000000000017941 */ /* 0x000fea0003800000 */
.L_x_69:
[----:B------:R4:W-:Y:S04]  /*6a60*/  STL [R1+0x130], R6 ;  /* 0x0001300601007387 */ /* 0x0009e80000100800 */
[----:B----4-:R-:W4:Y:S04]  /*6a70*/  LDL.LU R6, [R1+0x9c] ;  /* 0x00009c0001067983 */ /* 0x010f280000300800 */
[----:B------:R0:W-:Y:S04]  /*6a80*/  STL.64 [R1+0x128], R4 ;  /* 0x0001280401007387 */ /* 0x0001e80000100a00 */
[----:B0-----:R-:W2:Y:S01]  /*6a90*/  LDL.LU.64 R4, [R1+0xd8] ;  /* 0x0000d80001047983 */ /* 0x001ea20000300a00 */
[----:B-----5:R-:W-:-:S04]  /*6aa0*/  IMAD.U32 R17, R3, 0x10000, RZ ;  /* 0x0001000003117824 */ /* 0x020fc800078e00ff */
[----:B------:R-:W-:-:S04]  /*6ab0*/  FMUL R17, R17, R16 ;  /* 0x0000001011117220 */ /* 0x000fc80000400000 */
[----:B----4-:R-:W-:Y:S02]  /*6ac0*/  FFMA R17, R6, R2, R17 ;  /* 0x0000000206117223 */ /* 0x010fe40000000011 */
[----:B------:R0:W5:Y:S03]  /*6ad0*/  LDL.LU R6, [R1+0x130] ;  /* 0x0001300001067983 */ /* 0x0001660000300800 */
[----:B------:R-:W-:-:S05]  /*6ae0*/  F2FP.BF16.F32.PACK_AB R17, RZ, R17 ;  /* 0x00000011ff11723e */ /* 0x000fca00000010ff */
[----:B--2---:R2:W-:Y:S04]  /*6af0*/  @P5 STG.E.U16 desc[UR58][R4.64+0x12], R17 ;  /* 0x0000121104005986 */ /* 0x0045e8000c10153a */
[----:B--2---:R0:W5:Y:S01]  /*6b00*/  LDL.LU.64 R4, [R1+0x128] ;  /* 0x0001280001047983 */ /* 0x0041620000300a00 */
[----:B------:R-:W-:Y:S01]  /*6b10*/  ISETP.GT.AND P5, PT, R0, 0x10, P0 ;  /* 0x000000100000780c */ /* 0x000fe200007a4270 */
[----:B------:R-:W-:-:S12]  /*6b20*/  BSSY B1, `(.L_x_71) ;  /* 0x0000006000017945 */ /* 0x000fd80003800000 */
[----:B0-----:R-:W-:Y:S05]  /*6b30*/  @!P5 BRA `(.L_x_72) ;  /* 0x000000000010d947 */ /* 0x001fea0003800000 */
[----:B------:R1:W-:Y:S04]  /*6b40*/  STL [R1+0x128], R2 ;  /* 0x0001280201007387 */ /* 0x0003e80000100800 */
[----:B-1----:R-:W2:Y:S04]  /*6b50*/  LDL.64 R2, [R1+0xe0] ;  /* 0x0000e00001027983 */ /* 0x002ea80000100a00 */
[----:B--2---:R0:W5:Y:S04]  /*6b60*/  LDG.E.LTC128B.U16 R3, desc[UR58][R2.64+0x20] ;  /* 0x0000203a02037981 */ /* 0x004168000c1e1520 */
[----:B------:R0:W5:Y:S02]  /*6b70*/  LDL.LU R2, [R1+0x128] ;  /* 0x0001280001027983 */ /* 0x0001640000300800 */
.L_x_72:
[----:B------:R-:W-:Y:S05]  /*6b80*/  BSYNC B1 ;  /* 0x0000000000017941 */ /* 0x000fea0003800000 */
.L_x_71:
        /* <DEDUP_REMOVED lines=11> */
[----:B------:R0:W-:Y:S04]  /*6c40*/  STL [R1+0x128], R2 ;  /* 0x0001280201007387 */ /* 0x0001e80000100800 */
[----:B01----:R-:W2:Y:S04]  /*6c50*/  LDL.64 R2, [R1+0xe0] ;  /* 0x0000e00001027983 */ /* 0x003ea80000100a00 */
[----:B--2---:R2:W5:Y:S04]  /*6c60*/  LDG.E.LTC128B.U16 R3, desc[UR58][R2.64+0x22] ;  /* 0x0000223a02037981 */ /* 0x004568000c1e1520 */
[----:B------:R2:W5:Y:S02]  /*6c70*/  LDL.LU R2, [R1+0x128] ;  /* 0x0001280001027983 */ /* 0x0005640000300800 */
.L_x_74:
[----:B------:R-:W-:Y:S05]  /*6c80*/  BSYNC B1 ;  /* 0x0000000000017941 */ /* 0x000fea0003800000 */
.L_x_73:
[----:B-----5:R4:W-:Y:S04]  /*6c90*/  STL [R1+0x128], R4 ;  /* 0x0001280401007387 */ /* 0x0209e80000100800 */
[----:B----4-:R-:W4:Y:S01]  /*6ca0*/  LDL.LU R4, [R1+0x64] ;  /* 0x0000640001047983 */ /* 0x010f220000300800 */
[----:B------:R-:W-:-:S04]  /*6cb0*/  IMAD.U32 R17, R3, 0x10000, RZ ;  /* 0x0001000003117824 */ /* 0x000fc800078e00ff */
[----:B------:R-:W-:Y:S01]  /*6cc0*/  FMUL R17, R17, R16 ;  /* 0x0000001011117220 */ /* 0x000fe20000400000 */
[----:B------:R-:W-:Y:S03]  /*6cd0*/  BSSY B1, `(.L_x_75) ;  /* 0x0000008000017945 */ /* 0x000fe60003800000 */
[----:B----4-:R-:W-:Y:S02]  /*6ce0*/  FFMA R17, R4, R2, R17 ;  /* 0x0000000204117223 */ /* 0x010fe40000000011 */
[----:B------:R4:W5:Y:S03]  /*6cf0*/  LDL.LU R4, [R1+0x128] ;  /* 0x0001280001047983 */ /* 0x0009660000300800 */
[----:B------:R-:W-:-:S05]  /*6d00*/  F2FP.BF16.F32.PACK_AB R17, RZ, R17 ;  /* 0x00000011ff11723e */ /* 0x000fca00000010ff */
[----:B------:R4:W-:Y:S01]  /*6d10*/  @P5 STG.E.U16 desc[UR58][R10.64+0x22], R17 ;  /* 0x000022110a005986 */ /* 0x0009e2000c10153a */
[----:B------:R-:W-:-:S13]  /*6d20*/  ISETP.GT.AND P5, PT, R0, 0x10, P1 ;  /* 0x000000100000780c */ /* 0x000fda0000fa4270 */
[----:B----4-:R-:W-:Y:S05]  /*6d30*/  @!P5 BRA `(.L_x_76) ;  /* 0x000000000004d947 */ /* 0x010fea0003800000 */
[----:B------:R4:W5:Y:S02]  /*6d40*/  LDG.E.LTC128B.U16 R3, desc[UR58][R236.64+0x20] ;  /* 0x0000203aec037981 */ /* 0x000964000c1e1520 */
.L_x_76:
[----:B------:R-:W-:Y:S05]  /*6d50*/  BSYNC B1 ;  /* 0x0000000000017941 */ /* 0x000fea0003800000 */
.L_x_75:
[----:B-----5:R0:W-:Y:S04]  /*6d60*/  STL [R1+0x128], R4 ;  /* 0x0001280401007387 */ /* 0x0201e80000100800 */
[----:B0-----:R-:W2:Y:S01]  /*6d70*/  LDL.LU R4, [R1+0x68] ;  /* 0x0000680001047983 */ /* 0x001ea20000300800 */
        /* <DEDUP_REMOVED lines=8> */
[----:B0-----:R-:W-:Y:S05]  /*6e00*/  @!P5 BRA `(.L_x_78) ;  /* 0x000000000004d947 */ /* 0x001fea0003800000 */
[----:B------:R0:W5:Y:S02]  /*6e10*/  LDG.E.LTC128B.U16 R3, desc[UR58][R236.64+0x22] ;  /* 0x0000223aec037981 */ /* 0x000164000c1e1520 */
.L_x_78:
[----:B------:R-:W-:Y:S05]  /*6e20*/  BSYNC B1 ;  /* 0x0000000000017941 */ /* 0x000fea0003800000 */
.L_x_77:
        /* <DEDUP_REMOVED lines=12> */
[----:B-1----:R-:W2:Y:S04]  /*6ef0*/  LDL.64 R2, [R1+0xe0] ;  /* 0x0000e00001027983 */ /* 0x002ea80000100a00 */
[----:B--2---:R2:W5:Y:S04]  /*6f00*/  LDG.E.LTC128B.U16 R3, desc[UR58][R2.64+0x30] ;  /* 0x0000303a02037981 */ /* 0x004568000c1e1520 */
[----:B------:R2:W5:Y:S02]  /*6f10*/  LDL.LU R2, [R1+0x128] ;  /* 0x0001280001027983 */ /* 0x0005640000300800 */
.L_x_80:
[----:B------:R-:W-:Y:S05]  /*6f20*/  BSYNC B1 ;  /* 0x0000000000017941 */ /* 0x000fea0003800000 */
.L_x_79:
[----:B-----5:R0:W-:Y:S04]  /*6f30*/  STL [R1+0x128], R4 ;  /* 0x0001280401007387 */ /* 0x0201e80000100800 */
[----:B0-----:R-:W3:Y:S01]  /*6f40*/  LDL.LU R4, [R1+0x70] ;  /* 0x0000700001047983 */ /* 0x001ee20000300800 */
        /* <DEDUP_REMOVED lines=8> */
[----:B0-----:R-:W-:Y:S05]  /*6fd0*/  @!P5 BRA `(.L_x_82) ;  /* 0x000000000010d947 */ /* 0x001fea0003800000 */
[----:B------:R1:W-:Y:S04]  /*6fe0*/  STL [R1+0x128], R2 ;  /* 0x0001280201007387 */ /* 0x0003e80000100800 */
[----:B-12---:R-:W2:Y:S04]  /*6ff0*/  LDL.64 R2, [R1+0xe0] ;  /* 0x0000e00001027983 */ /* 0x006ea80000100a00 */
[----:B--2---:R0:W5:Y:S04]  /*7000*/  LDG.E.LTC128B.U16 R3, desc[UR58][R2.64+0x32] ;  /* 0x0000323a02037981 */ /* 0x004168000c1e1520 */
[----:B------:R0:W5:Y:S02]  /*7010*/  LDL.LU R2, [R1+0x128] ;  /* 0x0001280001027983 */ /* 0x0001640000300800 */
.L_x_82:
[----:B------:R-:W-:Y:S05]  /*7020*/  BSYNC B1 ;  /* 0x0000000000017941 */ /* 0x000fea0003800000 */
.L_x_81:
        /* <DEDUP_REMOVED lines=12> */
.L_x_84:
[----:B------:R-:W-:Y:S05]  /*70f0*/  BSYNC B1 ;  /* 0x0000000000017941 */ /* 0x000fea0003800000 */
.L_x_83:
[----:B-----5:R0:W-:Y:S04]  /*7100*/  STL [R1+0x128], R4 ;  /* 0x0001280401007387 */ /* 0x0201e80000100800 */
[----:B0-----:R-:W2:Y:S01]  /*7110*/  LDL.LU R4, [R1+0x78] ;  /* 0x0000780001047983 */ /* 0x001ea20000300800 */
[----:B------:R-:W-:-:S05]  /*7120*/  SHF.L.U32 R17, R3, 0x10, RZ ;  /* 0x0000001003117819 */ /* 0x000fca00000006ff */
[----:B------:R-:W-:-:S04]  /*7130*/  FMUL R17, R17, R16 ;  /* 0x0000001011117220 */ /* 0x000fc80000400000 */
[----:B--2---:R-:W-:Y:S02]  /*7140*/  FFMA R17, R4, R2, R17 ;  /* 0x0000000204117223 */ /* 0x004fe40000000011 */
[----:B------:R0:W5:Y:S01]  /*7150*/  LDL.LU R4, [R1+0x128] ;  /* 0x0001280001047983 */ /* 0x0001620000300800 */
[----:B------:R-:W-:Y:S02]  /*7160*/  BSSY B1, `(.L_x_85) ;  /* 0x0000006000017945 */ /* 0x000fe40003800000 */
[----:B------:R-:W-:-:S05]  /*7170*/  F2FP.BF16.F32.PACK_AB R17, RZ, R17 ;  /* 0x00000011ff11723e */ /* 0x000fca00000010ff */
[----:B------:R0:W-:Y:S01]  /*7180*/  @P5 STG.E.U16 desc[UR58][R234.64+0x30], R17 ;  /* 0x00003011ea005986 */ /* 0x0001e2000c10153a */
[----:B------:R-:W-:-:S13]  /*7190*/  ISETP.GT.AND P5, PT, R0, 0x19, P1 ;  /* 0x000000190000780c */ /* 0x000fda0000fa4270 */
[----:B0-----:R-:W-:Y:S05]  /*71a0*/  @!P5 BRA `(.L_x_86) ;  /* 0x000000000004d947 */ /* 0x001fea0003800000 */
[----:B------:R0:W5:Y:S02]  /*71b0*/  LDG.E.LTC128B.U16 R3, desc[UR58][R236.64+0x32] ;  /* 0x0000323aec037981 */ /* 0x000164000c1e1520 */
.L_x_86:
[----:B------:R-:W-:Y:S05]  /*71c0*/  BSYNC B1 ;  /* 0x0000000000017941 */ /* 0x000fea0003800000 */
.L_x_85:
        /* <DEDUP_REMOVED lines=12> */
.L_x_88:
[----:B------:R-:W-:Y:S05]  /*7290*/  BSYNC B1 ;  /* 0x0000000000017941 */ /* 0x000fea0003800000 */
.L_x_87:
[----:B------:R0:W-:Y:S04]  /*72a0*/  STL.64 [R1+0x128], R8 ;  /* 0x0001280801007387 */ /* 0x0001e80000100a00 */
[----:B0-----:R-:W3:Y:S01]  /*72b0*/  LDL.LU R9, [R1+0x40] ;  /* 0x0000400001097983 */ /* 0x001ee20000300800 */
[----:B-----5:R-:W-:Y:S02]  /*72c0*/  IMAD.U32 R17, R3, 0x10000, RZ ;  /* 0x0001000003117824 */ /* 0x020fe400078e00ff */
[----:B------:R-:W-:Y:S02]  /*72d0*/  @P5 IMAD.MOV.U32 R8, RZ, RZ, R6 ;  /* 0x000000ffff085224 */ /* 0x000fe400078e0006 */
[----:B------:R-:W-:-:S04]  /*72e0*/  FMUL R17, R17, R16 ;  /* 0x0000001011117220 */ /* 0x000fc80000400000 */
[----:B---3--:R-:W-:Y:S01]  /*72f0*/  FFMA R17, R9, R2, R17 ;  /* 0x0000000209117223 */ /* 0x008fe20000000011 */
[----:B------:R-:W-:-:S04]  /*7300*/  @P5 IMAD.MOV.U32 R9, RZ, RZ, R5 ;  /* 0x000000ffff095224 */ /* 0x000fc800078e0005 */
[----:B------:R-:W-:-:S05]  /*7310*/  F2FP.BF16.F32.PACK_AB R17, RZ, R17 ;  /* 0x00000011ff11723e */ /* 0x000fca00000010ff */
[----:B------:R0:W-:Y:S04]  /*7320*/  @P5 STG.E.U16 desc[UR58][R8.64+0x20], R17 ;  /* 0x0000201108005986 */ /* 0x0001e8000c10153a */
[----:B0-----:R0:W5:Y:S01]  /*7330*/  LDL.LU.64 R8, [R1+0x128] ;  /* 0x0001280001087983 */ /* 0x0011620000300a00 */
[----:B------:R-:W-:Y:S01]  /*7340*/  ISETP.GT.AND P5, PT, R0, 0x11, P2 ;  /* 0x000000110000780c */ /* 0x000fe200017a4270 */
[----:B------:R-:W-:-:S12]  /*7350*/  BSSY B1, `(.L_x_89) ;  /* 0x0000003000017945 */ /* 0x000fd80003800000 */
[----:B0-----:R-:W-:Y:S05]  /*7360*/  @!P5 BRA `(.L_x_90) ;  /* 0x000000000004d947 */ /* 0x001fea0003800000 */
[----:B------:R0:W5:Y:S02]  /*7370*/  LDG.E.LTC128B.U16 R3, desc[UR58][R232.64+0x22] ;  /* 0x0000223ae8037981 */ /* 0x000164000c1e1520 */
.L_x_90:
[----:B------:R-:W-:Y:S05]  /*7380*/  BSYNC B1 ;  /* 0x0000000000017941 */ /* 0x000fea0003800000 */
.L_x_89:
[----:B-----5:R3:W-:Y:S04]  /*7390*/  STL.64 [R1+0x128], R8 ;  /* 0x0001280801007387 */ /* 0x0207e80000100a00 */
[----:B---3--:R-:W3:Y:S01]  /*73a0*/  LDL.LU R9, [R1+0x44] ;  /* 0x0000440001097983 */ /* 0x008ee20000300800 */
[----:B------:R-:W-:Y:S02]  /*73b0*/  IMAD.U32 R17, R3, 0x10000, RZ ;  /* 0x0001000003117824 */ /* 0x000fe400078e00ff */
[----:B------:R-:W-:Y:S02]  /*73c0*/  @P5 IMAD.MOV.U32 R8, RZ, RZ, R6 ;  /* 0x000000ffff085224 */ /* 0x000fe400078e0006 */
[----:B------:R-:W-:-:S04]  /*73d0*/  FMUL R17, R17, R16 ;  /* 0x0000001011117220 */ /* 0x000fc80000400000 */
[----:B---3--:R-:W-:Y:S01]  /*73e0*/  FFMA R17, R9, R2, R17 ;  /* 0x0000000209117223 */ /* 0x008fe20000000011 */
[----:B------:R-:W-:-:S04]  /*73f0*/  @P5 IMAD.MOV.U32 R9, RZ, RZ, R5 ;  /* 0x000000ffff095224 */ /* 0x000fc800078e0005 */
[----:B------:R-:W-:-:S05]  /*7400*/  F2FP.BF16.F32.PACK_AB R17, RZ, R17 ;  /* 0x00000011ff11723e */ /* 0x000fca00000010ff */
[----:B------:R3:W-:Y:S04]  /*7410*/  @P5 STG.E.U16 desc[UR58][R8.64+0x22], R17 ;  /* 0x0000221108005986 */ /* 0x0007e8000c10153a */
[----:B---3--:R3:W5:Y:S01]  /*7420*/  LDL.LU.64 R8, [R1+0x128] ;  /* 0x0001280001087983 */ /* 0x0087620000300a00 */
[----:B------:R-:W-:Y:S01]  /*7430*/  ISETP.GT.AND P5, PT, R0, 0x10, P6 ;  /* 0x000000100000780c */ /* 0x000fe200037a4270 */
[----:B------:R-:W-:-:S12]  /*7440*/  BSSY B1, `(.L_x_91) ;  /* 0x0000003000017945 */ /* 0x000fd80003800000 */
[----:B---3--:R-:W-:Y:S05]  /*7450*/  @!P5 BRA `(.L_x_92) ;  /* 0x000000000004d947 */ /* 0x008fea0003800000 */
[----:B------:R3:W5:Y:S02]  /*7460*/  LDG.E.LTC128B.U16 R3, desc[UR58][R22.64+0x20] ;  /* 0x0000203a16037981 */ /* 0x000764000c1e1520 */
.L_x_92:
[----:B------:R-:W-:Y:S05]  /*7470*/  BSYNC B1 ;  /* 0x0000000000017941 */ /* 0x000fea0003800000 */
.L_x_91:
[----:B------:R0:W-:Y:S04]  /*7480*/  STL [R1+0x128], R4 ;  /* 0x0001280401007387 */ /* 0x0001e80000100800 */
[----:B0-----:R-:W2:Y:S01]  /*7490*/  LDL.LU R4, [R1+0x48] ;  /* 0x0000480001047983 */ /* 0x001ea20000300800 */
[----:B-----5:R-:W-:-:S04]  /*74a0*/  IMAD.U32 R17, R3, 0x10000, RZ ;  /* 0x0001000003117824 */ /* 0x020fc800078e00ff */
        /* <DEDUP_REMOVED lines=9> */
.L_x_94:
[----:B------:R-:W-:Y:S05]  /*7540*/  BSYNC B1 ;  /* 0x0000000000017941 */ /* 0x000fea0003800000 */
.L_x_93:
        /* <DEDUP_REMOVED lines=12> */
.L_x_96:
[----:B------:R-:W-:Y:S05]  /*7610*/  BSYNC B1 ;  /* 0x0000000000017941 */ /* 0x000fea0003800000 */
.L_x_95:
        /* <DEDUP_REMOVED lines=14> */
.L_x_98:
[----:B------:R-:W-:Y:S05]  /*7700*/  BSYNC B1 ;  /* 0x0000000000017941 */ /* 0x000fea0003800000 */
.L_x_97:
        /* <DEDUP_REMOVED lines=14> */
.L_x_100:
[----:B------:R-:W-:Y:S05]  /*77f0*/  BSYNC B1 ;  /* 0x0000000000017941 */ /* 0x000fea0003800000 */
.L_x_99:
        /* <DEDUP_REMOVED lines=12> */
.L_x_102:
[----:B------:R-:W-:Y:S05]  /*78c0*/  BSYNC B1 ;  /* 0x0000000000017941 */ /* 0x000fea0003800000 */
.L_x_101:
[----:B------:R2:W-:Y:S04]  /*78d0*/  STL [R1+0x12c], R5 ;  /* 0x00012c0501007387 */ /* 0x0005e80000100800 */
[----:B--2---:R-:W2:Y:S01]  /*78e0*/  LDL.LU R5, [R1+0x5c] ;  /* 0x00005c0001057983 */ /* 0x004ea20000300800 */
[----:B-----5:R-:W-:-:S03]  /*78f0*/  IMAD.U32 R17, R3, 0x10000, RZ ;  /* 0x0001000003117824 */ /* 0x020fc600078e00ff */
[----:B------:R1:W-:Y:S01]  /*7900*/  STL [R1+0x128], R4 ;  /* 0x0001280401007387 */ /* 0x0003e20000100800 */
[----:B------:R-:W-:-:S03]  /*7910*/  FMUL R17, R17, R16 ;  /* 0x0000001011117220 */ /* 0x000fc60000400000 */
[----:B-1----:R-:W3:Y:S01]  /*7920*/  LDL.LU R4, [R1+0x20] ;  /* 0x0000200001047983 */ /* 0x002ee20000300800 */
[----:B--2---:R-:W-:-:S03]  /*7930*/  FFMA R17, R5, R2, R17 ;  /* 0x0000000205117223 */ /* 0x004fc60000000011 */
[----:B------:R1:W5:Y:S02]  /*7940*/  LDL.LU R5, [R1+0x12c] ;  /* 0x00012c0001057983 */ /* 0x0003640000300800 */
[----:B------:R-:W-:-:S05]  /*7950*/  F2FP.BF16.F32.PACK_AB R17, RZ, R17 ;  /* 0x00000011ff11723e */ /* 0x000fca00000010ff */
[----:B------:R2:W-:Y:S01]  /*7960*/  @P5 STG.E.U16 desc[UR58][R8.64+0x32], R17 ;  /* 0x0000321108005986 */ /* 0x0005e2000c10153a */
[----:B------:R-:W-:-:S13]  /*7970*/  ISETP.GT.AND P5, PT, R0, 0x10, P4 ;  /* 0x000000100000780c */ /* 0x000fda00027a4270 */
[----:B------:R-:W2:Y:S02]  /*7980*/  @P5 LDG.E.LTC128B.U16 R3, desc[UR58][R20.64+0x20] ;  /* 0x0000203a14035981 */ /* 0x000ea4000c1e1520 */
[----:B--2---:R-:W-:-:S04]  /*7990*/  IMAD.U32 R17, R3, 0x10000, RZ ;  /* 0x0001000003117824 */ /* 0x004fc800078e00ff */
[----:B------:R-:W-:-:S04]  /*79a0*/  FMUL R17, R17, R16 ;  /* 0x0000001011117220 */ /* 0x000fc80000400000 */
[----:B---3--:R-:W-:Y:S02]  /*79b0*/  FFMA R17, R4, R2, R17 ;  /* 0x0000000204117223 */ /* 0x008fe40000000011 */
[----:B------:R1:W5:Y:S01]  /*79c0*/  LDL.LU R4, [R1+0x128] ;  /* 0x0001280001047983 */ /* 0x0003620000300800 */
[----:B------:R-:W-:Y:S02]  /*79d0*/  BSSY B1, `(.L_x_103) ;  /* 0x0000006000017945 */ /* 0x000fe40003800000 */
[----:B------:R-:W-:-:S05]  /*79e0*/  F2FP.BF16.F32.PACK_AB R17, RZ, R17 ;  /* 0x00000011ff11723e */ /* 0x000fca00000010ff */
[----:B------:R1:W-:Y:S01]  /*79f0*/  @P5 STG.E.U16 desc[UR58][R18.64+0x20], R17 ;  /* 0x0000201112005986 */ /* 0x0003e2000c10153a */
[----:B------:R-:W-:-:S13]  /*7a00*/  ISETP.GT.AND P5, PT, R0, 0x11, P4 ;  /* 0x000000110000780c */ /* 0x000fda00027a4270 */
[----:B-1----:R-:W-:Y:S05]  /*7a10*/  @!P5 BRA `(.L_x_104) ;  /* 0x000000000004d947 */ /* 0x002fea0003800000 */
[----:B------:R1:W5:Y:S02]  /*7a20*/  LDG.E.LTC128B.U16 R3, desc[UR58][R20.64+0x22] ;  /* 0x0000223a14037981 */ /* 0x000364000c1e1520 */
.L_x_104:
[----:B------:R-:W-:Y:S05]  /*7a30*/  BSYNC B1 ;  /* 0x0000000000017941 */ /* 0x000fea0003800000 */
.L_x_103:
        /* <DEDUP_REMOVED lines=12> */
.L_x_106:
[----:B------:R-:W-:Y:S05]  /*7b00*/  BSYNC B1 ;  /* 0x0000000000017941 */ /* 0x000fea0003800000 */
.L_x_105:
[----:B------:R3:W-:Y:S04]  /*7b10*/  STL [R1+0x130], R6 ;  /* 0x0001300601007387 */ /* 0x0007e80000100800 */
[----:B---3--:R-:W3:Y:S04]  /*7b20*/  LDL.LU R6, [R1+0x28] ;  /* 0x0000280001067983 */ /* 0x008ee80000300800 */
[----:B-----5:R0:W-:Y:S04]  /*7b30*/  STL.64 [R1+0x128], R4 ;  /* 0x0001280401007387 */ /* 0x0201e80000100a00 */
[----:B0-----:R-:W4:Y:S01]  /*7b40*/  LDL.LU.64 R4, [R1+0x80] ;  /* 0x0000800001047983 */ /* 0x001f220000300a00 */
[----:B------:R-:W-:-:S04]  /*7b50*/  IMAD.U32 R17, R3, 0x10000, RZ ;  /* 0x0001000003117824 */ /* 0x000fc800078e00ff */
[----:B------:R-:W-:-:S04]  /*7b60*/  FMUL R17, R17, R16 ;  /* 0x0000001011117220 */ /* 0x000fc80000400000 */
[----:B---3--:R-:W-:Y:S02]  /*7b70*/  FFMA R17, R6, R2, R17 ;  /* 0x0000000206117223 */ /* 0x008fe40000000011 */
[----:B------:R0:W5:Y:S03]  /*7b80*/  LDL.LU R6, [R1+0x130] ;  /* 0x0001300001067983 */ /* 0x0001660000300800 */
[----:B------:R-:W-:-:S05]  /*7b90*/  F2FP.BF16.F32.PACK_AB R17, RZ, R17 ;  /* 0x00000011ff11723e */ /* 0x000fca00000010ff */
[----:B----4-:R3:W-:Y:S04]  /*7ba0*/  @P5 STG.E.U16 desc[UR58][R4.64+0x20], R17 ;  /* 0x0000201104005986 */ /* 0x0107e8000c10153a */
[----:B---3--:R0:W5:Y:S01]  /*7bb0*/  LDL.LU.64 R4, [R1+0x128] ;  /* 0x0001280001047983 */ /* 0x0081620000300a00 */
[----:B------:R-:W-:Y:S01]  /*7bc0*/  ISETP.GT.AND P5, PT, R0, 0x11, P3 ;  /* 0x000000110000780c */ /* 0x000fe20001fa4270 */
[----:B------:R-:W-:-:S12]  /*7bd0*/  BSSY B1, `(.L_x_107) ;  /* 0x0000003000017945 */ /* 0x000fd80003800000 */
[----:B0-----:R-:W-:Y:S05]  /*7be0*/  @!P5 BRA `(.L_x_108) ;  /* 0x000000000004d947 */ /* 0x001fea0003800000 */
[----:B------:R0:W5:Y:S02]  /*7bf0*/  LDG.E.LTC128B.U16 R3, desc[UR58][R14.64+0x22] ;  /* 0x0000223a0e037981 */ /* 0x000164000c1e1520 */
.L_x_108:
[----:B------:R-:W-:Y:S05]  /*7c00*/  BSYNC B1 ;  /* 0x0000000000017941 */ /* 0x000fea0003800000 */
.L_x_107:
        /* <DEDUP_REMOVED lines=12> */
.L_x_110:
[----:B------:R-:W-:Y:S05]  /*7cd0*/  BSYNC B1 ;  /* 0x0000000000017941 */ /* 0x000fea0003800000 */
.L_x_109:
        /* <DEDUP_REMOVED lines=12> */
.L_x_112:
[----:B------:R-:W-:Y:S05]  /*7da0*/  BSYNC B1 ;  /* 0x0000000000017941 */ /* 0x000fea0003800000 */
.L_x_111:
        /* <DEDUP_REMOVED lines=12> */
.L_x_114:
[----:B------:R-:W-:Y:S05]  /*7e70*/  BSYNC B1 ;  /* 0x0000000000017941 */ /* 0x000fea0003800000 */
.L_x_113:
        /* <DEDUP_REMOVED lines=12> */
.L_x_116:
[----:B------:R-:W-:Y:S05]  /*7f40*/  BSYNC B1 ;  /* 0x0000000000017941 */ /* 0x000fea0003800000 */
.L_x_115:
        /* <DEDUP_REMOVED lines=12> */
[----:B0-----:R-:W3:Y:S04]  /*8010*/  LDL.64 R2, [R1+0xe0] ;  /* 0x0000e00001027983 */ /* 0x001ee80000100a00 */
[----:B---3--:R0:W5:Y:S04]  /*8020*/  LDG.E.LTC128B.U16 R3, desc[UR58][R2.64+0x40] ;  /* 0x0000403a02037981 */ /* 0x008168000c1e1520 */
[----:B------:R0:W5:Y:S02]  /*8030*/  LDL.LU R2, [R1+0x128] ;  /* 0x0001280001027983 */ /* 0x0001640000300800 */
.L_x_118:
[----:B------:R-:W-:Y:S05]  /*8040*/  BSYNC B1 ;  /* 0x0000000000017941 */ /* 0x000fea0003800000 */
.L_x_117:
[----:B-----5:R3:W-:Y:S04]  /*8050*/  STL [R1+0x128], R4 ;  /* 0x0001280401007387 */ /* 0x0207e80000100800 */
[----:B---3--:R-:W3:Y:S01]  /*8060*/  LDL.LU R4, [R1] ;  /* 0x0000000001047983 */ /* 0x008ee20000300800 */
        /* <DEDUP_REMOVED lines=9> */
[----:B------:R0:W-:Y:S04]  /*8100*/  STL [R1+0x128], R2 ;  /* 0x0001280201007387 */ /* 0x0001e80000100800 */
[----:B0-----:R-:W3:Y:S04]  /*8110*/  LDL.64 R2, [R1+0xe0] ;  /* 0x0000e00001027983 */ /* 0x001ee80000100a00 */
[----:B---3--:R3:W5:Y:S04]  /*8120*/  LDG.E.LTC128B.U16 R3, desc[UR58][R2.64+0x42] ;  /* 0x0000423a02037981 */ /* 0x008768000c1e1520 */
[----:B------:R3:W5:Y:S02]  /*8130*/  LDL.LU R2, [R1+0x128] ;  /* 0x0001280001027983 */ /* 0x0007640000300800 */
.L_x_120:
[----:B------:R-:W-:Y:S05]  /*8140*/  BSYNC B1 ;  /* 0x0000000000017941 */ /* 0x000fea0003800000 */
.L_x_119:
        /* <DEDUP_REMOVED lines=12> */
.L_x_122:
[----:B------:R-:W-:Y:S05]  /*8210*/  BSYNC B1 ;  /* 0x0000000000017941 */ /* 0x000fea0003800000 */
.L_x_121:
        /* <DEDUP_REMOVED lines=12> */
.L_x_124:
[----:B------:R-:W-:Y:S05]  /*82e0*/  BSYNC B1 ;  /* 0x0000000000017941 */ /* 0x000fea0003800000 */
.L_x_123:
        /* <DEDUP_REMOVED lines=15> */
.L_x_126:
[----:B------:R-:W-:Y:S05]  /*83e0*/  BSYNC B1 ;  /* 0x0000000000017941 */ /* 0x000fea0003800000 */
.L_x_125:
        /* <DEDUP_REMOVED lines=15> */
.L_x_128:
[----:B------:R-:W-:Y:S05]  /*84e0*/  BSYNC B1 ;  /* 0x0000000000017941 */ /* 0x000fea0003800000 */
.L_x_127:
        /* <DEDUP_REMOVED lines=12> */
.L_x_130:
[----:B------:R-:W-:Y:S05]  /*85b0*/  BSYNC B1 ;  /* 0x0000000000017941 */ /* 0x000fea0003800000 */
.L_x_129:
        /* <DEDUP_REMOVED lines=12> */
.L_x_132:
[----:B------:R-:W-:Y:S05]  /*8680*/  BSYNC B1 ;  /* 0x0000000000017941 */ /* 0x000fea0003800000 */
.L_x_131:
        /* <DEDUP_REMOVED lines=11> */
[----:B------:R0:W5:Y:S02]  /*8740*/  LDG.E.LTC128B.U16 R3, desc[UR58][R232.64+0x40] ;  /* 0x0000403ae8037981 */ /* 0x000164000c1e1520 */
.L_x_134:
[----:B------:R-:W-:Y:S05]  /*8750*/  BSYNC B1 ;  /* 0x0000000000017941 */ /* 0x000fea0003800000 */
.L_x_133:
[----:B-----5:R-:W-:Y:S01]  /*8760*/  IMAD.U32 R17, R3, 0x10000, RZ ;  /* 0x0001000003117824 */ /* 0x020fe200078e00ff */
[----:B------:R3:W-:Y:S03]  /*8770*/  STL.64 [R1+0x128], R8 ;  /* 0x0001280801007387 */ /* 0x0007e60000100a00 */
[----:B------:R-:W-:-:S04]  /*8780*/  FMUL R17, R17, R16 ;  /* 0x0000001011117220 */ /* 0x000fc80000400000 */
[----:B------:R-:W-:-:S05]  /*8790*/  FFMA R17, R224, R2, R17 ;  /* 0x00000002e0117223 */ /* 0x000fca0000000011 */
[----:B------:R-:W-:Y:S01]  /*87a0*/  F2FP.BF16.F32.PACK_AB R17, RZ, R17 ;  /* 0x00000011ff11723e */ /* 0x000fe200000010ff */
[----:B---3--:R-:W-:Y:S01]  /*87b0*/  @P5 IMAD.MOV.U32 R9, RZ, RZ, R5 ;  /* 0x000000ffff095224 */ /* 0x008fe200078e0005 */
[----:B------:R-:W-:-:S05]  /*87c0*/  @P5 MOV R8, R6 ;  /* 0x0000000600085202 */ /* 0x000fca0000000f00 */
[----:B------:R3:W-:Y:S04]  /*87d0*/  @P5 STG.E.U16 desc[UR58][R8.64+0x40], R17 ;  /* 0x0000401108005986 */ /* 0x0007e8000c10153a */
[----:B---3--:R3:W5:Y:S01]  /*87e0*/  LDL.LU.64 R8, [R1+0x128] ;  /* 0x0001280001087983 */ /* 0x0087620000300a00 */
[----:B------:R-:W-:Y:S01]  /*87f0*/  ISETP.GT.AND P5, PT, R0, 0x21, P2 ;  /* 0x000000210000780c */ /* 0x000fe200017a4270 */
[----:B------:R-:W-:-:S12]  /*8800*/  BSSY B1, `(.L_x_135) ;  /* 0x0000003000017945 */ /* 0x000fd80003800000 */
[----:B---3--:R-:W-:Y:S05]  /*8810*/  @!P5 BRA `(.L_x_136) ;  /* 0x000000000004d947 */ /* 0x008fea0003800000 */
[----:B------:R3:W5:Y:S02]  /*8820*/  LDG.E.LTC128B.U16 R3, desc[UR58][R232.64+0x42] ;  /* 0x0000423ae8037981 */ /* 0x000764000c1e1520 */
.L_x_136:
[----:B------:R-:W-:Y:S05]  /*8830*/  BSYNC B1 ;  /* 0x0000000000017941 */ /* 0x000fea0003800000 */
.L_x_135:
[----:B-----5:R-:W-:Y:S01]  /*8840*/  IMAD.U32 R17, R3, 0x10000, RZ ;  /* 0x0001000003117824 */ /* 0x020fe200078e00ff */
[----:B------:R-:W-:Y:S01]  /*8850*/  BSSY B1, `(.L_x_137) ;  /* 0x000000a000017945 */ /* 0x000fe20003800000 */
[----:B------:R-:W-:Y:S02]  /*8860*/  @P5 IMAD.MOV.U32 R224, RZ, RZ, R6 ;  /* 0x000000ffffe05224 */ /* 0x000fe400078e0006 */
[----:B------:R-:W-:-:S04]  /*8870*/  FMUL R17, R17, R16 ;  /* 0x0000001011117220 */ /* 0x000fc80000400000 */
[----:B------:R-:W-:Y:S01]  /*8880*/  FFMA R17, R225, R2, R17 ;  /* 0x00000002e1117223 */ /* 0x000fe20000000011 */
[----:B------:R-:W-:-:S04]  /*8890*/  @P5 IMAD.MOV.U32 R225, RZ, RZ, R5 ;  /* 0x000000ffffe15224 */ /* 0x000fc800078e0005 */
[----:B------:R-:W-:-:S05]  /*88a0*/  F2FP.BF16.F32.PACK_AB R17, RZ, R17 ;  /* 0x00000011ff11723e */ /* 0x000fca00000010ff */
[----:B------:R0:W-:Y:S01]  /*88b0*/  @P5 STG.E.U16 desc[UR58][R224.64+0x42], R17 ;  /* 0x00004211e0005986 */ /* 0x0001e2000c10153a */
[----:B------:R-:W-:-:S13]  /*88c0*/  ISETP.GT.AND P5, PT, R0, 0x20, P6 ;  /* 0x000000200000780c */ /* 0x000fda00037a4270 */
[----:B0-----:R-:W-:Y:S05]  /*88d0*/  @!P5 BRA `(.L_x_138) ;  /* 0x000000000004d947 */ /* 0x001fea0003800000 */
[----:B------:R0:W5:Y:S02]  /*88e0*/  LDG.E.LTC128B.U16 R3, desc[UR58][R22.64+0x40] ;  /* 0x0000403a16037981 */ /* 0x000164000c1e1520 */
.L_x_138:
[----:B------:R-:W-:Y:S05]  /*88f0*/  BSYNC B1 ;  /* 0x0000000000017941 */ /* 0x000fea0003800000 */
.L_x_137:
[----:B-----5:R-:W-:Y:S01]  /*8900*/  IMAD.U32 R17, R3, 0x10000, RZ ;  /* 0x0001000003117824 */ /* 0x020fe200078e00ff */
[----:B------:R-:W-:Y:S03]  /*8910*/  BSSY B1, `(.L_x_139) ;  /* 0x0000008000017945 */ /* 0x000fe60003800000 */
[----:B------:R-:W-:-:S04]  /*8920*/  FMUL R17, R17, R16 ;  /* 0x0000001011117220 */ /* 0x000fc80000400000 */
[----:B------:R-:W-:-:S05]  /*8930*/  FFMA R17, R226, R2, R17 ;  /* 0x00000002e2117223 */ /* 0x000fca0000000011 */
[----:B------:R-:W-:-:S05]  /*8940*/  F2FP.BF16.F32.PACK_AB R17, RZ, R17 ;  /* 0x00000011ff11723e */ /* 0x000fca00000010ff */
[----:B------:R0:W-:Y:S01]  /*8950*/  @P5 STG.E.U16 desc[UR58][R8.64+0x40], R17 ;  /* 0x0000401108005986 */ /* 0x0001e2000c10153a */
[----:B------:R-:W-:-:S13]  /*8960*/  ISETP.GT.AND P5, PT, R0, 0x21, P6 ;  /* 0x000000210000780c */ /* 0x000fda00037a4270 */
[----:B0-----:R-:W-:Y:S05]  /*8970*/  @!P5 BRA `(.L_x_140) ;  /* 0x000000000004d947 */ /* 0x001fea0003800000 */
[----:B------:R0:W5:Y:S02]  /*8980*/  LDG.E.LTC128B.U16 R3, desc[UR58][R22.64+0x42] ;  /* 0x0000423a16037981 */ /* 0x000164000c1e1520 */
.L_x_140:
[----:B------:R-:W-:Y:S05]  /*8990*/  BSYNC B1 ;  /* 0x0000000000017941 */ /* 0x000fea0003800000 */
.L_x_139:
        /* <DEDUP_REMOVED lines=9> */
.L_x_142:
[----:B------:R-:W-:Y:S05]  /*8a30*/  BSYNC B1 ;  /* 0x0000000000017941 */ /* 0x000fea0003800000 */
.L_x_141:
[----:B-----5:R-:W-:Y:S01]  /*8a40*/  IMAD.U32 R17, R3, 0x10000, RZ ;  /* 0x0001000003117824 */ /* 0x020fe200078e00ff */
[----:B------:R-:W-:Y:S01]  /*8a50*/  BSSY B1, `(.L_x_143) ;  /* 0x000000a000017945 */ /* 0x000fe20003800000 */
[----:B------:R-:W-:Y:S02]  /*8a60*/  @P5 IMAD.MOV.U32 R224, RZ, RZ, R6 ;  /* 0x000000ffffe05224 */ /* 0x000fe400078e0006 */
[----:B------:R-:W-:Y:S01]  /*8a70*/  FMUL R17, R17, R16 ;  /* 0x0000001011117220 */ /* 0x000fe20000400000 */
[----:B------:R-:W-:-:S03]  /*8a80*/  @P5 IMAD.MOV.U32 R225, RZ, RZ, R5 ;  /* 0x000000ffffe15224 */ /* 0x000fc600078e0005 */
[----:B------:R-:W-:-:S05]  /*8a90*/  FFMA R17, R228, R2, R17 ;  /* 0x00000002e4117223 */ /* 0x000fca0000000011 */
[----:B------:R-:W-:-:S05]  /*8aa0*/  F2FP.BF16.F32.PACK_AB R17, RZ, R17 ;  /* 0x00000011ff11723e */ /* 0x000fca00000010ff */
[----:B------:R0:W-:Y:S01]  /*8ab0*/  @P5 STG.E.U16 desc[UR58][R224.64+0x50], R17 ;  /* 0x00005011e0005986 */ /* 0x0001e2000c10153a */
[----:B------:R-:W-:-:S13]  /*8ac0*/  ISETP.GT.AND P5, PT, R0, 0x29, P2 ;  /* 0x000000290000780c */ /* 0x000fda00017a4270 */
[----:B0-----:R-:W-:Y:S05]  /*8ad0*/  @!P5 BRA `(.L_x_144) ;  /* 0x000000000004d947 */ /* 0x001fea0003800000 */
[----:B------:R0:W5:Y:S02]  /*8ae0*/  LDG.E.LTC128B.U16 R3, desc[UR58][R232.64+0x52] ;  /* 0x0000523ae8037981 */ /* 0x000164000c1e1520 */
.L_x_144:
[----:B------:R-:W-:Y:S05]  /*8af0*/  BSYNC B1 ;  /* 0x0000000000017941 */ /* 0x000fea0003800000 */
.L_x_143:
        /* <DEDUP_REMOVED lines=11> */
.L_x_146:
[----:B------:R-:W-:Y:S05]  /*8bb0*/  BSYNC B1 ;  /* 0x0000000000017941 */ /* 0x000fea0003800000 */
.L_x_145:
        /* <DEDUP_REMOVED lines=9> */
.L_x_148:
[----:B------:R-:W-:Y:S05]  /*8c50*/  BSYNC B1 ;  /* 0x0000000000017941 */ /* 0x000fea0003800000 */
.L_x_147:
        /* <DEDUP_REMOVED lines=9> */
.L_x_150:
[----:B------:R-:W-:Y:S05]  /*8cf0*/  BSYNC B1 ;  /* 0x0000000000017941 */ /* 0x000fea0003800000 */
.L_x_149:
        /* <DEDUP_REMOVED lines=9> */
.L_x_152:
[----:B------:R-:W-:Y:S05]  /*8d90*/  BSYNC B1 ;  /* 0x0000000000017941 */ /* 0x000fea0003800000 */
.L_x_151:
        /* <DEDUP_REMOVED lines=9> */
.L_x_154:
[----:B------:R-:W-:Y:S05]  /*8e30*/  BSYNC B1 ;  /* 0x0000000000017941 */ /* 0x000fea0003800000 */
.L_x_153:
        /* <DEDUP_REMOVED lines=9> */
.L_x_156:
[----:B------:R-:W-:Y:S05]  /*8ed0*/  BSYNC B1 ;  /* 0x0000000000017941 */ /* 0x000fea0003800000 */
.L_x_155:
        /* <DEDUP_REMOVED lines=9> */
.L_x_158:
[----:B------:R-:W-:Y:S05]  /*8f70*/  BSYNC B1 ;  /* 0x0000000000017941 */ /* 0x000fea0003800000 */
.L_x_157:
        /* <DEDUP_REMOVED lines=9> */
.L_x_160:
[----:B------:R-:W-:Y:S05]  /*9010*/  BSYNC B1 ;  /* 0x0000000000017941 */ /* 0x000fea0003800000 */
.L_x_159:
        /* <DEDUP_REMOVED lines=9> */
.L_x_162:
[----:B------:R-:W-:Y:S05]  /*90b0*/  BSYNC B1 ;  /* 0x0000000000017941 */ /* 0x000fea0003800000 */
.L_x_161:
        /* <DEDUP_REMOVED lines=9> */
.L_x_164:
[----:B------:R-:W-:Y:S05]  /*9150*/  BSYNC B1 ;  /* 0x0000000000017941 */ /* 0x000fea0003800000 */
.L_x_163:
[----:B------:R0:W5:Y:S02]  /*9160*/  LDL.64 R218, [R1+0xe0] ;  /* 0x0000e00001da7983 */ /* 0x0001640000100a00 */
        /* <DEDUP_REMOVED lines=9> */
.L_x_166:
[----:B------:R-:W-:Y:S05]  /*9200*/  BSYNC B1 ;  /* 0x0000000000017941 */ /* 0x000fea0003800000 */
.L_x_165:
        /* <DEDUP_REMOVED lines=9> */
.L_x_168:
[----:B------:R-:W-:Y:S05]  /*92a0*/  BSYNC B1 ;  /* 0x0000000000017941 */ /* 0x000fea0003800000 */
.L_x_167:
        /* <DEDUP_REMOVED lines=9> */
.L_x_170:
[----:B------:R-:W-:Y:S05]  /*9340*/  BSYNC B1 ;  /* 0x0000000000017941 */ /* 0x000fea0003800000 */
.L_x_169:
        /* <DEDUP_REMOVED lines=9> */
.L_x_172:
[----:B------:R-:W-:Y:S05]  /*93e0*/  BSYNC B1 ;  /* 0x0000000000017941 */ /* 0x000fea0003800000 */
.L_x_171:
        /* <DEDUP_REMOVED lines=9> */
.L_x_174:
[----:B------:R-:W-:Y:S05]  /*9480*/  BSYNC B1 ;  /* 0x0000000000017941 */ /* 0x000fea0003800000 */
.L_x_173:
        /* <DEDUP_REMOVED lines=9> */
.L_x_176:
[----:B------:R-:W-:Y:S05]  /*9520*/  BSYNC B1 ;  /* 0x0000000000017941 */ /* 0x000fea0003800000 */
.L_x_175:
        /* <DEDUP_REMOVED lines=9> */
.L_x_178:
[----:B------:R-:W-:Y:S05]  /*95c0*/  BSYNC B1 ;  /* 0x0000000000017941 */ /* 0x000fea0003800000 */
.L_x_177:
        /* <DEDUP_REMOVED lines=9> */
.L_x_180:
[----:B------:R-:W-:Y:S05]  /*9660*/  BSYNC B1 ;  /* 0x0000000000017941 */ /* 0x000fea0003800000 */
.L_x_179:
        /* <DEDUP_REMOVED lines=9> */
.L_x_182:
[----:B------:R-:W-:Y:S05]  /*9700*/  BSYNC B1 ;  /* 0x0000000000017941 */ /* 0x000fea0003800000 */
.L_x_181:
        /* <DEDUP_REMOVED lines=11> */
.L_x_184:
[----:B------:R-:W-:Y:S05]  /*97c0*/  BSYNC B1 ;  /* 0x0000000000017941 */ /* 0x000fea0003800000 */
.L_x_183:
[----:B-----5:R-:W-:Y:S01]  /*97d0*/  IMAD.U32 R17, R3, 0x10000, RZ ;  /* 0x0001000003117824 */ /* 0x020fe200078e00ff */
[----:B------:R-:W-:Y:S03]  /*97e0*/  BSSY B1, `(.L_x_185) ;  /* 0x000000b000017945 */ /* 0x000fe60003800000 */
[----:B------:R-:W-:-:S04]  /*97f0*/  FMUL R200, R17, R16 ;  /* 0x0000001011c87220 */ /* 0x000fc80000400000 */
[----:B------:R-:W-:Y:S01]  /*9800*/  FFMA R200, R201, R2, R200 ;  /* 0x00000002c9c87223 */ /* 0x000fe200000000c8 */
[----:B------:R-:W-:-:S04]  /*9810*/  @P5 IMAD.MOV.U32 R201, RZ, RZ, R5 ;  /* 0x000000ffffc95224 */ /* 0x000fc800078e0005 */
[----:B------:R-:W-:-:S04]  /*9820*/  F2FP.BF16.F32.PACK_AB R200, RZ, R200 ;  /* 0x000000c8ffc8723e */ /* 0x000fc800000010ff */
[----:B------:R-:W-:Y:S02]  /*9830*/  PRMT R17, R200, 0x7610, R17 ;  /* 0x00007610c8117816 */ /* 0x000fe40000000011 */
[----:B------:R-:W-:-:S05]  /*9840*/  @P5 MOV R200, R6 ;  /* 0x0000000600c85202 */ /* 0x000fca0000000f00 */
[----:B------:R0:W-:Y:S01]  /*9850*/  @P5 STG.E.U16 desc[UR58][R200.64+0x62], R17 ;  /* 0x00006211c8005986 */ /* 0x0001e2000c10153a */
[----:B------:R-:W-:-:S13]  /*9860*/  ISETP.GT.AND P5, PT, R0, 0x30, P6 ;  /* 0x000000300000780c */ /* 0x000fda00037a4270 */
[----:B0-----:R-:W-:Y:S05]  /*9870*/  @!P5 BRA `(.L_x_186) ;  /* 0x000000000004d947 */ /* 0x001fea0003800000 */
[----:B------:R0:W5:Y:S02]  /*9880*/  LDG.E.LTC128B.U16 R3, desc[UR58][R22.64+0x60] ;  /* 0x0000603a16037981 */ /* 0x000164000c1e1520 */
.L_x_186:
[----:B------:R-:W-:Y:S05]  /*9890*/  BSYNC B1 ;  /* 0x0000000000017941 */ /* 0x000fea0003800000 */
.L_x_185:
        /* <DEDUP_REMOVED lines=9> */
.L_x_188:
[----:B------:R-:W-:Y:S05]  /*9930*/  BSYNC B1 ;  /* 0x0000000000017941 */ /* 0x000fea0003800000 */
.L_x_187:
        /* <DEDUP_REMOVED lines=9> */
.L_x_190:
[----:B------:R-:W-:Y:S05]  /*99d0*/  BSYNC B1 ;  /* 0x0000000000017941 */ /* 0x000fea0003800000 */
.L_x_189:
        /* <DEDUP_REMOVED lines=11> */
.L_x_192:
[----:B------:R-:W-:Y:S05]  /*9a90*/  BSYNC B1 ;  /* 0x0000000000017941 */ /* 0x000fea0003800000 */
.L_x_191:
[----:B-----5:R-:W-:Y:S01]  /*9aa0*/  IMAD.U32 R17, R3, 0x10000, RZ ;  /* 0x0001000003117824 */ /* 0x020fe200078e00ff */
[----:B------:R-:W-:Y:S01]  /*9ab0*/  BSSY B1, `(.L_x_193) ;  /* 0x000000b000017945 */ /* 0x000fe20003800000 */
[----:B------:R-:W-:Y:S02]  /*9ac0*/  @P5 IMAD.MOV.U32 R201, RZ, RZ, R5 ;  /* 0x000000ffffc95224 */ /* 0x000fe400078e0005 */
[----:B------:R-:W-:-:S04]  /*9ad0*/  FMUL R200, R17, R16 ;  /* 0x0000001011c87220 */ /* 0x000fc80000400000 */
[----:B------:R-:W-:-:S05]  /*9ae0*/  FFMA R200, R205, R2, R200 ;  /* 0x00000002cdc87223 */ /* 0x000fca00000000c8 */
[----:B------:R-:W-:-:S04]  /*9af0*/  F2FP.BF16.F32.PACK_AB R200, RZ, R200 ;  /* 0x000000c8ffc8723e */ /* 0x000fc800000010ff */
[----:B------:R-:W-:Y:S01]  /*9b00*/  PRMT R17, R200, 0x7610, R17 ;  /* 0x00007610c8117816 */ /* 0x000fe20000000011 */
[----:B------:R-:W-:-:S05]  /*9b10*/  @P5 IMAD.MOV.U32 R200, RZ, RZ, R6 ;  /* 0x000000ffffc85224 */ /* 0x000fca00078e0006 */
[----:B------:R0:W-:Y:S01]  /*9b20*/  @P5 STG.E.U16 desc[UR58][R200.64+0x72], R17 ;  /* 0x00007211c8005986 */ /* 0x0001e2000c10153a */
[----:B------:R-:W-:-:S13]  /*9b30*/  ISETP.GT.AND P5, PT, R0, 0x38, P6 ;  /* 0x000000380000780c */ /* 0x000fda00037a4270 */
[----:B0-----:R-:W-:Y:S05]  /*9b40*/  @!P5 BRA `(.L_x_194) ;  /* 0x000000000004d947 */ /* 0x001fea0003800000 */
[----:B------:R0:W5:Y:S02]  /*9b50*/  LDG.E.LTC128B.U16 R3, desc[UR58][R22.64+0x70] ;  /* 0x0000703a16037981 */ /* 0x000164000c1e1520 */
.L_x_194:
[----:B------:R-:W-:Y:S05]  /*9b60*/  BSYNC B1 ;  /* 0x0000000000017941 */ /* 0x000fea0003800000 */
.L_x_193:
        /* <DEDUP_REMOVED lines=9> */
.L_x_196:
[----:B------:R-:W-:Y:S05]  /*9c00*/  BSYNC B1 ;  /* 0x0000000000017941 */ /* 0x000fea0003800000 */
.L_x_195:
        /* <DEDUP_REMOVED lines=9> */
.L_x_198:
[----:B------:R-:W-:Y:S05]  /*9ca0*/  BSYNC B1 ;  /* 0x0000000000017941 */ /* 0x000fea0003800000 */
.L_x_197:
        /* <DEDUP_REMOVED lines=9> */
.L_x_200:
[----:B------:R-:W-:Y:S05]  /*9d40*/  BSYNC B1 ;  /* 0x0000000000017941 */ /* 0x000fea0003800000 */
.L_x_199:
        /* <DEDUP_REMOVED lines=9> */
.L_x_202:
[----:B------:R-:W-:Y:S05]  /*9de0*/  BSYNC B1 ;  /* 0x0000000000017941 */ /* 0x000fea0003800000 */
.L_x_201:
        /* <DEDUP_REMOVED lines=9> */
.L_x_204:
[----:B------:R-:W-:Y:S05]  /*9e80*/  BSYNC B1 ;  /* 0x0000000000017941 */ /* 0x000fea0003800000 */
.L_x_203:
        /* <DEDUP_REMOVED lines=9> */
.L_x_206:
[----:B------:R-:W-:Y:S05]  /*9f20*/  BSYNC B1 ;  /* 0x0000000000017941 */ /* 0x000fea0003800000 */
.L_x_205:
        /* <DEDUP_REMOVED lines=9> */
.L_x_208:
[----:B------:R-:W-:Y:S05]  /*9fc0*/  BSYNC B1 ;  /* 0x0000000000017941 */ /* 0x000fea0003800000 */
.L_x_207:
        /* <DEDUP_REMOVED lines=9> */
.L_x_210:
[----:B------:R-:W-:Y:S05]  /*a060*/  BSYNC B1 ;  /* 0x0000000000017941 */ /* 0x000fea0003800000 */
.L_x_209:
        /* <DEDUP_REMOVED lines=9> */
.L_x_212:
[----:B------:R-:W-:Y:S05]  /*a100*/  BSYNC B1 ;  /* 0x0000000000017941 */ /* 0x000fea0003800000 */
.L_x_211:
        /* <DEDUP_REMOVED lines=9> */
.L_x_214:
[----:B------:R-:W-:Y:S05]  /*a1a0*/  BSYNC B1 ;  /* 0x0000000000017941 */ /* 0x000fea0003800000 */
.L_x_213:
        /* <DEDUP_REMOVED lines=9> */
.L_x_216:
[----:B------:R-:W-:Y:S05]  /*a240*/  BSYNC B1 ;  /* 0x0000000000017941 */ /* 0x000fea0003800000 */
.L_x_215:
        /* <DEDUP_REMOVED lines=9> */
.L_x_218:
[----:B------:R-:W-:Y:S05]  /*a2e0*/  BSYNC B1 ;  /* 0x0000000000017941 */ /* 0x000fea0003800000 */
.L_x_217:
        /* <DEDUP_REMOVED lines=9> */
.L_x_220:
[----:B------:R-:W-:Y:S05]  /*a380*/  BSYNC B1 ;  /* 0x0000000000017941 */ /* 0x000fea0003800000 */
.L_x_219:
        /* <DEDUP_REMOVED lines=9> */
.L_x_222:
[----:B------:R-:W-:Y:S05]  /*a420*/  BSYNC B1 ;  /* 0x0000000000017941 */ /* 0x000fea0003800000 */
.L_x_221:
        /* <DEDUP_REMOVED lines=9> */
.L_x_224:
[----:B------:R-:W-:Y:S05]  /*a4c0*/  BSYNC B1 ;  /* 0x0000000000017941 */ /* 0x000fea0003800000 */
.L_x_223:
        /* <DEDUP_REMOVED lines=9> */
.L_x_226:
[----:B------:R-:W-:Y:S05]  /*a560*/  BSYNC B1 ;  /* 0x0000000000017941 */ /* 0x000fea0003800000 */
.L_x_225:
        /* <DEDUP_REMOVED lines=9> */
.L_x_228:
[----:B------:R-:W-:Y:S05]  /*a600*/  BSYNC B1 ;  /* 0x0000000000017941 */ /* 0x000fea0003800000 */
.L_x_227:
        /* <DEDUP_REMOVED lines=9> */
.L_x_230:
[----:B------:R-:W-:Y:S05]  /*a6a0*/  BSYNC B1 ;  /* 0x0000000000017941 */ /* 0x000fea0003800000 */
.L_x_229:
        /* <DEDUP_REMOVED lines=11> */
.L_x_232:
[----:B------:R-:W-:Y:S05]  /*a760*/  BSYNC B1 ;  /* 0x0000000000017941 */ /* 0x000fea0003800000 */
.L_x_231:
[----:B-----5:R-:W-:Y:S01]  /*a770*/  IMAD.U32 R17, R3, 0x10000, RZ ;  /* 0x0001000003117824 */ /* 0x020fe200078e00ff */
[----:B------:R-:W-:Y:S03]  /*a780*/  BSSY B1, `(.L_x_233) ;  /* 0x000000b000017945 */ /* 0x000fe60003800000 */
[----:B------:R-:W-:-:S04]  /*a790*/  FMUL R176, R17, R16 ;  /* 0x0000001011b07220 */ /* 0x000fc80000400000 */
[----:B------:R-:W-:Y:S01]  /*a7a0*/  FFMA R176, R177, R2, R176 ;  /* 0x00000002b1b07223 */ /* 0x000fe200000000b0 */
[----:B------:R-:W-:-:S04]  /*a7b0*/  @P5 IMAD.MOV.U32 R177, RZ, RZ, R5 ;  /* 0x000000ffffb15224 */ /* 0x000fc800078e0005 */
[----:B------:R-:W-:-:S04]  /*a7c0*/  F2FP.BF16.F32.PACK_AB R176, RZ, R176 ;  /* 0x000000b0ffb0723e */ /* 0x000fc800000010ff */
[----:B------:R-:W-:Y:S01]  /*a7d0*/  PRMT R17, R176, 0x7610, R17 ;  /* 0x00007610b0117816 */ /* 0x000fe20000000011 */
[----:B------:R-:W-:-:S05]  /*a7e0*/  @P5 IMAD.MOV.U32 R176, RZ, RZ, R6 ;  /* 0x000000ffffb05224 */ /* 0x000fca00078e0006 */
[----:B------:R0:W-:Y:S01]  /*a7f0*/  @P5 STG.E.U16 desc[UR58][R176.64+0x82], R17 ;  /* 0x00008211b0005986 */ /* 0x0001e2000c10153a */
[----:B------:R-:W-:-:S13]  /*a800*/  ISETP.GT.AND P5, PT, R0, 0x40, P6 ;  /* 0x000000400000780c */ /* 0x000fda00037a4270 */
[----:B0-----:R-:W-:Y:S05]  /*a810*/  @!P5 BRA `(.L_x_234) ;  /* 0x000000000004d947 */ /* 0x001fea0003800000 */
[----:B------:R0:W5:Y:S02]  /*a820*/  LDG.E.LTC128B.U16 R3, desc[UR58][R22.64+0x80] ;  /* 0x0000803a16037981 */ /* 0x000164000c1e1520 */
.L_x_234:
[----:B------:R-:W-:Y:S05]  /*a830*/  BSYNC B1 ;  /* 0x0000000000017941 */ /* 0x000fea0003800000 */
.L_x_233:
        /* <DEDUP_REMOVED lines=9> */
.L_x_236:
[----:B------:R-:W-:Y:S05]  /*a8d0*/  BSYNC B1 ;  /* 0x0000000000017941 */ /* 0x000fea0003800000 */
.L_x_235:
[----:B-----5:R-:W-:Y:S01]  /*a8e0*/  SHF.L.U32 R17, R3, 0x10, RZ ;  /* 0x0000001003117819 */ /* 0x020fe200000006ff */
[----:B------:R-:W-:Y:S04]  /*a8f0*/  BSSY B1, `(.L_x_237) ;  /* 0x0000008000017945 */ /* 0x000fe80003800000 */
[----:B------:R-:W-:-:S04]  /*a900*/  FMUL R176, R17, R16 ;  /* 0x0000001011b07220 */ /* 0x000fc80000400000 */
[----:B------:R-:W-:-:S05]  /*a910*/  FFMA R176, R179, R2, R176 ;  /* 0x00000002b3b07223 */ /* 0x000fca00000000b0 */
[----:B------:R-:W-:-:S05]  /*a920*/  F2FP.BF16.F32.PACK_AB R176, RZ, R176 ;  /* 0x000000b0ffb0723e */ /* 0x000fca00000010ff */
[----:B------:R0:W-:Y:S01]  /*a930*/  @P5 STG.E.U16 desc[UR58][R8.64+0x82], R176 ;  /* 0x000082b008005986 */ /* 0x0001e2000c10153a */
[----:B------:R-:W-:-:S13]  /*a940*/  ISETP.GT.AND P5, PT, R0, 0x48, P2 ;  /* 0x000000480000780c */ /* 0x000fda00017a4270 */
[----:B0-----:R-:W-:Y:S05]  /*a950*/  @!P5 BRA `(.L_x_238) ;  /* 0x000000000004d947 */ /* 0x001fea0003800000 */
[----:B------:R0:W5:Y:S02]  /*a960*/  LDG.E.LTC128B.U16 R3, desc[UR58][R232.64+0x90] ;  /* 0x0000903ae8037981 */ /* 0x000164000c1e1520 */
.L_x_238:
[----:B------:R-:W-:Y:S05]  /*a970*/  BSYNC B1 ;  /* 0x0000000000017941 */ /* 0x000fea0003800000 */
.L_x_237:
        /* <DEDUP_REMOVED lines=11> */
.L_x_240:
[----:B------:R-:W-:Y:S05]  /*aa30*/  BSYNC B1 ;  /* 0x0000000000017941 */ /* 0x000fea0003800000 */
.L_x_239:
        /* <DEDUP_REMOVED lines=12> */
.L_x_242:
[----:B------:R-:W-:Y:S05]  /*ab00*/  BSYNC B1 ;  /* 0x0000000000017941 */ /* 0x000fea0003800000 */
.L_x_241:
        /* <DEDUP_REMOVED lines=9> */
.L_x_244:
[----:B------:R-:W-:Y:S05]  /*aba0*/  BSYNC B1 ;  /* 0x0000000000017941 */ /* 0x000fea0003800000 */
.L_x_243:
        /* <DEDUP_REMOVED lines=9> */
.L_x_246:
[----:B------:R-:W-:Y:S05]  /*ac40*/  BSYNC B1 ;  /* 0x0000000000017941 */ /* 0x000fea0003800000 */
.L_x_245:
        /* <DEDUP_REMOVED lines=9> */
.L_x_248:
[----:B------:R-:W-:Y:S05]  /*ace0*/  BSYNC B1 ;  /* 0x0000000000017941 */ /* 0x000fea0003800000 */
.L_x_247:
        /* <DEDUP_REMOVED lines=9> */
.L_x_250:
[----:B------:R-:W-:Y:S05]  /*ad80*/  BSYNC B1 ;  /* 0x0000000000017941 */ /* 0x000fea0003800000 */
.L_x_249:
        /* <DEDUP_REMOVED lines=9> */
.L_x_252:
[----:B------:R-:W-:Y:S05]  /*ae20*/  BSYNC B1 ;  /* 0x0000000000017941 */ /* 0x000fea0003800000 */
.L_x_251:
        /* <DEDUP_REMOVED lines=9> */
.L_x_254:
[----:B------:R-:W-:Y:S05]  /*aec0*/  BSYNC B1 ;  /* 0x0000000000017941 */ /* 0x000fea0003800000 */
.L_x_253:
        /* <DEDUP_REMOVED lines=9> */
.L_x_256:
[----:B------:R-:W-:Y:S05]  /*af60*/  BSYNC B1 ;  /* 0x0000000000017941 */ /* 0x000fea0003800000 */
.L_x_255:
        /* <DEDUP_REMOVED lines=9> */
.L_x_258:
[----:B------:R-:W-:Y:S05]  /*b000*/  BSYNC B1 ;  /* 0x0000000000017941 */ /* 0x000fea0003800000 */
.L_x_257:
        /* <DEDUP_REMOVED lines=9> */
.L_x_260:
[----:B------:R-:W-:Y:S05]  /*b0a0*/  BSYNC B1 ;  /* 0x0000000000017941 */ /* 0x000fea0003800000 */
.L_x_259:
        /* <DEDUP_REMOVED lines=9> */
.L_x_262:
[----:B------:R-:W-:Y:S05]  /*b140*/  BSYNC B1 ;  /* 0x0000000000017941 */ /* 0x000fea0003800000 */
.L_x_261:
        /* <DEDUP_REMOVED lines=9> */
.L_x_264:
[----:B------:R-:W-:Y:S05]  /*b1e0*/  BSYNC B1 ;  /* 0x0000000000017941 */ /* 0x000fea0003800000 */
.L_x_263:
        /* <DEDUP_REMOVED lines=9> */
.L_x_266:
[----:B------:R-:W-:Y:S05]  /*b280*/  BSYNC B1 ;  /* 0x0000000000017941 */ /* 0x000fea0003800000 */
.L_x_265:
        /* <DEDUP_REMOVED lines=9> */
.L_x_268:
[----:B------:R-:W-:Y:S05]  /*b320*/  BSYNC B1 ;  /* 0x0000000000017941 */ /* 0x000fea0003800000 */
.L_x_267:
        /* <DEDUP_REMOVED lines=9> */
.L_x_270:
[----:B------:R-:W-:Y:S05]  /*b3c0*/  BSYNC B1 ;  /* 0x0000000000017941 */ /* 0x000fea0003800000 */
.L_x_269:
        /* <DEDUP_REMOVED lines=9> */
.L_x_272:
[----:B------:R-:W-:Y:S05]  /*b460*/  BSYNC B1 ;  /* 0x0000000000017941 */ /* 0x000fea0003800000 */
.L_x_271:
        /* <DEDUP_REMOVED lines=9> */
.L_x_274:
[----:B------:R-:W-:Y:S05]  /*b500*/  BSYNC B1 ;  /* 0x0000000000017941 */ /* 0x000fea0003800000 */
.L_x_273:
        /* <DEDUP_REMOVED lines=9> */
.L_x_276:
[----:B------:R-:W-:Y:S05]  /*b5a0*/  BSYNC B1 ;  /* 0x0000000000017941 */ /* 0x000fea0003800000 */
.L_x_275:
        /* <DEDUP_REMOVED lines=9> */
.L_x_278:
[----:B------:R-:W-:Y:S05]  /*b640*/  BSYNC B1 ;  /* 0x0000000000017941 */ /* 0x000fea0003800000 */
.L_x_277:
        /* <DEDUP_REMOVED lines=11> */
.L_x_280:
[----:B------:R-:W-:Y:S05]  /*b700*/  BSYNC B1 ;  /* 0x0000000000017941 */ /* 0x000fea0003800000 */
.L_x_279:
        /* <DEDUP_REMOVED lines=12> */
.L_x_282:
[----:B------:R-:W-:Y:S05]  /*b7d0*/  BSYNC B1 ;  /* 0x0000000000017941 */ /* 0x000fea0003800000 */
.L_x_281:
        /* <DEDUP_REMOVED lines=9> */
.L_x_284:
[----:B------:R-:W-:Y:S05]  /*b870*/  BSYNC B1 ;  /* 0x0000000000017941 */ /* 0x000fea0003800000 */
.L_x_283:
        /* <DEDUP_REMOVED lines=9> */
.L_x_286:
[----:B------:R-:W-:Y:S05]  /*b910*/  BSYNC B1 ;  /* 0x0000000000017941 */ /* 0x000fea0003800000 */
.L_x_285:
[----:B-----5:R-:W-:Y:S01]  /*b920*/  IMAD.U32 R17, R3, 0x10000, RZ ;  /* 0x0001000003117824 */ /* 0x020fe200078e00ff */
[----:B------:R-:W-:Y:S01]  /*b930*/  @P5 MOV R153, R5 ;  /* 0x0000000500995202 */ /* 0x000fe20000000f00 */
[----:B------:R-:W-:Y:S01]  /*b940*/  @P5 IMAD.MOV.U32 R152, RZ, RZ, R6 ;  /* 0x000000ffff985224 */ /* 0x000fe200078e0006 */
[----:B------:R-:W-:Y:S01]  /*b950*/  BSSY B1, `(.L_x_287) ;  /* 0x0000008000017945 */ /* 0x000fe20003800000 */
[----:B------:R-:W-:-:S04]  /*b960*/  FMUL R17, R17, R16 ;  /* 0x0000001011117220 */ /* 0x000fc80000400000 */
[----:B------:R-:W-:-:S05]  /*b970*/  FFMA R17, R156, R2, R17 ;  /* 0x000000029c117223 */ /* 0x000fca0000000011 */
[----:B------:R-:W-:-:S05]  /*b980*/  F2FP.BF16.F32.PACK_AB R17, RZ, R17 ;  /* 0x00000011ff11723e */ /* 0x000fca00000010ff */
[----:B------:R0:W-:Y:S01]  /*b990*/  @P5 STG.E.U16 desc[UR58][R152.64+0xb0], R17 ;  /* 0x0000b01198005986 */ /* 0x0001e2000c10153a */
[----:B------:R-:W-:-:S13]  /*b9a0*/  ISETP.GT.AND P5, PT, R0, 0x59, P2 ;  /* 0x000000590000780c */ /* 0x000fda00017a4270 */
[----:B0-----:R-:W-:Y:S05]  /*b9b0*/  @!P5 BRA `(.L_x_288) ;  /* 0x000000000004d947 */ /* 0x001fea0003800000 */
[----:B------:R0:W5:Y:S02]  /*b9c0*/  LDG.E.LTC128B.U16 R3, desc[UR58][R232.64+0xb2] ;  /* 0x0000b23ae8037981 */ /* 0x000164000c1e1520 */
.L_x_288:
[----:B------:R-:W-:Y:S05]  /*b9d0*/  BSYNC B1 ;  /* 0x0000000000017941 */ /* 0x000fea0003800000 */
.L_x_287:
        /* <DEDUP_REMOVED lines=12> */
.L_x_290:
[----:B------:R-:W-:Y:S05]  /*baa0*/  BSYNC B1 ;  /* 0x0000000000017941 */ /* 0x000fea0003800000 */
.L_x_289:
        /* <DEDUP_REMOVED lines=9> */
.L_x_292:
[----:B------:R-:W-:Y:S05]  /*bb40*/  BSYNC B1 ;  /* 0x0000000000017941 */ /* 0x000fea0003800000 */
.L_x_291:
        /* <DEDUP_REMOVED lines=9> */
.L_x_294:
[----:B------:R-:W-:Y:S05]  /*bbe0*/  BSYNC B1 ;  /* 0x0000000000017941 */ /* 0x000fea0003800000 */
.L_x_293:
        /* <DEDUP_REMOVED lines=9> */
.L_x_296:
[----:B------:R-:W-:Y:S05]  /*bc80*/  BSYNC B1 ;  /* 0x0000000000017941 */ /* 0x000fea0003800000 */
.L_x_295:
        /* <DEDUP_REMOVED lines=9> */
.L_x_298:
[----:B------:R-:W-:Y:S05]  /*bd20*/  BSYNC B1 ;  /* 0x0000000000017941 */ /* 0x000fea0003800000 */
.L_x_297:
        /* <DEDUP_REMOVED lines=9> */
.L_x_300:
[----:B------:R-:W-:Y:S05]  /*bdc0*/  BSYNC B1 ;  /* 0x0000000000017941 */ /* 0x000fea0003800000 */
.L_x_299:
        /* <DEDUP_REMOVED lines=9> */
.L_x_302:
[----:B------:R-:W-:Y:S05]  /*be60*/  BSYNC B1 ;  /* 0x0000000000017941 */ /* 0x000fea0003800000 */
.L_x_301:
        /* <DEDUP_REMOVED lines=9> */
.L_x_304:
[----:B------:R-:W-:Y:S05]  /*bf00*/  BSYNC B1 ;  /* 0x0000000000017941 */ /* 0x000fea0003800000 */
.L_x_303:
        /* <DEDUP_REMOVED lines=9> */
.L_x_306:
[----:B------:R-:W-:Y:S05]  /*bfa0*/  BSYNC B1 ;  /* 0x0000000000017941 */ /* 0x000fea0003800000 */
.L_x_305:
        /* <DEDUP_REMOVED lines=9> */
.L_x_308:
[----:B------:R-:W-:Y:S05]  /*c040*/  BSYNC B1 ;  /* 0x0000000000017941 */ /* 0x000fea0003800000 */
.L_x_307:
        /* <DEDUP_REMOVED lines=9> */
.L_x_310:
[----:B------:R-:W-:Y:S05]  /*c0e0*/  BSYNC B1 ;  /* 0x0000000000017941 */ /* 0x000fea0003800000 */
.L_x_309:
        /* <DEDUP_REMOVED lines=9> */
.L_x_312:
[----:B------:R-:W-:Y:S05]  /*c180*/  BSYNC B1 ;  /* 0x0000000000017941 */ /* 0x000fea0003800000 */
.L_x_311:
        /* <DEDUP_REMOVED lines=9> */
.L_x_314:
[----:B------:R-:W-:Y:S05]  /*c220*/  BSYNC B1 ;  /* 0x0000000000017941 */ /* 0x000fea0003800000 */
.L_x_313:
        /* <DEDUP_REMOVED lines=9> */
.L_x_316:
[----:B------:R-:W-:Y:S05]  /*c2c0*/  BSYNC B1 ;  /* 0x0000000000017941 */ /* 0x000fea0003800000 */
.L_x_315:
        /* <DEDUP_REMOVED lines=9> */
.L_x_318:
[----:B------:R-:W-:Y:S05]  /*c360*/  BSYNC B1 ;  /* 0x0000000000017941 */ /* 0x000fea0003800000 */
.L_x_317:
        /* <DEDUP_REMOVED lines=9> */
.L_x_320:
[----:B------:R-:W-:Y:S05]  /*c400*/  BSYNC B1 ;  /* 0x0000000000017941 */ /* 0x000fea0003800000 */
.L_x_319:
        /* <DEDUP_REMOVED lines=9> */
.L_x_322:
[----:B------:R-:W-:Y:S05]  /*c4a0*/  BSYNC B1 ;  /* 0x0000000000017941 */ /* 0x000fea0003800000 */
.L_x_321:
        /* <DEDUP_REMOVED lines=9> */
.L_x_324:
[----:B------:R-:W-:Y:S05]  /*c540*/  BSYNC B1 ;  /* 0x0000000000017941 */ /* 0x000fea0003800000 */
.L_x_323:
        /* <DEDUP_REMOVED lines=9> */
.L_x_326:
[----:B------:R-:W-:Y:S05]  /*c5e0*/  BSYNC B1 ;  /* 0x0000000000017941 */ /* 0x000fea0003800000 */
.L_x_325:
        /* <DEDUP_REMOVED lines=11> */
.L_x_328:
[----:B------:R-:W-:Y:S05]  /*c6a0*/  BSYNC B1 ;  /* 0x0000000000017941 */ /* 0x000fea0003800000 */
.L_x_327:
        /* <DEDUP_REMOVED lines=12> */
.L_x_330:
[----:B------:R-:W-:Y:S05]  /*c770*/  BSYNC B1 ;  /* 0x0000000000017941 */ /* 0x000fea0003800000 */
.L_x_329:
        /* <DEDUP_REMOVED lines=9> */
.L_x_332:
[----:B------:R-:W-:Y:S05]  /*c810*/  BSYNC B1 ;  /* 0x0000000000017941 */ /* 0x000fea0003800000 */
.L_x_331:
        /* <DEDUP_REMOVED lines=9> */
.L_x_334:
[----:B------:R-:W-:Y:S05]  /*c8b0*/  BSYNC B1 ;  /* 0x0000000000017941 */ /* 0x000fea0003800000 */
.L_x_333:
        /* <DEDUP_REMOVED lines=11> */
.L_x_336:
[----:B------:R-:W-:Y:S05]  /*c970*/  BSYNC B1 ;  /* 0x0000000000017941 */ /* 0x000fea0003800000 */
.L_x_335:
[----:B-----5:R-:W-:Y:S01]  /*c980*/  IMAD.U32 R17, R3, 0x10000, RZ ;  /* 0x0001000003117824 */ /* 0x020fe200078e00ff */
[----:B------:R-:W-:Y:S01]  /*c990*/  BSSY B1, `(.L_x_337) ;  /* 0x000000b000017945 */ /* 0x000fe20003800000 */
[----:B------:R-:W-:Y:S02]  /*c9a0*/  @P5 IMAD.MOV.U32 R129, RZ, RZ, R5 ;  /* 0x000000ffff815224 */ /* 0x000fe400078e0005 */
[----:B------:R-:W-:-:S04]  /*c9b0*/  FMUL R128, R17, R16 ;  /* 0x0000001011807220 */ /* 0x000fc80000400000 */
[----:B------:R-:W-:-:S05]  /*c9c0*/  FFMA R128, R133, R2, R128 ;  /* 0x0000000285807223 */ /* 0x000fca0000000080 */
[----:B------:R-:W-:-:S04]  /*c9d0*/  F2FP.BF16.F32.PACK_AB R128, RZ, R128 ;  /* 0x00000080ff80723e */ /* 0x000fc800000010ff */
[----:B------:R-:W-:Y:S02]  /*c9e0*/  PRMT R17, R128, 0x7610, R17 ;  /* 0x0000761080117816 */ /* 0x000fe40000000011 */
[----:B------:R-:W-:-:S05]  /*c9f0*/  @P5 MOV R128, R6 ;  /* 0x0000000600805202 */ /* 0x000fca0000000f00 */
[----:B------:R0:W-:Y:S01]  /*ca00*/  @P5 STG.E.U16 desc[UR58][R128.64+0xd2], R17 ;  /* 0x0000d21180005986 */ /* 0x0001e2000c10153a */
[----:B------:R-:W-:-:S13]  /*ca10*/  ISETP.GT.AND P5, PT, R0, 0x68, P6 ;  /* 0x000000680000780c */ /* 0x000fda00037a4270 */
[----:B0-----:R-:W-:Y:S05]  /*ca20*/  @!P5 BRA `(.L_x_338) ;  /* 0x000000000004d947 */ /* 0x001fea0003800000 */
[----:B------:R0:W5:Y:S02]  /*ca30*/  LDG.E.LTC128B.U16 R3, desc[UR58][R22.64+0xd0] ;  /* 0x0000d03a16037981 */ /* 0x000164000c1e1520 */
.L_x_338:
[----:B------:R-:W-:Y:S05]  /*ca40*/  BSYNC B1 ;  /* 0x0000000000017941 */ /* 0x000fea0003800000 */
.L_x_337:
        /* <DEDUP_REMOVED lines=9> */
.L_x_340:
[----:B------:R-:W-:Y:S05]  /*cae0*/  BSYNC B1 ;  /* 0x0000000000017941 */ /* 0x000fea0003800000 */
.L_x_339:
        /* <DEDUP_REMOVED lines=9> */
.L_x_342:
[----:B------:R-:W-:Y:S05]  /*cb80*/  BSYNC B1 ;  /* 0x0000000000017941 */ /* 0x000fea0003800000 */
.L_x_341:
        /* <DEDUP_REMOVED lines=9> */
.L_x_344:
[----:B------:R-:W-:Y:S05]  /*cc20*/  BSYNC B1 ;  /* 0x0000000000017941 */ /* 0x000fea0003800000 */
.L_x_343:
        /* <DEDUP_REMOVED lines=9> */
.L_x_346:
[----:B------:R-:W-:Y:S05]  /*ccc0*/  BSYNC B1 ;  /* 0x0000000000017941 */ /* 0x000fea0003800000 */
.L_x_345:
        /* <DEDUP_REMOVED lines=9> */
.L_x_348:
[----:B------:R-:W-:Y:S05]  /*cd60*/  BSYNC B1 ;  /* 0x0000000000017941 */ /* 0x000fea0003800000 */
.L_x_347:
        /* <DEDUP_REMOVED lines=9> */
.L_x_350:
[----:B------:R-:W-:Y:S05]  /*ce00*/  BSYNC B1 ;  /* 0x0000000000017941 */ /* 0x000fea0003800000 */
.L_x_349:
        /* <DEDUP_REMOVED lines=9> */
.L_x_352:
[----:B------:R-:W-:Y:S05]  /*cea0*/  BSYNC B1 ;  /* 0x0000000000017941 */ /* 0x000fea0003800000 */
.L_x_351:
        /* <DEDUP_REMOVED lines=9> */
.L_x_354:
[----:B------:R-:W-:Y:S05]  /*cf40*/  BSYNC B1 ;  /* 0x0000000000017941 */ /* 0x000fea0003800000 */
.L_x_353:
        /* <DEDUP_REMOVED lines=9> */
.L_x_356:
[----:B------:R-:W-:Y:S05]  /*cfe0*/  BSYNC B1 ;  /* 0x0000000000017941 */ /* 0x000fea0003800000 */
.L_x_355:
        /* <DEDUP_REMOVED lines=9> */
.L_x_358:
[----:B------:R-:W-:Y:S05]  /*d080*/  BSYNC B1 ;  /* 0x0000000000017941 */ /* 0x000fea0003800000 */
.L_x_357:
        /* <DEDUP_REMOVED lines=9> */
.L_x_360:
[----:B------:R-:W-:Y:S05]  /*d120*/  BSYNC B1 ;  /* 0x0000000000017941 */ /* 0x000fea0003800000 */
.L_x_359:
        /* <DEDUP_REMOVED lines=9> */
.L_x_362:
[----:B------:R-:W-:Y:S05]  /*d1c0*/  BSYNC B1 ;  /* 0x0000000000017941 */ /* 0x000fea0003800000 */
.L_x_361:
        /* <DEDUP_REMOVED lines=9> */
.L_x_364:
[----:B------:R-:W-:Y:S05]  /*d260*/  BSYNC B1 ;  /* 0x0000000000017941 */ /* 0x000fea0003800000 */
.L_x_363:
        /* <DEDUP_REMOVED lines=9> */
.L_x_366:
[----:B------:R-:W-:Y:S05]  /*d300*/  BSYNC B1 ;  /* 0x0000000000017941 */ /* 0x000fea0003800000 */
.L_x_365:
        /* <DEDUP_REMOVED lines=9> */
.L_x_368:
[----:B------:R-:W-:Y:S05]  /*d3a0*/  BSYNC B1 ;  /* 0x0000000000017941 */ /* 0x000fea0003800000 */
.L_x_367:
        /* <DEDUP_REMOVED lines=9> */
.L_x_370:
[----:B------:R-:W-:Y:S05]  /*d440*/  BSYNC B1 ;  /* 0x0000000000017941 */ /* 0x000fea0003800000 */
.L_x_369:
        /* <DEDUP_REMOVED lines=9> */
.L_x_372:
[----:B------:R-:W-:Y:S05]  /*d4e0*/  BSYNC B1 ;  /* 0x0000000000017941 */ /* 0x000fea0003800000 */
.L_x_371:
        /* <DEDUP_REMOVED lines=9> */
.L_x_374:
[----:B------:R-:W-:Y:S05]  /*d580*/  BSYNC B1 ;  /* 0x0000000000017941 */ /* 0x000fea0003800000 */
.L_x_373:
        /* <DEDUP_REMOVED lines=11> */
.L_x_376:
[----:B------:R-:W-:Y:S05]  /*d640*/  BSYNC B1 ;  /* 0x0000000000017941 */ /* 0x000fea0003800000 */
.L_x_375:
        /* <DEDUP_REMOVED lines=12> */
.L_x_378:
[----:B------:R-:W-:Y:S05]  /*d710*/  BSYNC B1 ;  /* 0x0000000000017941 */ /* 0x000fea0003800000 */
.L_x_377:
        /* <DEDUP_REMOVED lines=9> */
.L_x_380:
[----:B------:R-:W-:Y:S05]  /*d7b0*/  BSYNC B1 ;  /* 0x0000000000017941 */ /* 0x000fea0003800000 */
.L_x_379:
        /* <DEDUP_REMOVED lines=9> */
.L_x_382:
[----:B------:R-:W-:Y:S05]  /*d850*/  BSYNC B1 ;  /* 0x0000000000017941 */ /* 0x000fea0003800000 */
.L_x_381:
        /* <DEDUP_REMOVED lines=11> */
.L_x_384:
[----:B------:R-:W-:Y:S05]  /*d910*/  BSYNC B1 ;  /* 0x0000000000017941 */ /* 0x000fea0003800000 */
.L_x_383:
        /* <DEDUP_REMOVED lines=12> */
.L_x_386:
[----:B------:R-:W-:Y:S05]  /*d9e0*/  BSYNC B1 ;  /* 0x0000000000017941 */ /* 0x000fea0003800000 */
.L_x_385:
        /* <DEDUP_REMOVED lines=9> */
.L_x_388:
[----:B------:R-:W-:Y:S05]  /*da80*/  BSYNC B1 ;  /* 0x0000000000017941 */ /* 0x000fea0003800000 */
.L_x_387:
        /* <DEDUP_REMOVED lines=9> */
.L_x_390:
[----:B------:R-:W-:Y:S05]  /*db20*/  BSYNC B1 ;  /* 0x0000000000017941 */ /* 0x000fea0003800000 */
.L_x_389:
        /* <DEDUP_REMOVED lines=9> */
.L_x_392:
[----:B------:R-:W-:Y:S05]  /*dbc0*/  BSYNC B1 ;  /* 0x0000000000017941 */ /* 0x000fea0003800000 */
.L_x_391:
        /* <DEDUP_REMOVED lines=9> */
.L_x_394:
[----:B------:R-:W-:Y:S05]  /*dc60*/  BSYNC B1 ;  /* 0x0000000000017941 */ /* 0x000fea0003800000 */
.L_x_393:
        /* <DEDUP_REMOVED lines=9> */
.L_x_396:
[----:B------:R-:W-:Y:S05]  /*dd00*/  BSYNC B1 ;  /* 0x0000000000017941 */ /* 0x000fea0003800000 */
.L_x_395:
        /* <DEDUP_REMOVED lines=9> */
.L_x_398:
[----:B------:R-:W-:Y:S05]  /*dda0*/  BSYNC B1 ;  /* 0x0000000000017941 */ /* 0x000fea0003800000 */
.L_x_397:
        /* <DEDUP_REMOVED lines=9> */
.L_x_400:
[----:B------:R-:W-:Y:S05]  /*de40*/  BSYNC B1 ;  /* 0x0000000000017941 */ /* 0x000fea0003800000 */
.L_x_399:
        /* <DEDUP_REMOVED lines=9> */
.L_x_402:
[----:B------:R-:W-:Y:S05]  /*dee0*/  BSYNC B1 ;  /* 0x0000000000017941 */ /* 0x000fea0003800000 */
.L_x_401:
        /* <DEDUP_REMOVED lines=9> */
.L_x_404:
[----:B------:R-:W-:Y:S05]  /*df80*/  BSYNC B1 ;  /* 0x0000000000017941 */ /* 0x000fea0003800000 */
.L_x_403:
        /* <DEDUP_REMOVED lines=9> */
.L_x_406:
[----:B------:R-:W-:Y:S05]  /*e020*/  BSYNC B1 ;  /* 0x0000000000017941 */ /* 0x000fea0003800000 */
.L_x_405:
        /* <DEDUP_REMOVED lines=9> */
.L_x_408:
[----:B------:R-:W-:Y:S05]  /*e0c0*/  BSYNC B1 ;  /* 0x0000000000017941 */ /* 0x000fea0003800000 */
.L_x_407:
        /* <DEDUP_REMOVED lines=9> */
.L_x_410:
[----:B------:R-:W-:Y:S05]  /*e160*/  BSYNC B1 ;  /* 0x0000000000017941 */ /* 0x000fea0003800000 */
.L_x_409:
        /* <DEDUP_REMOVED lines=9> */
.L_x_412:
[----:B------:R-:W-:Y:S05]  /*e200*/  BSYNC B1 ;  /* 0x0000000000017941 */ /* 0x000fea0003800000 */
.L_x_411:
        /* <DEDUP_REMOVED lines=9> */
.L_x_414:
[----:B------:R-:W-:Y:S05]  /*e2a0*/  BSYNC B1 ;  /* 0x0000000000017941 */ /* 0x000fea0003800000 */
.L_x_413:
        /* <DEDUP_REMOVED lines=9> */
.L_x_416:
[----:B------:R-:W-:Y:S05]  /*e340*/  BSYNC B1 ;  /* 0x0000000000017941 */ /* 0x000fea0003800000 */
.L_x_415:
        /* <DEDUP_REMOVED lines=9> */
.L_x_418:
[----:B------:R-:W-:Y:S05]  /*e3e0*/  BSYNC B1 ;  /* 0x0000000000017941 */ /* 0x000fea0003800000 */
.L_x_417:
        /* <DEDUP_REMOVED lines=9> */
.L_x_420:
[----:B------:R-:W-:Y:S05]  /*e480*/  BSYNC B1 ;  /* 0x0000000000017941 */ /* 0x000fea0003800000 */
.L_x_419:
        /* <DEDUP_REMOVED lines=9> */
.L_x_422:
[----:B------:R-:W-:Y:S05]  /*e520*/  BSYNC B1 ;  /* 0x0000000000017941 */ /* 0x000fea0003800000 */
.L_x_421:
        /* <DEDUP_REMOVED lines=11> */
.L_x_424:
[----:B------:R-:W-:Y:S05]  /*e5e0*/  BSYNC B1 ;  /* 0x0000000000017941 */ /* 0x000fea0003800000 */
.L_x_423:
        /* <DEDUP_REMOVED lines=12> */
.L_x_426:
[----:B------:R-:W-:Y:S05]  /*e6b0*/  BSYNC B1 ;  /* 0x0000000000017941 */ /* 0x000fea0003800000 */
.L_x_425:
        /* <DEDUP_REMOVED lines=9> */
.L_x_428:
[----:B------:R-:W-:Y:S05]  /*e750*/  BSYNC B1 ;  /* 0x0000000000017941 */ /* 0x000fea0003800000 */
.L_x_427:
        /* <DEDUP_REMOVED lines=9> */
.L_x_430:
[----:B------:R-:W-:Y:S05]  /*e7f0*/  BSYNC B1 ;  /* 0x0000000000017941 */ /* 0x000fea0003800000 */
.L_x_429:
        /* <DEDUP_REMOVED lines=11> */
.L_x_432:
[----:B------:R-:W-:Y:S05]  /*e8b0*/  BSYNC B1 ;  /* 0x0000000000017941 */ /* 0x000fea0003800000 */
.L_x_431:
        /* <DEDUP_REMOVED lines=12> */
.L_x_434:
[----:B------:R-:W-:Y:S05]  /*e980*/  BSYNC B1 ;  /* 0x0000000000017941 */ /* 0x000fea0003800000 */
.L_x_433:
        /* <DEDUP_REMOVED lines=9> */
.L_x_436:
[----:B------:R-:W-:Y:S05]  /*ea20*/  BSYNC B1 ;  /* 0x0000000000017941 */ /* 0x000fea0003800000 */
.L_x_435:
        /* <DEDUP_REMOVED lines=9> */
.L_x_438:
[----:B------:R-:W-:Y:S05]  /*eac0*/  BSYNC B1 ;  /* 0x0000000000017941 */ /* 0x000fea0003800000 */
.L_x_437:
        /* <DEDUP_REMOVED lines=9> */
.L_x_440:
[----:B------:R-:W-:Y:S05]  /*eb60*/  BSYNC B1 ;  /* 0x0000000000017941 */ /* 0x000fea0003800000 */
.L_x_439:
        /* <DEDUP_REMOVED lines=9> */
.L_x_442:
[----:B------:R-:W-:Y:S05]  /*ec00*/  BSYNC B1 ;  /* 0x0000000000017941 */ /* 0x000fea0003800000 */
.L_x_441:
        /* <DEDUP_REMOVED lines=9> */
.L_x_444:
[----:B------:R-:W-:Y:S05]  /*eca0*/  BSYNC B1 ;  /* 0x0000000000017941 */ /* 0x000fea0003800000 */
.L_x_443:
        /* <DEDUP_REMOVED lines=9> */
.L_x_446:
[----:B------:R-:W-:Y:S05]  /*ed40*/  BSYNC B1 ;  /* 0x0000000000017941 */ /* 0x000fea0003800000 */
.L_x_445:
        /* <DEDUP_REMOVED lines=9> */
.L_x_448:
[----:B------:R-:W-:Y:S05]  /*ede0*/  BSYNC B1 ;  /* 0x0000000000017941 */ /* 0x000fea0003800000 */
.L_x_447:
        /* <DEDUP_REMOVED lines=9> */
.L_x_450:
[----:B------:R-:W-:Y:S05]  /*ee80*/  BSYNC B1 ;  /* 0x0000000000017941 */ /* 0x000fea0003800000 */
.L_x_449:
        /* <DEDUP_REMOVED lines=9> */
.L_x_452:
[----:B------:R-:W-:Y:S05]  /*ef20*/  BSYNC B1 ;  /* 0x0000000000017941 */ /* 0x000fea0003800000 */
.L_x_451:
        /* <DEDUP_REMOVED lines=9> */
.L_x_454:
[----:B------:R-:W-:Y:S05]  /*efc0*/  BSYNC B1 ;  /* 0x0000000000017941 */ /* 0x000fea0003800000 */
.L_x_453:
        /* <DEDUP_REMOVED lines=9> */
.L_x_456:
[----:B------:R-:W-:Y:S05]  /*f060*/  BSYNC B1 ;  /* 0x0000000000017941 */ /* 0x000fea0003800000 */
.L_x_455:
        /* <DEDUP_REMOVED lines=9> */
.L_x_458:
[----:B------:R-:W-:Y:S05]  /*f100*/  BSYNC B1 ;  /* 0x0000000000017941 */ /* 0x000fea0003800000 */
.L_x_457:
        /* <DEDUP_REMOVED lines=9> */
.L_x_460:
[----:B------:R-:W-:Y:S05]  /*f1a0*/  BSYNC B1 ;  /* 0x0000000000017941 */ /* 0x000fea0003800000 */
.L_x_459:
        /* <DEDUP_REMOVED lines=9> */
.L_x_462:
[----:B------:R-:W-:Y:S05]  /*f240*/  BSYNC B1 ;  /* 0x0000000000017941 */ /* 0x000fea0003800000 */
.L_x_461:
        /* <DEDUP_REMOVED lines=9> */
.L_x_464:
[----:B------:R-:W-:Y:S05]  /*f2e0*/  BSYNC B1 ;  /* 0x0000000000017941 */ /* 0x000fea0003800000 */
.L_x_463:
        /* <DEDUP_REMOVED lines=9> */
.L_x_466:
[----:B------:R-:W-:Y:S05]  /*f380*/  BSYNC B1 ;  /* 0x0000000000017941 */ /* 0x000fea0003800000 */
.L_x_465:
        /* <DEDUP_REMOVED lines=9> */
.L_x_468:
[----:B------:R-:W-:Y:S05]  /*f420*/  BSYNC B1 ;  /* 0x0000000000017941 */ /* 0x000fea0003800000 */
.L_x_467:
        /* <DEDUP_REMOVED lines=9> */
.L_x_470:
[----:B------:R-:W-:Y:S05]  /*f4c0*/  BSYNC B1 ;  /* 0x0000000000017941 */ /* 0x000fea0003800000 */
.L_x_469:
        /* <DEDUP_REMOVED lines=11> */
.L_x_472:
[----:B------:R-:W-:Y:S05]  /*f580*/  BSYNC B1 ;  /* 0x0000000000017941 */ /* 0x000fea0003800000 */
.L_x_471:
        /* <DEDUP_REMOVED lines=12> */
.L_x_474:
[----:B------:R-:W-:Y:S05]  /*f650*/  BSYNC B1 ;  /* 0x0000000000017941 */ /* 0x000fea0003800000 */
.L_x_473:
        /* <DEDUP_REMOVED lines=9> */
.L_x_476:
[----:B------:R-:W-:Y:S05]  /*f6f0*/  BSYNC B1 ;  /* 0x0000000000017941 */ /* 0x000fea0003800000 */
.L_x_475:
        /* <DEDUP_REMOVED lines=9> */
.L_x_478:
[----:B------:R-:W-:Y:S05]  /*f790*/  BSYNC B1 ;  /* 0x0000000000017941 */ /* 0x000fea0003800000 */
.L_x_477:
        /* <DEDUP_REMOVED lines=11> */
.L_x_480:
[----:B------:R-:W-:Y:S05]  /*f850*/  BSYNC B1 ;  /* 0x0000000000017941 */ /* 0x000fea0003800000 */
.L_x_479:
        /* <DEDUP_REMOVED lines=12> */
.L_x_482:
[----:B------:R-:W-:Y:S05]  /*f920*/  BSYNC B1 ;  /* 0x0000000000017941 */ /* 0x000fea0003800000 */
.L_x_481:
        /* <DEDUP_REMOVED lines=9> */
.L_x_484:
[----:B------:R-:W-:Y:S05]  /*f9c0*/  BSYNC B1 ;  /* 0x0000000000017941 */ /* 0x000fea0003800000 */
.L_x_483:
        /* <DEDUP_REMOVED lines=9> */
.L_x_486:
[----:B------:R-:W-:Y:S05]  /*fa60*/  BSYNC B1 ;  /* 0x0000000000017941 */ /* 0x000fea0003800000 */
.L_x_485:
        /* <DEDUP_REMOVED lines=9> */
.L_x_488:
[----:B------:R-:W-:Y:S05]  /*fb00*/  BSYNC B1 ;  /* 0x0000000000017941 */ /* 0x000fea0003800000 */
.L_x_487:
        /* <DEDUP_REMOVED lines=9> */
.L_x_490:
[----:B------:R-:W-:Y:S05]  /*fba0*/  BSYNC B1 ;  /* 0x0000000000017941 */ /* 0x000fea0003800000 */
.L_x_489:
        /* <DEDUP_REMOVED lines=9> */
.L_x_492:
[----:B------:R-:W-:Y:S05]  /*fc40*/  BSYNC B1 ;  /* 0x0000000000017941 */ /* 0x000fea0003800000 */
.L_x_491:
        /* <DEDUP_REMOVED lines=9> */
.L_x_494:
[----:B------:R-:W-:Y:S05]  /*fce0*/  BSYNC B1 ;  /* 0x0000000000017941 */ /* 0x000fea0003800000 */
.L_x_493:
        /* <DEDUP_REMOVED lines=9> */
.L_x_496:
[----:B------:R-:W-:Y:S05]  /*fd80*/  BSYNC B1 ;  /* 0x0000000000017941 */ /* 0x000fea0003800000 */
.L_x_495:
        /* <DEDUP_REMOVED lines=9> */
.L_x_498:
[----:B------:R-:W-:Y:S05]  /*fe20*/  BSYNC B1 ;  /* 0x0000000000017941 */ /* 0x000fea0003800000 */
.L_x_497:
        /* <DEDUP_REMOVED lines=9> */
.L_x_500:
[----:B------:R-:W-:Y:S05]  /*fec0*/  BSYNC B1 ;  /* 0x0000000000017941 */ /* 0x000fea0003800000 */
.L_x_499:
        /* <DEDUP_REMOVED lines=9> */
.L_x_502:
[----:B------:R-:W-:Y:S05]  /*ff60*/  BSYNC B1 ;  /* 0x0000000000017941 */ /* 0x000fea0003800000 */
.L_x_501:
        /* <DEDUP_REMOVED lines=9> */
.L_x_504:
[----:B------:R-:W-:Y:S05]  /*10000*/  BSYNC B1 ;  /* 0x0000000000017941 */ /* 0x000fea0003800000 */
.L_x_503:
        /* <DEDUP_REMOVED lines=9> */
.L_x_506:
[----:B------:R-:W-:Y:S05]  /*100a0*/  BSYNC B1 ;  /* 0x0000000000017941 */ /* 0x000fea0003800000 */
.L_x_505:
        /* <DEDUP_REMOVED lines=9> */
.L_x_508:
[----:B------:R-:W-:Y:S05]  /*10140*/  BSYNC B1 ;  /* 0x0000000000017941 */ /* 0x000fea0003800000 */
.L_x_507:
        /* <DEDUP_REMOVED lines=9> */
.L_x_510:
[----:B------:R-:W-:Y:S05]  /*101e0*/  BSYNC B1 ;  /* 0x0000000000017941 */ /* 0x000fea0003800000 */
.L_x_509:
[----:B-----5:R-:W-:Y:S01]  /*101f0*/  IMAD.U32 R17, R3, 0x10000, RZ ;  /* 0x0001000003117824 */ /* 0x020fe200078e00ff */
[----:B------:R-:W-:Y:S01]  /*10200*/  ISETP.GT.AND P0, PT, R0, 0xa9, P0 ;  /* 0x000000a90000780c */ /* 0x000fe20000704270 */
[----:B------:R-:W-:Y:S02]  /*10210*/  BSSY B1, `(.L_x_511) ;  /* 0x0000007000017945 */ /* 0x000fe40003800000 */
[----:B------:R-:W-:-:S04]  /*10220*/  FMUL R17, R17, R16 ;  /* 0x0000001011117220 */ /* 0x000fc80000400000 */
[----:B------:R-:W-:-:S05]  /*10230*/  FFMA R17, R44, R2, R17 ;  /* 0x000000022c117223 */ /* 0x000fca0000000011 */
[----:B------:R-:W-:-:S05]  /*10240*/  F2FP.BF16.F32.PACK_AB R17, RZ, R17 ;  /* 0x00000011ff11723e */ /* 0x000fca00000010ff */
[----:B------:R0:W-:Y:S01]  /*10250*/  @P5 STG.E.U16 desc[UR58][R10.64+0x150], R17 ;  /* 0x000150110a005986 */ /* 0x0001e2000c10153a */
[----:B------:R-:W-:Y:S05]  /*10260*/  @!P0 BRA `(.L_x_512) ;  /* 0x0000000000048947 */ /* 0x000fea0003800000 */
[----:B------:R0:W5:Y:S02]  /*10270*/  LDG.E.LTC128B.U16 R3, desc[UR58][R218.64+0x152] ;  /* 0x0001523ada037981 */ /* 0x000164000c1e1520 */
.L_x_512:
[----:B------:R-:W-:Y:S05]  /*10280*/  BSYNC B1 ;  /* 0x0000000000017941 */ /* 0x000fea0003800000 */
.L_x_511:
[----:B0----5:R-:W-:Y:S01]  /*10290*/  IMAD.U32 R17, R3, 0x10000, RZ ;  /* 0x0001000003117824 */ /* 0x021fe200078e00ff */
        /* <DEDUP_REMOVED lines=8> */
.L_x_514:
[----:B------:R-:W-:Y:S05]  /*10320*/  BSYNC B1 ;  /* 0x0000000000017941 */ /* 0x000fea0003800000 */
.L_x_513:
        /* <DEDUP_REMOVED lines=9> */
.L_x_516:
[----:B------:R-:W-:Y:S05]  /*103c0*/  BSYNC B1 ;  /* 0x0000000000017941 */ /* 0x000fea0003800000 */
.L_x_515:
[----:B0----5:R-:W-:Y:S01]  /*103d0*/  IMAD.U32 R11, R3, 0x10000, RZ ;  /* 0x00010000030b7824 */ /* 0x021fe200078e00ff */
        /* <DEDUP_REMOVED lines=8> */
.L_x_518:
[----:B------:R-:W-:Y:S05]  /*10460*/  BSYNC B1 ;  /* 0x0000000000017941 */ /* 0x000fea0003800000 */
.L_x_517:
[----:B-----5:R-:W-:Y:S01]  /*10470*/  IMAD.U32 R11, R3, 0x10000, RZ ;  /* 0x00010000030b7824 */ /* 0x020fe200078e00ff */
[----:B------:R-:W-:Y:S01]  /*10480*/  ISETP.GT.AND P1, PT, R0, 0xa1, P2 ;  /* 0x000000a10000780c */ /* 0x000fe20001724270 */
[----:B0-----:R-:W-:Y:S01]  /*10490*/  @P0 IMAD.MOV.U32 R10, RZ, RZ, R6 ;  /* 0x000000ffff0a0224 */ /* 0x001fe200078e0006 */
[----:B------:R-:W-:Y:S01]  /*104a0*/  BSSY B1, `(.L_x_519) ;  /* 0x0000009000017945 */ /* 0x000fe20003800000 */
[----:B------:R-:W-:-:S04]  /*104b0*/  FMUL R11, R11, R16 ;  /* 0x000000100b0b7220 */ /* 0x000fc80000400000 */
[----:B------:R-:W-:-:S05]  /*104c0*/  FFMA R11, R32, R2, R11 ;  /* 0x00000002200b7223 */ /* 0x000fca000000000b */
[----:B------:R-:W-:-:S04]  /*104d0*/  F2FP.BF16.F32.PACK_AB R11, RZ, R11 ;  /* 0x0000000bff0b723e */ /* 0x000fc800000010ff */
[----:B------:R-:W-:Y:S01]  /*104e0*/  PRMT R17, R11, 0x7610, R17 ;  /* 0x000076100b117816 */ /* 0x000fe20000000011 */
[----:B------:R-:W-:-:S05]  /*104f0*/  @P0 IMAD.MOV.U32 R11, RZ, RZ, R5 ;  /* 0x000000ffff0b0224 */ /* 0x000fca00078e0005 */
[----:B------:R0:W-:Y:S01]  /*10500*/  @P0 STG.E.U16 desc[UR58][R10.64+0x140], R17 ;  /* 0x000140110a000986 */ /* 0x0001e2000c10153a */
[----:B------:R-:W-:Y:S05]  /*10510*/  @!P1 BRA `(.L_x_520) ;  /* 0x0000000000049947 */ /* 0x000fea0003800000 */
[----:B------:R0:W5:Y:S02]  /*10520*/  LDG.E.LTC128B.U16 R3, desc[UR58][R232.64+0x142] ;  /* 0x0001423ae8037981 */ /* 0x000164000c1e1520 */
.L_x_520:
[----:B------:R-:W-:Y:S05]  /*10530*/  BSYNC B1 ;  /* 0x0000000000017941 */ /* 0x000fea0003800000 */
.L_x_519:
[----:B0----5:R-:W-:Y:S01]  /*10540*/  IMAD.U32 R11, R3, 0x10000, RZ ;  /* 0x00010000030b7824 */ /* 0x021fe200078e00ff */
[----:B------:R-:W-:Y:S01]  /*10550*/  ISETP.GT.AND P0, PT, R0, 0xa0, P6 ;  /* 0x000000a00000780c */ /* 0x000fe20003704270 */
[----:B------:R-:W-:Y:S02]  /*10560*/  BSSY B1, `(.L_x_521) ;  /* 0x000000a000017945 */ /* 0x000fe40003800000 */
[----:B------:R-:W-:Y:S01]  /*10570*/  FMUL R10, R11, R16 ;  /* 0x000000100b0a7220 */ /* 0x000fe20000400000 */
[----:B------:R-:W-:-:S03]  /*10580*/  @P1 IMAD.MOV.U32 R11, RZ, RZ, R5 ;  /* 0x000000ffff0b1224 */ /* 0x000fc600078e0005 */
[----:B------:R-:W-:-:S05]  /*10590*/  FFMA R10, R33, R2, R10 ;  /* 0x00000002210a7223 */ /* 0x000fca000000000a */
[----:B------:R-:W-:-:S04]  /*105a0*/  F2FP.BF16.F32.PACK_AB R10, RZ, R10 ;  /* 0x0000000aff0a723e */ /* 0x000fc800000010ff */
[----:B------:R-:W-:Y:S01]  /*105b0*/  PRMT R17, R10, 0x7610, R17 ;  /* 0x000076100a117816 */ /* 0x000fe20000000011 */
[----:B------:R-:W-:-:S05]  /*105c0*/  @P1 IMAD.MOV.U32 R10, RZ, RZ, R6 ;  /* 0x000000ffff0a1224 */ /* 0x000fca00078e0006 */
[----:B------:R0:W-:Y:S01]  /*105d0*/  @P1 STG.E.U16 desc[UR58][R10.64+0x142], R17 ;  /* 0x000142110a001986 */ /* 0x0001e2000c10153a */
[----:B------:R-:W-:Y:S05]  /*105e0*/  @!P0 BRA `(.L_x_522) ;  /* 0x0000000000048947 */ /* 0x000fea0003800000 */
[----:B------:R0:W5:Y:S02]  /*105f0*/  LDG.E.LTC128B.U16 R3, desc[UR58][R22.64+0x140] ;  /* 0x0001403a16037981 */ /* 0x000164000c1e1520 */
.L_x_522:
[----:B------:R-:W-:Y:S05]  /*10600*/  BSYNC B1 ;  /* 0x0000000000017941 */ /* 0x000fea0003800000 */
.L_x_521:
        /* <DEDUP_REMOVED lines=9> */
.L_x_524:
[----:B------:R-:W-:Y:S05]  /*106a0*/  BSYNC B1 ;  /* 0x0000000000017941 */ /* 0x000fea0003800000 */
.L_x_523:
        /* <DEDUP_REMOVED lines=9> */
.L_x_526:
[----:B------:R-:W-:Y:S05]  /*10740*/  BSYNC B1 ;  /* 0x0000000000017941 */ /* 0x000fea0003800000 */
.L_x_525:
        /* <DEDUP_REMOVED lines=12> */
.L_x_528:
[----:B------:R-:W-:Y:S05]  /*10810*/  BSYNC B1 ;  /* 0x0000000000017941 */ /* 0x000fea0003800000 */
.L_x_527:
[----:B-----5:R-:W-:Y:S01]  /*10820*/  IMAD.U32 R7, R3, 0x10000, RZ ;  /* 0x0001000003077824 */ /* 0x020fe200078e00ff */
[----:B------:R-:W-:Y:S01]  /*10830*/  ISETP.GT.AND P1, PT, R0, 0xa8, P6 ;  /* 0x000000a80000780c */ /* 0x000fe20003724270 */
[----:B------:R-:W-:Y:S02]  /*10840*/  BSSY B1, `(.L_x_529) ;  /* 0x0000009000017945 */ /* 0x000fe40003800000 */
        /* <DEDUP_REMOVED lines=8> */
.L_x_530:
[----:B------:R-:W-:Y:S05]  /*108d0*/  BSYNC B1 ;  /* 0x0000000000017941 */ /* 0x000fea0003800000 */
.L_x_529:
[----:B0----5:R-:W-:Y:S01]  /*108e0*/  IMAD.U32 R5, R3, 0x10000, RZ ;  /* 0x0001000003057824 */ /* 0x021fe200078e00ff */
[----:B------:R-:W-:Y:S01]  /*108f0*/  ISETP.GT.AND P0, PT, R0, 0xa9, P6 ;  /* 0x000000a90000780c */ /* 0x000fe20003704270 */
[----:B------:R-:W-:Y:S01]  /*10900*/  @P1 IMAD.MOV.U32 R4, RZ, RZ, R8 ;  /* 0x000000ffff041224 */ /* 0x000fe200078e0008 */
        /* <DEDUP_REMOVED lines=9> */
.L_x_532:
[----:B------:R-:W-:Y:S05]  /*109a0*/  BSYNC B1 ;  /* 0x0000000000017941 */ /* 0x000fea0003800000 */
.L_x_531:
        /* <DEDUP_REMOVED lines=9> */
.L_x_534:
[----:B------:R-:W-:Y:S05]  /*10a40*/  BSYNC B1 ;  /* 0x0000000000017941 */ /* 0x000fea0003800000 */
.L_x_533:
        /* <DEDUP_REMOVED lines=9> */
.L_x_536:
[----:B------:R-:W-:Y:S05]  /*10ae0*/  BSYNC B1 ;  /* 0x0000000000017941 */ /* 0x000fea0003800000 */
.L_x_535:
        /* <DEDUP_REMOVED lines=9> */
.L_x_538:
[----:B------:R-:W-:Y:S05]  /*10b80*/  BSYNC B1 ;  /* 0x0000000000017941 */ /* 0x000fea0003800000 */
.L_x_537:
[----:B-----5:R-:W-:Y:S01]  /*10b90*/  IMAD.U32 R5, R3, 0x10000, RZ ;  /* 0x0001000003057824 */ /* 0x020fe200078e00ff */
[----:B0-----:R-:W-:Y:S01]  /*10ba0*/  @P1 MOV R4, R12 ;  /* 0x0000000c00041202 */ /* 0x001fe20000000f00 */
[----:B------:R-:W-:Y:S01]  /*10bb0*/  BSSY B1, `(.L_x_539) ;  /* 0x000000a000017945 */ /* 0x000fe20003800000 */
[----:B------:R-:W-:Y:S01]  /*10bc0*/  ISETP.GT.AND P0, PT, R0, 0xa1, P3 ;  /* 0x000000a10000780c */ /* 0x000fe20001f04270 */
        /* <DEDUP_REMOVED lines=8> */
.L_x_540:
[----:B------:R-:W-:Y:S05]  /*10c50*/  BSYNC B1 ;  /* 0x0000000000017941 */ /* 0x000fea0003800000 */
.L_x_539:
        /* <DEDUP_REMOVED lines=12> */
.L_x_542:
[----:B------:R-:W-:Y:S05]  /*10d20*/  BSYNC B1 ;  /* 0x0000000000017941 */ /* 0x000fea0003800000 */
.L_x_541:
        /* <DEDUP_REMOVED lines=9> */
.L_x_544:
[----:B------:R-:W-:Y:S05]  /*10dc0*/  BSYNC B1 ;  /* 0x0000000000017941 */ /* 0x000fea0003800000 */
.L_x_543:
        /* <DEDUP_REMOVED lines=9> */
.L_x_546:
[----:B------:R-:W-:Y:S05]  /*10e60*/  BSYNC B1 ;  /* 0x0000000000017941 */ /* 0x000fea0003800000 */
.L_x_545:
        /* <DEDUP_REMOVED lines=12> */
.L_x_548:
[----:B------:R-:W-:Y:S05]  /*10f30*/  BSYNC B1 ;  /* 0x0000000000017941 */ /* 0x000fea0003800000 */
.L_x_547:
[----:B------:R-:W-:Y:S05]  /*10f40*/  @!P3 BRA `(.L_x_549) ;  /* 0x000000480050b947 */ /* 0x000fea0003800000 */
[----:B-----5:R-:W-:-:S04]  /*10f50*/  IMAD.U32 R3, R3, 0x10000, RZ ;  /* 0x0001000003037824 */ /* 0x020fc800078e00ff */
[----:B------:R-:W-:-:S04]  /*10f60*/  FMUL R0, R3, R16 ;  /* 0x0000001003007220 */ /* 0x000fc80000400000 */
[----:B------:R-:W-:-:S05]  /*10f70*/  FFMA R0, R31, R2, R0 ;  /* 0x000000021f007223 */ /* 0x000fca0000000000 */
[----:B------:R-:W-:-:S05]  /*10f80*/  F2FP.BF16.F32.PACK_AB R0, RZ, R0 ;  /* 0x00000000ff00723e */ /* 0x000fca00000010ff */
[----:B------:R0:W-:Y:S01]  /*10f90*/  STG.E.U16 desc[UR58][R12.64+0x152], R0 ;  /* 0x000152000c007986 */ /* 0x0001e2000c10153a */
[----:B------:R-:W-:Y:S05]  /*10fa0*/  BRA `(.L_x_549) ;  /* 0x0000004800387947 */ /* 0x000fea0003800000 */
.L_x_30:
[----:B------:R-:W2:Y:S01]  /*10fb0*/  LDL.LU R3, [R1+0xc4] ;  /* 0x0000c40001037983 */ /* 0x000ea20000300800 */
[----:B------:R-:W-:-:S03]  /*10fc0*/  ULDC.64 UR4, c[0x0][0x5c0] ;  /* 0x0001700000047ab9 */ /* 0x000fc60000000a00 */
[----:B------:R-:W3:Y:S04]  /*10fd0*/  LDL.LU R6, [R1+0xc8] ;  /* 0x0000c80001067983 */ /* 0x000ee80000300800 */
[----:B------:R-:W4:Y:S04]  /*10fe0*/  LDL.LU R15, [R1+0xcc] ;  /* 0x0000cc00010f7983 */ /* 0x000f280000300800 */
[----:B------:R-:W5:Y:S04]  /*10ff0*/  LDL.LU R14, [R1+0xd0] ;  /* 0x0000d000010e7983 */ /* 0x000f680000300800 */
[----:B------:R-:W5:Y:S04]  /*11000*/  LDL.LU R7, [R1+0xc0] ;  /* 0x0000c00001077983 */ /* 0x000f680000300800 */
[----:B------:R-:W5:Y:S04]  /*11010*/  LDL.LU R18, [R1+0xd4] ;  /* 0x0000d40001127983 */ /* 0x000f680000300800 */
[----:B------:R-:W5:Y:S04]  /*11020*/  LDL.LU R10, [R1+0xd8] ;  /* 0x0000d800010a7983 */ /* 0x000f680000300800 */
[----:B------:R-:W5:Y:S04]  /*11030*/  LDL.LU R9, [R1+0xdc] ;  /* 0x0000dc0001097983 */ /* 0x000f680000300800 */
[----:B------:R-:W5:Y:S01]  /*11040*/  LDL.LU R23, [R1+0xa0] ;  /* 0x0000a00001177983 */ /* 0x000f620000300800 */
[C---:B------:R-:W-:Y:S01]  /*11050*/  LEA R12, P2, R4.reuse, UR4, 0x1 ;  /* 0x00000004040c7c11 */ /* 0x040fe2000f8408ff */
[----:B------:R-:W-:Y:S01]  /*11060*/  USHF.L.U64.HI UR4, UR8, 0x4, UR9 ;  /* 0x0000000408047899 */ /* 0x000fe20008010209 */
[----:B------:R-:W-:Y:S01]  /*11070*/  ISETP.GT.AND P5, PT, R17, 0x8, PT ;  /* 0x000000081100780c */ /* 0x000fe20003fa4270 */
[----:B------:R-:W5:Y:S01]  /*11080*/  LDL.LU R22, [R1+0xa4] ;  /* 0x0000a40001167983 */ /* 0x000f620000300800 */
[----:B------:R-:W-:Y:S01]  /*11090*/  LEA.HI.X R13, R4, UR5, R11, 0x1, P2 ;  /* 0x00000005040d7c11 */ /* 0x000fe200090f0c0b */
[----:B------:R-:W-:Y:S01]  /*110a0*/  USHF.L.U32 UR5, UR8, 0x4, URZ ;  /* 0x0000000408057899 */ /* 0x000fe2000800063f */
[----:B------:R-:W-:Y:S01]  /*110b0*/  ISETP.GT.AND P2, PT, R0, 0x1, P0 ;  /* 0x000000010000780c */ /* 0x000fe20000744270 */
[----:B------:R-:W5:Y:S04]  /*110c0*/  LDL.LU R21, [R1+0xa8] ;  /* 0x0000a80001157983 */ /* 0x000f680000300800 */
[----:B------:R-:W5:Y:S04]  /*110d0*/  LDL.LU R20, [R1+0xac] ;  /* 0x0000ac0001147983 */ /* 0x000f680000300800 */
[----:B------:R-:W5:Y:S01]  /*110e0*/  LDL.LU R19, [R1+0xb0] ;  /* 0x0000b00001137983 */ /* 0x000f620000300800 */
[-C--:B--2---:R-:W-:Y:S01]  /*110f0*/  FMUL R3, R3, R2.reuse ;  /* 0x0000000203037220 */ /* 0x084fe20000400000 */
[----:B---3--:R-:W-:-:S04]  /*11100*/  FMUL R6, R6, R2 ;  /* 0x0000000206067220 */ /* 0x008fc80000400000 */
[----:B------:R-:W-:Y:S01]  /*11110*/  F2FP.BF16.F32.PACK_AB R3, RZ, R3 ;  /* 0x00000003ff03723e */ /* 0x000fe200000010ff */
[----:B----4-:R-:W-:-:S03]  /*11120*/  FMUL R5, R15, R2 ;  /* 0x000000020f057220 */ /* 0x010fc60000400000 */
[----:B------:R-:W-:Y:S02]  /*11130*/  PRMT R8, R3, 0x7610, R8 ;  /* 0x0000761003087816 */ /* 0x000fe40000000008 */
[----:B------:R-:W-:Y:S01]  /*11140*/  F2FP.BF16.F32.PACK_AB R6, RZ, R6 ;  /* 0x00000006ff06723e */ /* 0x000fe200000010ff */
[-C--:B-----5:R-:W-:Y:S01]  /*11150*/  FMUL R4, R14, R2.reuse ;  /* 0x000000020e047220 */ /* 0x0a0fe20000400000 */
[----:B------:R-:W-:Y:S01]  /*11160*/  IADD3 R14, P3, R12, UR5, RZ ;  /* 0x000000050c0e7c10 */ /* 0x000fe2000ff7e0ff */
[----:B------:R-:W-:Y:S01]  /*11170*/  @P2 STG.E.U16 desc[UR58][R12.64+0x2], R8 ;  /* 0x000002080c002986 */ /* 0x000fe2000c10153a */
[----:B------:R-:W-:Y:S01]  /*11180*/  F2FP.BF16.F32.PACK_AB R5, RZ, R5 ;  /* 0x00000005ff05723e */ /* 0x000fe200000010ff */
[----:B------:R-:W-:Y:S01]  /*11190*/  FMUL R7, R7, R2 ;  /* 0x0000000207077220 */ /* 0x000fe20000400000 */
[----:B------:R-:W-:Y:S02]  /*111a0*/  IADD3.X R15, R13, UR4, RZ, P3, !PT ;  /* 0x000000040d0f7c10 */ /* 0x000fe40009ffe4ff */
[----:B------:R-:W-:-:S02]  /*111b0*/  ISETP.GT.AND P2, PT, R0, RZ, P5 ;  /* 0x000000ff0000720c */ /* 0x000fc40002f44270 */
[----:B------:R-:W-:Y:S02]  /*111c0*/  F2FP.BF16.F32.PACK_AB R3, RZ, R7 ;  /* 0x00000007ff03723e */ /* 0x000fe400000010ff */
[----:B------:R-:W-:-:S03]  /*111d0*/  F2FP.BF16.F32.PACK_AB R4, RZ, R4 ;  /* 0x00000004ff04723e */ /* 0x000fc600000010ff */
[----:B------:R0:W-:Y:S01]  /*111e0*/  @P1 STG.E.U16 desc[UR58][R12.64], R3 ;  /* 0x000000030c001986 */ /* 0x0001e2000c10153a */
[----:B------:R-:W-:-:S05]  /*111f0*/  ISETP.GT.AND P1, PT, R0, 0x1, P5 ;  /* 0x000000010000780c */ /* 0x000fca0002f24270 */
[----:B------:R-:W-:Y:S01]  /*11200*/  @P2 STG.E.U16 desc[UR58][R14.64], R6 ;  /* 0x000000060e002986 */ /* 0x000fe2000c10153a */
[----:B0-----:R-:W-:-:S07]  /*11210*/  FMUL R3, R9, R2 ;  /* 0x0000000209037220 */ /* 0x001fce0000400000 */
[----:B------:R0:W-:Y:S01]  /*11220*/  @P1 STG.E.U16 desc[UR58][R14.64+0x2], R5 ;  /* 0x000002050e001986 */ /* 0x0001e2000c10153a */
[----:B------:R-:W-:Y:S01]  /*11230*/  ISETP.GT.AND P1, PT, R0, 0x8, P0 ;  /* 0x000000080000780c */ /* 0x000fe20000724270 */
[-C--:B0-----:R-:W-:Y:S02]  /*11240*/  FMUL R5, R18, R2.reuse ;  /* 0x0000000212057220 */ /* 0x081fe40000400000 */
[----:B------:R-:W2:Y:S10]  /*11250*/  LDL.LU R18, [R1+0xb4] ;  /* 0x0000b40001127983 */ /* 0x000eb40000300800 */
[----:B------:R0:W-:Y:S02]  /*11260*/  @P1 STG.E.U16 desc[UR58][R12.64+0x10], R4 ;  /* 0x000010040c001986 */ /* 0x0001e4000c10153a */
[----:B0-----:R-:W-:-:S02]  /*11270*/  FMUL R4, R10, R2 ;  /* 0x000000020a047220 */ /* 0x001fc40000400000 */
[----:B------:R-:W3:Y:S04]  /*11280*/  LDL.LU R10, [R1+0xb8] ;  /* 0x0000b800010a7983 */ /* 0x000ee80000300800 */
[----:B------:R-:W4:Y:S01]  /*11290*/  LDL.LU R9, [R1+0xbc] ;  /* 0x0000bc0001097983 */ /* 0x000f220000300800 */
[C---:B------:R-:W-:Y:S02]  /*112a0*/  ISETP.GT.AND P3, PT, R0.reuse, 0x9, P0 ;  /* 0x000000090000780c */ /* 0x040fe40000764270 */
[C---:B------:R-:W-:Y:S01]  /*112b0*/  ISETP.GT.AND P1, PT, R0.reuse, 0x8, P5 ;  /* 0x000000080000780c */ /* 0x040fe20002f24270 */
[----:B------:R-:W-:Y:S01]  /*112c0*/  UIMAD UR11, UR9, 0xf0, URZ ;  /* 0x000000f0090b78a4 */ /* 0x000fe2000f8e023f */
[----:B------:R-:W-:Y:S01]  /*112d0*/  ISETP.GT.AND P2, PT, R0, 0x9, P5 ;  /* 0x000000090000780c */ /* 0x000fe20002f44270 */
[----:B------:R-:W5:Y:S01]  /*112e0*/  LDL.LU R235, [R1+0x80] ;  /* 0x0000800001eb7983 */ /* 0x000f620000300800 */
[----:B------:R-:W-:-:S02]  /*112f0*/  F2FP.BF16.F32.PACK_AB R5, RZ, R5 ;  /* 0x00000005ff05723e */ /* 0x000fc400000010ff */
[----:B------:R-:W-:Y:S01]  /*11300*/  F2FP.BF16.F32.PACK_AB R4, RZ, R4 ;  /* 0x00000004ff04723e */ /* 0x000fe200000010ff */
[----:B------:R-:W5:Y:S01]  /*11310*/  LDL.LU R234, [R1+0x84] ;  /* 0x0000840001ea7983 */ /* 0x000f620000300800 */
[----:B------:R-:W-:-:S03]  /*11320*/  F2FP.BF16.F32.PACK_AB R3, RZ, R3 ;  /* 0x00000003ff03723e */ /* 0x000fc600000010ff */
[----:B------:R-:W-:Y:S04]  /*11330*/  @P3 STG.E.U16 desc[UR58][R12.64+0x12], R5 ;  /* 0x000012050c003986 */ /* 0x000fe8000c10153a */
[----:B------:R0:W-:Y:S01]  /*11340*/  @P1 STG.E.U16 desc[UR58][R14.64+0x10], R4 ;  /* 0x000010040e001986 */ /* 0x0001e2000c10153a */
[----:B------:R-:W-:-:S03]  /*11350*/  ISETP.GT.AND P1, PT, R17, 0x80, PT ;  /* 0x000000801100780c */ /* 0x000fc60003f24270 */
[----:B------:R1:W-:Y:S01]  /*11360*/  @P2 STG.E.U16 desc[UR58][R14.64+0x12], R3 ;  /* 0x000012030e002986 */ /* 0x0003e2000c10153a */
[----:B------:R-:W-:Y:S01]  /*11370*/  ISETP.GT.AND P2, PT, R0, RZ, P1 ;  /* 0x000000ff0000720c */ /* 0x000fe20000f44270 */
[----:B0-----:R-:W-:Y:S02]  /*11380*/  IMAD.U32 R4, RZ, RZ, UR8 ;  /* 0x00000008ff047e24 */ /* 0x001fe4000f8e00ff */
[----:B-1----:R-:W-:Y:S02]  /*11390*/  FMUL R3, R23, R2 ;  /* 0x0000000217037220 */ /* 0x002fe40000400000 */
[----:B------:R-:W-:-:S03]  /*113a0*/  IMAD.WIDE.U32 R4, R4, 0xf0, R14 ;  /* 0x000000f004047825 */ /* 0x000fc600078e000e */
[----:B------:R-:W-:Y:S01]  /*113b0*/  F2FP.BF16.F32.PACK_AB R3, RZ, R3 ;  /* 0x00000003ff03723e */ /* 0x000fe200000010ff */
[----:B------:R-:W-:-:S05]  /*113c0*/  VIADD R5, R5, UR11 ;  /* 0x0000000b05057c36 */ /* 0x000fca0008000000 */
[----:B------:R0:W-:Y:S01]  /*113d0*/  @P2 STG.E.U16 desc[UR58][R4.64], R3 ;  /* 0x0000000304002986 */ /* 0x0001e2000c10153a */
[----:B------:R-:W-:Y:S02]  /*113e0*/  ISETP.GT.AND P2, PT, R0, 0x1, P1 ;  /* 0x000000010000780c */ /* 0x000fe40000f44270 */
[----:B------:R-:W-:Y:S01]  /*113f0*/  ISETP.GT.AND P4, PT, R17, 0x88, PT ;  /* 0x000000881100780c */ /* 0x000fe20003f84270 */
[----:B0-----:R-:W-:-:S05]  /*11400*/  FMUL R3, R22, R2 ;  /* 0x0000000216037220 */ /* 0x001fca0000400000 */
[----:B------:R-:W-:-:S05]  /*11410*/  F2FP.BF16.F32.PACK_AB R3, RZ, R3 ;  /* 0x00000003ff03723e */ /* 0x000fca00000010ff */
[----:B------:R0:W-:Y:S01]  /*11420*/  @P2 STG.E.U16 desc[UR58][R4.64+0x2], R3 ;  /* 0x0000020304002986 */ /* 0x0001e2000c10153a */
[----:B------:R-:W-:Y:S02]  /*11430*/  ISETP.GT.AND P2, PT, R0, RZ, P4 ;  /* 0x000000ff0000720c */ /* 0x000fe40002744270 */
[----:B------:R-:W-:-:S04]  /*11440*/  IADD3 R6, P3, R4, UR5, RZ ;  /* 0x0000000504067c10 */ /* 0x000fc8000ff7e0ff */
[----:B------:R-:W-:Y:S01]  /*11450*/  IADD3.X R7, R5, UR4, RZ, P3, !PT ;  /* 0x0000000405077c10 */ /* 0x000fe20009ffe4ff */
[----:B0-----:R-:W-:-:S05]  /*11460*/  FMUL R3, R21, R2 ;  /* 0x0000000215037220 */ /* 0x001fca0000400000 */
[----:B------:R-:W-:-:S05]  /*11470*/  F2FP.BF16.F32.PACK_AB R3, RZ, R3 ;  /* 0x00000003ff03723e */ /* 0x000fca00000010ff */
[----:B------:R0:W-:Y:S01]  /*11480*/  @P2 STG.E.U16 desc[UR58][R6.64], R3 ;  /* 0x0000000306002986 */ /* 0x0001e2000c10153a */
[----:B------:R-:W-:Y:S01]  /*11490*/  ISETP.GT.AND P2, PT, R0, 0x1, P4 ;  /* 0x000000010000780c */ /* 0x000fe20002744270 */
[----:B0-----:R-:W-:-:S05]  /*114a0*/  FMUL R3, R20, R2 ;  /* 0x0000000214037220 */ /* 0x001fca0000400000 */
[----:B------:R-:W-:-:S07]  /*114b0*/  F2FP.BF16.F32.PACK_AB R3, RZ, R3 ;  /* 0x00000003ff03723e */ /* 0x000fce00000010ff */
[----:B------:R0:W-:Y:S01]  /*114c0*/  @P2 STG.E.U16 desc[UR58][R6.64+0x2], R3 ;  /* 0x0000020306002986 */ /* 0x0001e2000c10153a */
[----:B------:R-:W-:Y:S01]  /*114d0*/  ISETP.GT.AND P2, PT, R0, 0x8, P1 ;  /* 0x000000080000780c */ /* 0x000fe20000f44270 */
[----:B0-----:R-:W-:-:S05]  /*114e0*/  FMUL R3, R19, R2 ;  /* 0x0000000213037220 */ /* 0x001fca0000400000 */
[----:B------:R-:W-:-:S07]  /*114f0*/  F2FP.BF16.F32.PACK_AB R3, RZ, R3 ;  /* 0x00000003ff03723e */ /* 0x000fce00000010ff */
[----:B------:R2:W-:Y:S01]  /*11500*/  @P2 STG.E.U16 desc[UR58][R4.64+0x10], R3 ;  /* 0x0000100304002986 */ /* 0x0005e2000c10153a */
[----:B------:R-:W-:Y:S01]  /*11510*/  ISETP.GT.AND P2, PT, R0, 0x9, P1 ;  /* 0x000000090000780c */ /* 0x000fe20000f44270 */
[----:B--2---:R-:W-:-:S05]  /*11520*/  FMUL R3, R18, R2 ;  /* 0x0000000212037220 */ /* 0x004fca0000400000 */
[----:B------:R-:W-:-:S07]  /*11530*/  F2FP.BF16.F32.PACK_AB R3, RZ, R3 ;  /* 0x00000003ff03723e */ /* 0x000fce00000010ff */
[----:B------:R3:W-:Y:S01]  /*11540*/  @P2 STG.E.U16 desc[UR58][R4.64+0x12], R3 ;  /* 0x0000120304002986 */ /* 0x0007e2000c10153a */
[----:B------:R-:W-:Y:S01]  /*11550*/  ISETP.GT.AND P2, PT, R0, 0x8, P4 ;  /* 0x000000080000780c */ /* 0x000fe20002744270 */
[----:B---3--:R-:W-:-:S05]  /*11560*/  FMUL R3, R10, R2 ;  /* 0x000000020a037220 */ /* 0x008fca0000400000 */
[----:B------:R-:W-:-:S07]  /*11570*/  F2FP.BF16.F32.PACK_AB R3, RZ, R3 ;  /* 0x00000003ff03723e */ /* 0x000fce00000010ff */
[----:B------:R4:W-:Y:S02]  /*11580*/  @P2 STG.E.U16 desc[UR58][R6.64+0x10], R3 ;  /* 0x0000100306002986 */ /* 0x0009e4000c10153a */
[----:B----4-:R-:W-:Y:S02]  /*11590*/  FMUL R3, R9, R2 ;  /* 0x0000000209037220 */ /* 0x010fe40000400000 */
[----:B------:R-:W2:Y:S04]  /*115a0*/  LDL.LU R9, [R1+0x88] ;  /* 0x0000880001097983 */ /* 0x000ea80000300800 */
[----:B------:R-:W3:Y:S04]  /*115b0*/  LDL.LU R233, [R1+0x8c] ;  /* 0x00008c0001e97983 */ /* 0x000ee80000300800 */
[----:B------:R-:W4:Y:S04]  /*115c0*/  LDL.LU R23, [R1+0x90] ;  /* 0x0000900001177983 */ /* 0x000f280000300800 */
[----:B------:R-:W4:Y:S04]  /*115d0*/  LDL.LU R22, [R1+0x94] ;  /* 0x0000940001167983 */ /* 0x000f280000300800 */
[----:B------:R-:W4:Y:S04]  /*115e0*/  LDL.LU R21, [R1+0x98] ;  /* 0x0000980001157983 */ /* 0x000f280000300800 */
[----:B------:R-:W4:Y:S01]  /*115f0*/  LDL.LU R20, [R1+0x9c] ;  /* 0x00009c0001147983 */ /* 0x000f220000300800 */
[----:B------:R-:W-:-:S02]  /*11600*/  ISETP.GT.AND P2, PT, R0, 0x9, P4 ;  /* 0x000000090000780c */ /* 0x000fc40002744270 */
[----:B------:R-:W-:Y:S01]  /*11610*/  F2FP.BF16.F32.PACK_AB R3, RZ, R3 ;  /* 0x00000003ff03723e */ /* 0x000fe200000010ff */
[----:B------:R-:W-:Y:S01]  /*11620*/  USHF.L.U32 UR13, UR8, 0x8, URZ ;  /* 0x00000008080d7899 */ /* 0x000fe2000800063f */
[----:B------:R-:W-:Y:S01]  /*11630*/  IMAD.U32 R18, RZ, RZ, UR5 ;  /* 0x00000005ff127e24 */ /* 0x000fe2000f8e00ff */
[----:B------:R-:W-:Y:S01]  /*11640*/  USHF.L.U64.HI UR12, UR8, 0x8, UR9 ;  /* 0x00000008080c7899 */ /* 0x000fe20008010209 */
[----:B------:R-:W-:Y:S01]  /*11650*/  IMAD.U32 R10, RZ, RZ, UR5 ;  /* 0x00000005ff0a7e24 */ /* 0x000fe2000f8e00ff */
[----:B------:R-:W4:Y:S06]  /*11660*/  LDL.LU R232, [R1+0x6c] ;  /* 0x00006c0001e87983 */ /* 0x000f2c0000300800 */
[----:B------:R0:W-:Y:S01]  /*11670*/  @P2 STG.E.U16 desc[UR58][R6.64+0x12], R3 ;  /* 0x0000120306002986 */ /* 0x0001e2000c10153a */
[----:B------:R-:W-:Y:S01]  /*11680*/  IADD3 R18, P2, P3, R18, UR13, R4 ;  /* 0x0000000d12127c10 */ /* 0x000fe2000fb5e004 */
[----:B0-----:R-:W-:-:S02]  /*11690*/  IMAD.U32 R6, RZ, RZ, UR8 ;  /* 0x00000008ff067e24 */ /* 0x001fc4000f8e00ff */
[----:B------:R-:W-:Y:S02]  /*116a0*/  IMAD.U32 R3, RZ, RZ, UR4 ;  /* 0x00000004ff037e24 */ /* 0x000fe4000f8e00ff */
[----:B------:R-:W-:-:S03]  /*116b0*/  IMAD.WIDE.U32 R6, R6, 0xf0, R14 ;  /* 0x000000f006067825 */ /* 0x000fc600078e000e */
[----:B------:R-:W-:Y:S01]  /*116c0*/  IADD3.X R19, R3, UR12, R5, P2, P3 ;  /* 0x0000000c03137c10 */ /* 0x000fe200097e6405 */
[----:B------:R-:W-:Y:S01]  /*116d0*/  VIADD R7, R7, UR11 ;  /* 0x0000000b07077c36 */ /* 0x000fe20008000000 */
[----:B------:R-:W-:-:S04]  /*116e0*/  IADD3 R10, P2, P3, R10, UR13, R6 ;  /* 0x0000000d0a0a7c10 */ /* 0x000fc8000fb5e006 */
[----:B------:R-:W-:Y:S02]  /*116f0*/  IADD3.X R11, R3, UR12, R7, P2, P3 ;  /* 0x0000000c030b7c10 */ /* 0x000fe400097e6407 */
[----:B------:R-:W-:Y:S02]  /*11700*/  IADD3 R4, P2, R4, UR13, RZ ;  /* 0x0000000d04047c10 */ /* 0x000fe4000ff5e0ff */
[----:B------:R-:W-:Y:S02]  /*11710*/  ISETP.GT.AND P3, PT, R17, 0x100, PT ;  /* 0x000001001100780c */ /* 0x000fe40003f64270 */
[----:B------:R-:W-:Y:S02]  /*11720*/  IADD3.X R5, R5, UR12, RZ, P2, !PT ;  /* 0x0000000c05057c10 */ /* 0x000fe400097fe4ff */
[----:B------:R-:W-:Y:S01]  /*11730*/  ISETP.GT.AND P2, PT, R0, RZ, P3 ;  /* 0x000000ff0000720c */ /* 0x000fe20001f44270 */
[----:B-----5:R-:W-:-:S05]  /*11740*/  FMUL R3, R235, R2 ;  /* 0x00000002eb037220 */ /* 0x020fca0000400000 */
[----:B------:R-:W-:-:S07]  /*11750*/  F2FP.BF16.F32.PACK_AB R3, RZ, R3 ;  /* 0x00000003ff03723e */ /* 0x000fce00000010ff */
[----:B------:R0:W-:Y:S01]  /*11760*/  @P2 STG.E.U16 desc[UR58][R4.64], R3 ;  /* 0x0000000304002986 */ /* 0x0001e2000c10153a */
[----:B------:R-:W-:Y:S01]  /*11770*/  ISETP.GT.AND P2, PT, R0, 0x1, P3 ;  /* 0x000000010000780c */ /* 0x000fe20001f44270 */
[----:B0-----:R-:W-:-:S05]  /*11780*/  FMUL R3, R234, R2 ;  /* 0x00000002ea037220 */ /* 0x001fca0000400000 */
[----:B------:R-:W-:-:S07]  /*11790*/  F2FP.BF16.F32.PACK_AB R3, RZ, R3 ;  /* 0x00000003ff03723e */ /* 0x000fce00000010ff */
[----:B------:R2:W-:Y:S01]  /*117a0*/  @P2 STG.E.U16 desc[UR58][R4.64+0x2], R3 ;  /* 0x0000020304002986 */ /* 0x0005e2000c10153a */
[----:B------:R-:W-:Y:S01]  /*117b0*/  IADD3 R8, P2, R4, UR5, RZ ;  /* 0x0000000504087c10 */ /* 0x000fe2000ff5e0ff */
[----:B--2---:R-:W-:-:S03]  /*117c0*/  FMUL R3, R9, R2 ;  /* 0x0000000209037220 */ /* 0x004fc60000400000 */
[----:B------:R-:W-:Y:S02]  /*117d0*/  IADD3.X R9, R5, UR4, RZ, P2, !PT ;  /* 0x0000000405097c10 */ /* 0x000fe400097fe4ff */
[----:B------:R-:W-:Y:S02]  /*117e0*/  ISETP.GT.AND P2, PT, R17, 0x108, PT ;  /* 0x000001081100780c */ /* 0x000fe40003f44270 */
[----:B------:R-:W-:Y:S01]  /*117f0*/  F2FP.BF16.F32.PACK_AB R3, RZ, R3 ;  /* 0x00000003ff03723e */ /* 0x000fe200000010ff */
[----:B------:R-:W2:Y:S01]  /*11800*/  LDL.LU R17, [R1+0x68] ;  /* 0x0000680001117983 */ /* 0x000ea20000300800 */
[----:B------:R-:W-:-:S13]  /*11810*/  ISETP.GT.AND P6, PT, R0, RZ, P2 ;  /* 0x000000ff0000720c */ /* 0x000fda00017c4270 */
[----:B------:R3:W-:Y:S01]  /*11820*/  @P6 STG.E.U16 desc[UR58][R8.64], R3 ;  /* 0x0000000308006986 */ /* 0x0007e2000c10153a */
[----:B------:R-:W-:Y:S01]  /*11830*/  ISETP.GT.AND P6, PT, R0, 0x1, P2 ;  /* 0x000000010000780c */ /* 0x000fe200017c4270 */
[----:B---3--:R-:W-:-:S05]  /*11840*/  FMUL R3, R233, R2 ;  /* 0x00000002e9037220 */ /* 0x008fca0000400000 */
[----:B------:R-:W-:-:S07]  /*11850*/  F2FP.BF16.F32.PACK_AB R3, RZ, R3 ;  /* 0x00000003ff03723e */ /* 0x000fce00000010ff */
[----:B------:R0:W-:Y:S04]  /*11860*/  @P6 STG.E.U16 desc[UR58][R8.64+0x2], R3 ;  /* 0x0000020308006986 */ /* 0x0001e8000c10153a */
[----:B0-----:R-:W3:Y:S04]  /*11870*/  LDL.LU R8, [R1+0x60] ;  /* 0x0000600001087983 */ /* 0x001ee80000300800 */
[----:B------:R-:W5:Y:S01]  /*11880*/  LDL.LU R9, [R1+0x64] ;  /* 0x0000640001097983 */ /* 0x000f620000300800 */
[----:B------:R-:W-:Y:S01]  /*11890*/  ISETP.GT.AND P6, PT, R0, 0x8, P3 ;  /* 0x000000080000780c */ /* 0x000fe20001fc4270 */
[----:B----4-:R-:W-:-:S02]  /*118a0*/  FMUL R3, R23, R2 ;  /* 0x0000000217037220 */ /* 0x010fc40000400000 */
[----:B------:R-:W4:Y:S03]  /*118b0*/  LDL.LU R23, [R1+0x70] ;  /* 0x0000700001177983 */ /* 0x000f260000300800 */
[----:B------:R-:W-:-:S07]  /*118c0*/  F2FP.BF16.F32.PACK_AB R3, RZ, R3 ;  /* 0x00000003ff03723e */ /* 0x000fce00000010ff */
[----:B------:R0:W-:Y:S01]  /*118d0*/  @P6 STG.E.U16 desc[UR58][R4.64+0x10], R3 ;  /* 0x0000100304006986 */ /* 0x0001e2000c10153a */
[----:B------:R-:W-:Y:S01]  /*118e0*/  ISETP.GT.AND P6, PT, R0, 0x9, P3 ;  /* 0x000000090000780c */ /* 0x000fe20001fc4270 */
[----:B0-----:R-:W-:Y:S02]  /*118f0*/  FMUL R3, R22, R2 ;  /* 0x0000000216037220 */ /* 0x001fe40000400000 */
[----:B------:R-:W4:Y:S03]  /*11900*/  LDL.LU R22, [R1+0x74] ;  /* 0x0000740001167983 */ /* 0x000f260000300800 */
[----:B------:R-:W-:-:S07]  /*11910*/  F2FP.BF16.F32.PACK_AB R3, RZ, R3 ;  /* 0x00000003ff03723e */ /* 0x000fce00000010ff */
[----:B------:R0:W-:Y:S02]  /*11920*/  @P6 STG.E.U16 desc[UR58][R4.64+0x12], R3 ;  /* 0x0000120304006986 */ /* 0x0001e4000c10153a */
[----:B0-----:R-:W-:Y:S01]  /*11930*/  IADD3 R4, P6, R4, UR5, RZ ;  /* 0x0000000504047c10 */ /* 0x001fe2000ffde0ff */
[----:B------:R-:W-:Y:S02]  /*11940*/  FMUL R3, R21, R2 ;  /* 0x0000000215037220 */ /* 0x000fe40000400000 */
[----:B------:R-:W4:Y:S01]  /*11950*/  LDL.LU R21, [R1+0x78] ;  /* 0x0000780001157983 */ /* 0x000f220000300800 */
[----:B------:R-:W-:Y:S02]  /*11960*/  IADD3.X R5, R5, UR4, RZ, P6, !PT ;  /* 0x0000000405057c10 */ /* 0x000fe4000b7fe4ff */
[----:B------:R-:W-:Y:S02]  /*11970*/  ISETP.GT.AND P6, PT, R0, 0x8, P2 ;  /* 0x000000080000780c */ /* 0x000fe400017c4270 */
[----:B------:R-:W-:-:S11]  /*11980*/  F2FP.BF16.F32.PACK_AB R3, RZ, R3 ;  /* 0x00000003ff03723e */ /* 0x000fd600000010ff */
[----:B------:R0:W-:Y:S02]  /*11990*/  @P6 STG.E.U16 desc[UR58][R4.64+0x10], R3 ;  /* 0x0000100304006986 */ /* 0x0001e4000c10153a */
[-C--:B0-----:R-:W-:Y:S02]  /*119a0*/  FMUL R3, R20, R2.reuse ;  /* 0x0000000214037220 */ /* 0x081fe40000400000 */
[----:B------:R-:W4:Y:S01]  /*119b0*/  LDL.LU R20, [R1+0x7c] ;  /* 0x00007c0001147983 */ /* 0x000f220000300800 */
[C---:B------:R-:W-:Y:S02]  /*119c0*/  ISETP.GT.AND P6, PT, R0.reuse, 0x9, P2 ;  /* 0x000000090000780c */ /* 0x040fe400017c4270 */
[----:B------:R-:W-:Y:S01]  /*119d0*/  F2FP.BF16.F32.PACK_AB R3, RZ, R3 ;  /* 0x00000003ff03723e */ /* 0x000fe200000010ff */
[----:B------:R-:W4:Y:S04]  /*119e0*/  LDL.LU R235, [R1+0x40] ;  /* 0x0000400001eb7983 */ /* 0x000f280000300800 */
[----:B------:R-:W4:Y:S04]  /*119f0*/  LDL.LU R234, [R1+0x44] ;  /* 0x0000440001ea7983 */ /* 0x000f280000300800 */
[----:B------:R-:W4:Y:S04]  /*11a00*/  LDL.LU R233, [R1+0x48] ;  /* 0x0000480001e97983 */ /* 0x000f280000300800 */
[----:B------:R3:W-:Y:S01]  /*11a10*/  @P6 STG.E.U16 desc[UR58][R18.64+0x12], R3 ;  /* 0x0000120312006986 */ /* 0x0007e2000c10153a */
[----:B------:R-:W-:Y:S01]  /*11a20*/  ISETP.GT.AND P6, PT, R0, 0x10, P0 ;  /* 0x000000100000780c */ /* 0x000fe200007c4270 */
[----:B---3--:R-:W-:-:S05]  /*11a30*/  FMUL R3, R8, R2 ;  /* 0x0000000208037220 */ /* 0x008fca0000400000 */
[----:B------:R-:W-:-:S07]  /*11a40*/  F2FP.BF16.F32.PACK_AB R3, RZ, R3 ;  /* 0x00000003ff03723e */ /* 0x000fce00000010ff */
[----:B------:R5:W-:Y:S01]  /*11a50*/  @P6 STG.E.U16 desc[UR58][R12.64+0x20], R3 ;  /* 0x000020030c006986 */ /* 0x000be2000c10153a */
[----:B------:R-:W-:Y:S01]  /*11a60*/  ISETP.GT.AND P6, PT, R0, 0x11, P0 ;  /* 0x000000110000780c */ /* 0x000fe200007c4270 */
[----:B-----5:R-:W-:-:S05]  /*11a70*/  FMUL R3, R9, R2 ;  /* 0x0000000209037220 */ /* 0x020fca0000400000 */
[----:B------:R-:W-:-:S07]  /*11a80*/  F2FP.BF16.F32.PACK_AB R3, RZ, R3 ;  /* 0x00000003ff03723e */ /* 0x000fce00000010ff */
[----:B------:R2:W-:Y:S01]  /*11a90*/  @P6 STG.E.U16 desc[UR58][R12.64+0x22], R3 ;  /* 0x000022030c006986 */ /* 0x0005e2000c10153a */
[----:B------:R-:W-:Y:S01]  /*11aa0*/  ISETP.GT.AND P6, PT, R0, 0x10, P5 ;  /* 0x000000100000780c */ /* 0x000fe20002fc4270 */
[----:B--2---:R-:W-:-:S05]  /*11ab0*/  FMUL R3, R17, R2 ;  /* 0x0000000211037220 */ /* 0x004fca0000400000 */
[----:B------:R-:W-:-:S07]  /*11ac0*/  F2FP.BF16.F32.PACK_AB R3, RZ, R3 ;  /* 0x00000003ff03723e */ /* 0x000fce00000010ff */
[----:B------:R0:W-:Y:S01]  /*11ad0*/  @P6 STG.E.U16 desc[UR58][R14.64+0x20], R3 ;  /* 0x000020030e006986 */ /* 0x0001e2000c10153a */
[----:B------:R-:W-:Y:S01]  /*11ae0*/  ISETP.GT.AND P6, PT, R0, 0x11, P5 ;  /* 0x000000110000780c */ /* 0x000fe20002fc4270 */
[----:B0-----:R-:W-:Y:S02]  /*11af0*/  FMUL R3, R232, R2 ;  /* 0x00000002e8037220 */ /* 0x001fe40000400000 */
[----:B------:R-:W2:Y:S03]  /*11b00*/  LDL.LU R232, [R1+0x4c] ;  /* 0x00004c0001e87983 */ /* 0x000ea60000300800 */
[----:B------:R-:W-:-:S07]  /*11b10*/  F2FP.BF16.F32.PACK_AB R3, RZ, R3 ;  /* 0x00000003ff03723e */ /* 0x000fce00000010ff */
[----:B------:R4:W-:Y:S01]  /*11b20*/  @P6 STG.E.U16 desc[UR58][R14.64+0x22], R3 ;  /* 0x000022030e006986 */ /* 0x0009e2000c10153a */
[----:B------:R-:W-:Y:S01]  /*11b30*/  ISETP.GT.AND P6, PT, R0, 0x18, P0 ;  /* 0x000000180000780c */ /* 0x000fe200007c4270 */
[----:B----4-:R-:W-:Y:S02]  /*11b40*/  FMUL R3, R23, R2 ;  /* 0x0000000217037220 */ /* 0x010fe40000400000 */
[----:B------:R-:W3:Y:S03]  /*11b50*/  LDL.LU R23, [R1+0x50] ;  /* 0x0000500001177983 */ /* 0x000ee60000300800 */
[----:B------:R-:W-:-:S07]  /*11b60*/  F2FP.BF16.F32.PACK_AB R3, RZ, R3 ;  /* 0x00000003ff03723e */ /* 0x000fce00000010ff */
[----:B------:R0:W-:Y:S01]  /*11b70*/  @P6 STG.E.U16 desc[UR58][R12.64+0x30], R3 ;  /* 0x000030030c006986 */ /* 0x0001e2000c10153a */
[----:B------:R-:W-:Y:S01]  /*11b80*/  ISETP.GT.AND P6, PT, R0, 0x19, P0 ;  /* 0x000000190000780c */ /* 0x000fe200007c4270 */
[----:B0-----:R-:W-:Y:S02]  /*11b90*/  FMUL R3, R22, R2 ;  /* 0x0000000216037220 */ /* 0x001fe40000400000 */
[----:B------:R-:W4:Y:S03]  /*11ba0*/  LDL.LU R22, [R1+0x54] ;  /* 0x0000540001167983 */ /* 0x000f260000300800 */
[----:B------:R-:W-:-:S07]  /*11bb0*/  F2FP.BF16.F32.PACK_AB R3, RZ, R3 ;  /* 0x00000003ff03723e */ /* 0x000fce00000010ff */
[----:B------:R0:W-:Y:S01]  /*11bc0*/  @P6 STG.E.U16 desc[UR58][R12.64+0x32], R3 ;  /* 0x000032030c006986 */ /* 0x0001e2000c10153a */
[----:B------:R-:W-:Y:S01]  /*11bd0*/  ISETP.GT.AND P6, PT, R0, 0x18, P5 ;  /* 0x000000180000780c */ /* 0x000fe20002fc4270 */
[----:B0-----:R-:W-:Y:S02]  /*11be0*/  FMUL R3, R21, R2 ;  /* 0x0000000215037220 */ /* 0x001fe40000400000 */
[----:B------:R-:W5:Y:S03]  /*11bf0*/  LDL.LU R21, [R1+0x58] ;  /* 0x0000580001157983 */ /* 0x000f660000300800 */
[----:B------:R-:W-:-:S07]  /*11c00*/  F2FP.BF16.F32.PACK_AB R3, RZ, R3 ;  /* 0x00000003ff03723e */ /* 0x000fce00000010ff */
[----:B------:R0:W-:Y:S02]  /*11c10*/  @P6 STG.E.U16 desc[UR58][R14.64+0x30], R3 ;  /* 0x000030030e006986 */ /* 0x0001e4000c10153a */
[----:B0-----:R-:W-:Y:S02]  /*11c20*/  FMUL R3, R20, R2 ;  /* 0x0000000214037220 */ /* 0x001fe40000400000 */
[----:B------:R-:W5:Y:S04]  /*11c30*/  LDL.LU R20, [R1+0x5c] ;  /* 0x00005c0001147983 */ /* 0x000f680000300800 */
[----:B------:R-:W5:Y:S04]  /*11c40*/  LDL.LU R18, [R1+0x20] ;  /* 0x0000200001127983 */ /* 0x000f680000300800 */
[----:B------:R-:W5:Y:S01]  /*11c50*/  LDL.LU R19, [R1+0x24] ;  /* 0x0000240001137983 */ /* 0x000f620000300800 */
[----:B------:R-:W-:-:S02]  /*11c60*/  ISETP.GT.AND P6, PT, R0, 0x19, P5 ;  /* 0x000000190000780c */ /* 0x000fc40002fc4270 */
[----:B------:R-:W-:Y:S01]  /*11c70*/  F2FP.BF16.F32.PACK_AB R3, RZ, R3 ;  /* 0x00000003ff03723e */ /* 0x000fe200000010ff */
[----:B------:R-:W5:Y:S10]  /*11c80*/  LDL.LU R17, [R1+0x30] ;  /* 0x0000300001117983 */ /* 0x000f740000300800 */
[----:B------:R0:W-:Y:S01]  /*11c90*/  @P6 STG.E.U16 desc[UR58][R14.64+0x32], R3 ;  /* 0x000032030e006986 */ /* 0x0001e2000c10153a */
[----:B------:R-:W-:-:S04]  /*11ca0*/  IADD3 R4, P6, R6, UR5, RZ ;  /* 0x0000000506047c10 */ /* 0x000fc8000ffde0ff */
[----:B------:R-:W-:Y:S02]  /*11cb0*/  IADD3.X R5, R7, UR4, RZ, P6, !PT ;  /* 0x0000000407057c10 */ /* 0x000fe4000b7fe4ff */
        /* <DEDUP_REMOVED lines=21> */
[----:B------:R4:W-:Y:S01]  /*11e10*/  @P6 STG.E.U16 desc[UR58][R6.64+0x30], R3 ;  /* 0x0000300306006986 */ /* 0x0009e2000c10153a */
[----:B------:R-:W-:Y:S01]  /*11e20*/  ISETP.GT.AND P6, PT, R0, 0x19, P1 ;  /* 0x000000190000780c */ /* 0x000fe20000fc4270 */
[----:B----4-:R-:W-:Y:S02]  /*11e30*/  FMUL R3, R22, R2 ;  /* 0x0000000216037220 */ /* 0x010fe40000400000 */
[----:B------:R-:W2:Y:S03]  /*11e40*/  LDL.LU R22, [R1+0x34] ;  /* 0x0000340001167983 */ /* 0x000ea60000300800 */
[----:B------:R-:W-:-:S07]  /*11e50*/  F2FP.BF16.F32.PACK_AB R3, RZ, R3 ;  /* 0x00000003ff03723e */ /* 0x000fce00000010ff */
[----:B------:R5:W-:Y:S01]  /*11e60*/  @P6 STG.E.U16 desc[UR58][R6.64+0x32], R3 ;  /* 0x0000320306006986 */ /* 0x000be2000c10153a */
[----:B------:R-:W-:Y:S01]  /*11e70*/  ISETP.GT.AND P6, PT, R0, 0x18, P4 ;  /* 0x000000180000780c */ /* 0x000fe200027c4270 */
[----:B-----5:R-:W-:Y:S02]  /*11e80*/  FMUL R3, R21, R2 ;  /* 0x0000000215037220 */ /* 0x020fe40000400000 */
[----:B------:R-:W3:Y:S03]  /*11e90*/  LDL.LU R21, [R1+0x38] ;  /* 0x0000380001157983 */ /* 0x000ee60000300800 */
[----:B------:R-:W-:-:S07]  /*11ea0*/  F2FP.BF16.F32.PACK_AB R3, RZ, R3 ;  /* 0x00000003ff03723e */ /* 0x000fce00000010ff */
[----:B------:R0:W-:Y:S01]  /*11eb0*/  @P6 STG.E.U16 desc[UR58][R4.64+0x30], R3 ;  /* 0x0000300304006986 */ /* 0x0001e2000c10153a */
[----:B------:R-:W-:Y:S01]  /*11ec0*/  ISETP.GT.AND P6, PT, R0, 0x19, P4 ;  /* 0x000000190000780c */ /* 0x000fe200027c4270 */
[----:B0-----:R-:W-:Y:S02]  /*11ed0*/  FMUL R3, R20, R2 ;  /* 0x0000000214037220 */ /* 0x001fe40000400000 */
[----:B------:R-:W4:Y:S03]  /*11ee0*/  LDL.LU R20, [R1+0x3c] ;  /* 0x00003c0001147983 */ /* 0x000f260000300800 */
[----:B------:R-:W-:Y:S01]  /*11ef0*/  F2FP.BF16.F32.PACK_AB R3, RZ, R3 ;  /* 0x00000003ff03723e */ /* 0x000fe200000010ff */
[----:B------:R-:W5:Y:S06]  /*11f00*/  LDL.LU R235, [R1] ;  /* 0x0000000001eb7983 */ /* 0x000f6c0000300800 */
[----:B------:R0:W-:Y:S01]  /*11f10*/  @P6 STG.E.U16 desc[UR58][R4.64+0x32], R3 ;  /* 0x0000320304006986 */ /* 0x0001e2000c10153a */
[----:B------:R-:W-:-:S03]  /*11f20*/  ISETP.GT.AND P6, PT, R0, 0x10, P3 ;  /* 0x000000100000780c */ /* 0x000fc60001fc4270 */
[----:B------:R-:W5:Y:S04]  /*11f30*/  LDL.LU R234, [R1+0x4] ;  /* 0x0000040001ea7983 */ /* 0x000f680000300800 */
[----:B------:R-:W5:Y:S01]  /*11f40*/  LDL.LU R233, [R1+0x8] ;  /* 0x0000080001e97983 */ /* 0x000f620000300800 */
[----:B0-----:R-:W-:-:S03]  /*11f50*/  FMUL R3, R18, R2 ;  /* 0x0000000212037220 */ /* 0x001fc60000400000 */
[----:B------:R-:W5:Y:S02]  /*11f60*/  LDL.LU R232, [R1+0xc] ;  /* 0x00000c0001e87983 */ /* 0x000f640000300800 */
[----:B------:R-:W-:Y:S02]  /*11f70*/  F2FP.BF16.F32.PACK_AB R3, RZ, R3 ;  /* 0x00000003ff03723e */ /* 0x000fe400000010ff */
[----:B------:R-:W5:Y:S04]  /*11f80*/  LDL.LU R23, [R1+0x10] ;  /* 0x0000100001177983 */ /* 0x000f680000300800 */
[----:B------:R0:W-:Y:S01]  /*11f90*/  @P6 STG.E.U16 desc[UR58][R8.64+0x20], R3 ;  /* 0x0000200308006986 */ /* 0x0001e2000c10153a */
[----:B------:R-:W-:Y:S01]  /*11fa0*/  ISETP.GT.AND P6, PT, R0, 0x11, P3 ;  /* 0x000000110000780c */ /* 0x000fe20001fc4270 */
[----:B0-----:R-:W-:-:S05]  /*11fb0*/  FMUL R3, R19, R2 ;  /* 0x0000000213037220 */ /* 0x001fca0000400000 */
[----:B------:R-:W-:-:S07]  /*11fc0*/  F2FP.BF16.F32.PACK_AB R3, RZ, R3 ;  /* 0x00000003ff03723e */ /* 0x000fce00000010ff */
[----:B------:R0:W-:Y:S04]  /*11fd0*/  @P6 STG.E.U16 desc[UR58][R8.64+0x22], R3 ;  /* 0x0000220308006986 */ /* 0x0001e8000c10153a */
[----:B0-----:R-:W2:Y:S01]  /*11fe0*/  LDL.LU R3, [R1+0x28] ;  /* 0x0000280001037983 */ /* 0x001ea20000300800 */
[----:B------:R-:W-:-:S04]  /*11ff0*/  IADD3 R18, P6, R8, UR5, RZ ;  /* 0x0000000508127c10 */ /* 0x000fc8000ffde0ff */
[----:B------:R-:W-:Y:S02]  /*12000*/  IADD3.X R19, R9, UR4, RZ, P6, !PT ;  /* 0x0000000409137c10 */ /* 0x000fe4000b7fe4ff */
[----:B------:R-:W-:Y:S01]  /*12010*/  ISETP.GT.AND P6, PT, R0, 0x10, P2 ;  /* 0x000000100000780c */ /* 0x000fe200017c4270 */
[----:B--2---:R-:W-:-:S05]  /*12020*/  FMUL R3, R3, R2 ;  /* 0x0000000203037220 */ /* 0x004fca0000400000 */
[----:B------:R-:W-:-:S07]  /*12030*/  F2FP.BF16.F32.PACK_AB R3, RZ, R3 ;  /* 0x00000003ff03723e */ /* 0x000fce00000010ff */
[----:B------:R0:W-:Y:S04]  /*12040*/  @P6 STG.E.U16 desc[UR58][R18.64+0x20], R3 ;  /* 0x0000200312006986 */ /* 0x0001e8000c10153a */
[----:B0-----:R-:W2:Y:S01]  /*12050*/  LDL.LU R3, [R1+0x2c] ;  /* 0x00002c0001037983 */ /* 0x001ea20000300800 */
[----:B------:R-:W-:Y:S01]  /*12060*/  ISETP.GT.AND P6, PT, R0, 0x11, P2 ;  /* 0x000000110000780c */ /* 0x000fe200017c4270 */
[----:B--2---:R-:W-:-:S05]  /*12070*/  FMUL R3, R3, R2 ;  /* 0x0000000203037220 */ /* 0x004fca0000400000 */
[----:B------:R-:W-:-:S07]  /*12080*/  F2FP.BF16.F32.PACK_AB R3, RZ, R3 ;  /* 0x00000003ff03723e */ /* 0x000fce00000010ff */
[----:B------:R0:W-:Y:S01]  /*12090*/  @P6 STG.E.U16 desc[UR58][R10.64+0x22], R3 ;  /* 0x000022030a006986 */ /* 0x0001e2000c10153a */
[----:B------:R-:W-:Y:S01]  /*120a0*/  ISETP.GT.AND P6, PT, R0, 0x18, P3 ;  /* 0x000000180000780c */ /* 0x000fe20001fc4270 */
[----:B0-----:R-:W-:-:S05]  /*120b0*/  FMUL R3, R17, R2 ;  /* 0x0000000211037220 */ /* 0x001fca0000400000 */
        /* <DEDUP_REMOVED lines=8> */
[----:B---3--:R-:W-:Y:S02]  /*12140*/  FMUL R3, R21, R2 ;  /* 0x0000000215037220 */ /* 0x008fe40000400000 */
[----:B------:R-:W3:Y:S03]  /*12150*/  LDL.LU R21, [R1+0x18] ;  /* 0x0000180001157983 */ /* 0x000ee60000300800 */
[----:B------:R-:W-:-:S07]  /*12160*/  F2FP.BF16.F32.PACK_AB R3, RZ, R3 ;  /* 0x00000003ff03723e */ /* 0x000fce00000010ff */
[----:B------:R4:W-:Y:S02]  /*12170*/  @P6 STG.E.U16 desc[UR58][R10.64+0x30], R3 ;  /* 0x000030030a006986 */ /* 0x0009e4000c10153a */
[----:B----4-:R-:W-:Y:S02]  /*12180*/  FMUL R3, R20, R2 ;  /* 0x0000000214037220 */ /* 0x010fe40000400000 */
[----:B------:R-:W4:Y:S01]  /*12190*/  LDL.LU R20, [R1+0x1c] ;  /* 0x00001c0001147983 */ /* 0x000f220000300800 */
[----:B------:R-:W-:Y:S02]  /*121a0*/  ISETP.GT.AND P6, PT, R0, 0x19, P2 ;  /* 0x000000190000780c */ /* 0x000fe400017c4270 */
[----:B------:R-:W-:-:S11]  /*121b0*/  F2FP.BF16.F32.PACK_AB R3, RZ, R3 ;  /* 0x00000003ff03723e */ /* 0x000fd600000010ff */
[----:B------:R5:W-:Y:S01]  /*121c0*/  @P6 STG.E.U16 desc[UR58][R10.64+0x32], R3 ;  /* 0x000032030a006986 */ /* 0x000be2000c10153a */
[----:B------:R-:W-:Y:S01]  /*121d0*/  ISETP.GT.AND P6, PT, R0, 0x20, P0 ;  /* 0x000000200000780c */ /* 0x000fe200007c4270 */
[----:B-----5:R-:W-:-:S05]  /*121e0*/  FMUL R3, R235, R2 ;  /* 0x00000002eb037220 */ /* 0x020fca0000400000 */
[----:B------:R-:W-:-:S07]  /*121f0*/  F2FP.BF16.F32.PACK_AB R3, RZ, R3 ;  /* 0x00000003ff03723e */ /* 0x000fce00000010ff */
[----:B------:R0:W-:Y:S01]  /*12200*/  @P6 STG.E.U16 desc[UR58][R12.64+0x40], R3 ;  /* 0x000040030c006986 */ /* 0x0001e2000c10153a */
[----:B------:R-:W-:Y:S01]  /*12210*/  ISETP.GT.AND P6, PT, R0, 0x21, P0 ;  /* 0x000000210000780c */ /* 0x000fe200007c4270 */
[-C--:B------:R-:W-:Y:S01]  /*12220*/  FMUL R17, R233, R2.reuse ;  /* 0x00000002e9117220 */ /* 0x080fe20000400000 */
[----:B0-----:R-:W-:-:S05]  /*12230*/  FMUL R3, R234, R2 ;  /* 0x00000002ea037220 */ /* 0x001fca0000400000 */
[----:B------:R-:W-:-:S06]  /*12240*/  F2FP.BF16.F32.PACK_AB R3, RZ, R3 ;  /* 0x00000003ff03723e */ /* 0x000fcc00000010ff */
[----:B------:R0:W-:Y:S01]  /*12250*/  @P6 STG.E.U16 desc[UR58][R12.64+0x42], R3 ;  /* 0x000042030c006986 */ /* 0x0001e2000c10153a */
[----:B------:R-:W-:Y:S02]  /*12260*/  ISETP.GT.AND P6, PT, R0, 0x20, P5 ;  /* 0x000000200000780c */ /* 0x000fe40002fc4270 */
[----:B------:R-:W-:-:S04]  /*12270*/  F2FP.BF16.F32.PACK_AB R17, RZ, R17 ;  /* 0x00000011ff11723e */ /* 0x000fc800000010ff */
[----:B------:R-:W-:Y:S01]  /*12280*/  PRMT R18, R17, 0x7610, R18 ;  /* 0x0000761011127816 */ /* 0x000fe20000000012 */
[----:B------:R-:W-:-:S06]  /*12290*/  FMUL R17, R232, R2 ;  /* 0x00000002e8117220 */ /* 0x000fcc0000400000 */
[----:B------:R1:W-:Y:S01]  /*122a0*/  @P6 STG.E.U16 desc[UR58][R14.64+0x40], R18 ;  /* 0x000040120e006986 */ /* 0x0003e2000c10153a */
[----:B------:R-:W-:Y:S02]  /*122b0*/  ISETP.GT.AND P6, PT, R0, 0x21, P5 ;  /* 0x000000210000780c */ /* 0x000fe40002fc4270 */
[----:B------:R-:W-:Y:S01]  /*122c0*/  F2FP.BF16.F32.PACK_AB R17, RZ, R17 ;  /* 0x00000011ff11723e */ /* 0x000fe200000010ff */
[----:B0-----:R-:W-:-:S05]  /*122d0*/  FMUL R3, R23, R2 ;  /* 0x0000000217037220 */ /* 0x001fca0000400000 */
[----:B------:R-:W-:-:S05]  /*122e0*/  F2FP.BF16.F32.PACK_AB R3, RZ, R3 ;  /* 0x00000003ff03723e */ /* 0x000fca00000010ff */
[----:B------:R0:W-:Y:S01]  /*122f0*/  @P6 STG.E.U16 desc[UR58][R14.64+0x42], R17 ;  /* 0x000042110e006986 */ /* 0x0001e2000c10153a */
[----:B------:R-:W-:Y:S02]  /*12300*/  ISETP.GT.AND P6, PT, R0, 0x28, P0 ;  /* 0x000000280000780c */ /* 0x000fe400007c4270 */
[----:B------:R-:W-:-:S11]  /*12310*/  PRMT R19, R3, 0x7610, R19 ;  /* 0x0000761003137816 */ /* 0x000fd60000000013 */
[----:B------:R-:W-:Y:S01]  /*12320*/  @P6 STG.E.U16 desc[UR58][R12.64+0x50], R19 ;  /* 0x000050130c006986 */ /* 0x000fe2000c10153a */
[----:B------:R-:W-:Y:S01]  /*12330*/  ISETP.GT.AND P6, PT, R0, 0x29, P0 ;  /* 0x000000290000780c */ /* 0x000fe200007c4270 */
[----:B------:R-:W-:-:S05]  /*12340*/  FMUL R224, R224, R2 ;  /* 0x00000002e0e07220 */ /* 0x000fca0000400000 */
[----:B------:R-:W-:Y:S01]  /*12350*/  F2FP.BF16.F32.PACK_AB R224, RZ, R224 ;  /* 0x000000e0ffe0723e */ /* 0x000fe200000010ff */
        /* <DEDUP_REMOVED lines=8> */
[-C--:B------:R-:W-:Y:S01]  /*123e0*/  FMUL R229, R229, R2.reuse ;  /* 0x00000002e5e57220 */ /* 0x080fe20000400000 */
[----:B--2---:R-:W-:-:S05]  /*123f0*/  FMUL R3, R22, R2 ;  /* 0x0000000216037220 */ /* 0x004fca0000400000 */
[----:B------:R-:W-:-:S04]  /*12400*/  F2FP.BF16.F32.PACK_AB R3, RZ, R3 ;  /* 0x00000003ff03723e */ /* 0x000fc800000010ff */
[----:B-1----:R-:W-:-:S05]  /*12410*/  PRMT R18, R3, 0x7610, R18 ;  /* 0x0000761003127816 */ /* 0x002fca0000000012 */
[----:B------:R-:W-:Y:S01]  /*12420*/  @P6 STG.E.U16 desc[UR58][R12.64+0x52], R18 ;  /* 0x000052120c006986 */ /* 0x000fe2000c10153a */
[----:B------:R-:W-:Y:S01]  /*12430*/  ISETP.GT.AND P6, PT, R0, 0x28, P5 ;  /* 0x000000280000780c */ /* 0x000fe20002fc4270 */
[----:B---3--:R-:W-:-:S05]  /*12440*/  FMUL R3, R21, R2 ;  /* 0x0000000215037220 */ /* 0x008fca0000400000 */
[----:B------:R-:W-:-:S04]  /*12450*/  F2FP.BF16.F32.PACK_AB R3, RZ, R3 ;  /* 0x00000003ff03723e */ /* 0x000fc800000010ff */
[----:B0-----:R-:W-:-:S05]  /*12460*/  PRMT R17, R3, 0x7610, R17 ;  /* 0x0000761003117816 */ /* 0x001fca0000000011 */
[----:B------:R-:W-:Y:S01]  /*12470*/  @P6 STG.E.U16 desc[UR58][R14.64+0x50], R17 ;  /* 0x000050110e006986 */ /* 0x000fe2000c10153a */
[----:B------:R-:W-:Y:S01]  /*12480*/  ISETP.GT.AND P6, PT, R0, 0x29, P5 ;  /* 0x000000290000780c */ /* 0x000fe20002fc4270 */
[----:B----4-:R-:W-:-:S05]  /*12490*/  FMUL R3, R20, R2 ;  /* 0x0000000214037220 */ /* 0x010fca0000400000 */
[----:B------:R-:W-:-:S07]  /*124a0*/  F2FP.BF16.F32.PACK_AB R3, RZ, R3 ;  /* 0x00000003ff03723e */ /* 0x000fce00000010ff */
[----:B------:R-:W-:Y:S01]  /*124b0*/  @P6 STG.E.U16 desc[UR58][R14.64+0x52], R3 ;  /* 0x000052030e006986 */ /* 0x000fe2000c10153a */
[----:B------:R-:W-:-:S13]  /*124c0*/  ISETP.GT.AND P6, PT, R0, 0x20, P1 ;  /* 0x000000200000780c */ /* 0x000fda0000fc4270 */
[----:B------:R-:W-:Y:S01]  /*124d0*/  @P6 STG.E.U16 desc[UR58][R6.64+0x40], R224 ;  /* 0x000040e006006986 */ /* 0x000fe2000c10153a */
[----:B------:R-:W-:-:S13]  /*124e0*/  ISETP.GT.AND P6, PT, R0, 0x21, P1 ;  /* 0x000000210000780c */ /* 0x000fda0000fc4270 */
[----:B------:R-:W-:Y:S01]  /*124f0*/  @P6 STG.E.U16 desc[UR58][R6.64+0x42], R225 ;  /* 0x000042e106006986 */ /* 0x000fe2000c10153a */
[----:B------:R-:W-:-:S13]  /*12500*/  ISETP.GT.AND P6, PT, R0, 0x20, P4 ;  /* 0x000000200000780c */ /* 0x000fda00027c4270 */
[----:B------:R-:W-:Y:S01]  /*12510*/  @P6 STG.E.U16 desc[UR58][R4.64+0x40], R226 ;  /* 0x000040e204006986 */ /* 0x000fe2000c10153a */
[----:B------:R-:W-:-:S13]  /*12520*/  ISETP.GT.AND P6, PT, R0, 0x21, P4 ;  /* 0x000000210000780c */ /* 0x000fda00027c4270 */
[----:B------:R-:W-:Y:S01]  /*12530*/  @P6 STG.E.U16 desc[UR58][R4.64+0x42], R227 ;  /* 0x000042e304006986 */ /* 0x000fe2000c10153a */
[----:B------:R-:W-:Y:S02]  /*12540*/  ISETP.GT.AND P6, PT, R0, 0x28, P1 ;  /* 0x000000280000780c */ /* 0x000fe40000fc4270 */
[----:B------:R-:W-:-:S11]  /*12550*/  F2FP.BF16.F32.PACK_AB R229, RZ, R229 ;  /* 0x000000e5ffe5723e */ /* 0x000fd600000010ff */
[----:B------:R-:W-:Y:S01]  /*12560*/  @P6 STG.E.U16 desc[UR58][R6.64+0x50], R228 ;  /* 0x000050e406006986 */ /* 0x000fe2000c10153a */
[----:B------:R-:W-:Y:S01]  /*12570*/  ISETP.GT.AND P6, PT, R0, 0x29, P1 ;  /* 0x000000290000780c */ /* 0x000fe20000fc4270 */
[----:B------:R-:W-:-:S12]  /*12580*/  FMUL R230, R230, R2 ;  /* 0x00000002e6e67220 */ /* 0x000fd80000400000 */
[----:B------:R-:W-:Y:S01]  /*12590*/  @P6 STG.E.U16 desc[UR58][R6.64+0x52], R229 ;  /* 0x000052e506006986 */ /* 0x000fe2000c10153a */
[----:B------:R-:W-:Y:S02]  /*125a0*/  ISETP.GT.AND P6, PT, R0, 0x28, P4 ;  /* 0x000000280000780c */ /* 0x000fe400027c4270 */
[----:B------:R-:W-:Y:S01]  /*125b0*/  F2FP.BF16.F32.PACK_AB R230, RZ, R230 ;  /* 0x000000e6ffe6723e */ /* 0x000fe200000010ff */
[----:B------:R-:W-:-:S10]  /*125c0*/  FMUL R231, R231, R2 ;  /* 0x00000002e7e77220 */ /* 0x000fd40000400000 */
        /* <DEDUP_REMOVED lines=725> */
[C---:B------:R-:W-:Y:S02]  /*15320*/  ISETP.GT.AND P6, PT, R0.reuse, 0xa8, P0 ;  /* 0x000000a80000780c */ /* 0x040fe400007c4270 */
[----:B------:R-:W-:Y:S02]  /*15330*/  ISETP.GT.AND P0, PT, R0, 0xa9, P0 ;  /* 0x000000a90000780c */ /* 0x000fe40000704270 */
[----:B------:R-:W-:Y:S01]  /*15340*/  F2FP.BF16.F32.PACK_AB R45, RZ, R45 ;  /* 0x0000002dff2d723e */ /* 0x000fe200000010ff */
[-C--:B------:R-:W-:Y:S01]  /*15350*/  FMUL R44, R44, R2.reuse ;  /* 0x000000022c2c7220 */ /* 0x080fe20000400000 */
[----:B------:R-:W-:-:S09]  /*15360*/  FMUL R46, R46, R2 ;  /* 0x000000022e2e7220 */ /* 0x000fd20000400000 */
[----:B------:R-:W-:Y:S01]  /*15370*/  @P0 STG.E.U16 desc[UR58][R12.64+0x152], R45 ;  /* 0x0001522d0c000986 */ /* 0x000fe2000c10153a */
[C---:B------:R-:W-:Y:S02]  /*15380*/  ISETP.GT.AND P0, PT, R0.reuse, 0xa8, P5 ;  /* 0x000000a80000780c */ /* 0x040fe40002f04270 */
[----:B------:R-:W-:Y:S02]  /*15390*/  F2FP.BF16.F32.PACK_AB R44, RZ, R44 ;  /* 0x0000002cff2c723e */ /* 0x000fe400000010ff */
[----:B------:R-:W-:Y:S02]  /*153a0*/  F2FP.BF16.F32.PACK_AB R46, RZ, R46 ;  /* 0x0000002eff2e723e */ /* 0x000fe400000010ff */
[----:B------:R-:W-:Y:S01]  /*153b0*/  ISETP.GT.AND P5, PT, R0, 0xa9, P5 ;  /* 0x000000a90000780c */ /* 0x000fe20002fa4270 */
[----:B------:R0:W-:Y:S01]  /*153c0*/  @P6 STG.E.U16 desc[UR58][R12.64+0x150], R44 ;  /* 0x0001502c0c006986 */ /* 0x0001e2000c10153a */
[-C--:B------:R-:W-:Y:S01]  /*153d0*/  FMUL R47, R47, R2.reuse ;  /* 0x000000022f2f7220 */ /* 0x080fe20000400000 */
[----:B------:R-:W-:-:S04]  /*153e0*/  FMUL R32, R32, R2 ;  /* 0x0000000220207220 */ /* 0x000fc80000400000 */
[----:B------:R-:W-:Y:S01]  /*153f0*/  @P0 STG.E.U16 desc[UR58][R14.64+0x150], R46 ;  /* 0x0001502e0e000986 */ /* 0x000fe2000c10153a */
[----:B------:R-:W-:Y:S02]  /*15400*/  ISETP.GT.AND P0, PT, R0, 0xa0, P1 ;  /* 0x000000a00000780c */ /* 0x000fe40000f04270 */
[----:B------:R-:W-:Y:S02]  /*15410*/  F2FP.BF16.F32.PACK_AB R47, RZ, R47 ;  /* 0x0000002fff2f723e */ /* 0x000fe400000010ff */
[----:B------:R-:W-:-:S03]  /*15420*/  F2FP.BF16.F32.PACK_AB R32, RZ, R32 ;  /* 0x00000020ff20723e */ /* 0x000fc600000010ff */
[----:B------:R-:W-:Y:S01]  /*15430*/  @P5 STG.E.U16 desc[UR58][R14.64+0x152], R47 ;  /* 0x0001522f0e005986 */ /* 0x000fe2000c10153a */
[----:B------:R-:W-:Y:S01]  /*15440*/  ISETP.GT.AND P5, PT, R0, 0xa1, P1 ;  /* 0x000000a10000780c */ /* 0x000fe20000fa4270 */
[----:B------:R-:W-:-:S04]  /*15450*/  FMUL R33, R33, R2 ;  /* 0x0000000221217220 */ /* 0x000fc80000400000 */
[----:B------:R-:W-:Y:S01]  /*15460*/  @P0 STG.E.U16 desc[UR58][R6.64+0x140], R32 ;  /* 0x0001402006000986 */ /* 0x000fe2000c10153a */
[----:B------:R-:W-:Y:S01]  /*15470*/  ISETP.GT.AND P0, PT, R0, 0xa0, P4 ;  /* 0x000000a00000780c */ /* 0x000fe20002704270 */
[----:B------:R-:W-:Y:S01]  /*15480*/  FMUL R34, R34, R2 ;  /* 0x0000000222227220 */ /* 0x000fe20000400000 */
[----:B------:R-:W-:-:S04]  /*15490*/  F2FP.BF16.F32.PACK_AB R33, RZ, R33 ;  /* 0x00000021ff21723e */ /* 0x000fc800000010ff */
[----:B------:R-:W-:Y:S01]  /*154a0*/  F2FP.BF16.F32.PACK_AB R34, RZ, R34 ;  /* 0x00000022ff22723e */ /* 0x000fe200000010ff */
[----:B------:R-:W-:Y:S01]  /*154b0*/  @P5 STG.E.U16 desc[UR58][R6.64+0x142], R33 ;  /* 0x0001422106005986 */ /* 0x000fe2000c10153a */
[----:B------:R-:W-:Y:S01]  /*154c0*/  ISETP.GT.AND P5, PT, R0, 0xa1, P4 ;  /* 0x000000a10000780c */ /* 0x000fe200027a4270 */
[----:B------:R-:W-:-:S04]  /*154d0*/  FMUL R35, R35, R2 ;  /* 0x0000000223237220 */ /* 0x000fc80000400000 */
[----:B------:R-:W-:Y:S01]  /*154e0*/  @P0 STG.E.U16 desc[UR58][R4.64+0x140], R34 ;  /* 0x0001402204000986 */ /* 0x000fe2000c10153a */
[C---:B------:R-:W-:Y:S02]  /*154f0*/  ISETP.GT.AND P0, PT, R0.reuse, 0xa8, P1 ;  /* 0x000000a80000780c */ /* 0x040fe40000f04270 */
[----:B------:R-:W-:Y:S01]  /*15500*/  ISETP.GT.AND P1, PT, R0, 0xa9, P1 ;  /* 0x000000a90000780c */ /* 0x000fe20000f24270 */
[-C--:B------:R-:W-:Y:S01]  /*15510*/  FMUL R36, R36, R2.reuse ;  /* 0x0000000224247220 */ /* 0x080fe20000400000 */
[----:B------:R-:W-:Y:S01]  /*15520*/  F2FP.BF16.F32.PACK_AB R35, RZ, R35 ;  /* 0x00000023ff23723e */ /* 0x000fe200000010ff */
[----:B------:R-:W-:-:S03]  /*15530*/  FMUL R37, R37, R2 ;  /* 0x0000000225257220 */ /* 0x000fc60000400000 */
[----:B------:R-:W-:Y:S01]  /*15540*/  F2FP.BF16.F32.PACK_AB R36, RZ, R36 ;  /* 0x00000024ff24723e */ /* 0x000fe200000010ff */
[----:B------:R-:W-:Y:S01]  /*15550*/  @P5 STG.E.U16 desc[UR58][R4.64+0x142], R35 ;  /* 0x0001422304005986 */ /* 0x000fe2000c10153a */
[----:B------:R-:W-:Y:S02]  /*15560*/  F2FP.BF16.F32.PACK_AB R37, RZ, R37 ;  /* 0x00000025ff25723e */ /* 0x000fe400000010ff */
[----:B------:R-:W-:-:S03]  /*15570*/  ISETP.GT.AND P5, PT, R0, 0xa8, P4 ;  /* 0x000000a80000780c */ /* 0x000fc600027a4270 */
[----:B0-----:R-:W-:Y:S02]  /*15580*/  @P1 IMAD.MOV.U32 R12, RZ, RZ, R6 ;  /* 0x000000ffff0c1224 */ /* 0x001fe400078e0006 */
[----:B------:R-:W-:Y:S02]  /*15590*/  @P1 IMAD.MOV.U32 R13, RZ, RZ, R7 ;  /* 0x000000ffff0d1224 */ /* 0x000fe400078e0007 */
[----:B------:R-:W-:Y:S01]  /*155a0*/  FMUL R38, R38, R2 ;  /* 0x0000000226267220 */ /* 0x000fe20000400000 */
[----:B------:R-:W-:Y:S01]  /*155b0*/  @P0 STG.E.U16 desc[UR58][R6.64+0x150], R36 ;  /* 0x0001502406000986 */ /* 0x000fe2000c10153a */
[----:B------:R-:W-:-:S03]  /*155c0*/  ISETP.GT.AND P4, PT, R0, 0xa9, P4 ;  /* 0x000000a90000780c */ /* 0x000fc60002784270 */
[----:B------:R-:W-:Y:S01]  /*155d0*/  @P1 STG.E.U16 desc[UR58][R12.64+0x152], R37 ;  /* 0x000152250c001986 */ /* 0x000fe2000c10153a */
[----:B------:R-:W-:Y:S01]  /*155e0*/  ISETP.GT.AND P1, PT, R0, 0xa0, P3 ;  /* 0x000000a00000780c */ /* 0x000fe20001f24270 */
[----:B------:R-:W-:Y:S01]  /*155f0*/  FMUL R39, R39, R2 ;  /* 0x0000000227277220 */ /* 0x000fe20000400000 */
[----:B------:R-:W-:Y:S01]  /*15600*/  F2FP.BF16.F32.PACK_AB R38, RZ, R38 ;  /* 0x00000026ff26723e */ /* 0x000fe200000010ff */
[----:B------:R-:W-:Y:S01]  /*15610*/  FMUL R24, R24, R2 ;  /* 0x0000000218187220 */ /* 0x000fe20000400000 */
[C---:B------:R-:W-:Y:S02]  /*15620*/  ISETP.GT.AND P0, PT, R0.reuse, 0xa1, P3 ;  /* 0x000000a10000780c */ /* 0x040fe40001f04270 */
[----:B------:R-:W-:Y:S01]  /*15630*/  F2FP.BF16.F32.PACK_AB R39, RZ, R39 ;  /* 0x00000027ff27723e */ /* 0x000fe200000010ff */
[----:B------:R-:W-:Y:S01]  /*15640*/  @P5 STG.E.U16 desc[UR58][R4.64+0x150], R38 ;  /* 0x0001502604005986 */ /* 0x000fe2000c10153a */
[----:B------:R-:W-:Y:S02]  /*15650*/  F2FP.BF16.F32.PACK_AB R24, RZ, R24 ;  /* 0x00000018ff18723e */ /* 0x000fe400000010ff */
[----:B------:R-:W-:Y:S01]  /*15660*/  ISETP.GT.AND P5, PT, R0, 0xa0, P2 ;  /* 0x000000a00000780c */ /* 0x000fe200017a4270 */
[-C--:B------:R-:W-:Y:S01]  /*15670*/  FMUL R25, R25, R2.reuse ;  /* 0x0000000219197220 */ /* 0x080fe20000400000 */
[----:B------:R0:W-:Y:S01]  /*15680*/  @P4 STG.E.U16 desc[UR58][R4.64+0x152], R39 ;  /* 0x0001522704004986 */ /* 0x0001e2000c10153a */
[----:B------:R-:W-:-:S03]  /*15690*/  FMUL R26, R26, R2 ;  /* 0x000000021a1a7220 */ /* 0x000fc60000400000 */
[----:B------:R-:W-:Y:S01]  /*156a0*/  @P1 STG.E.U16 desc[UR58][R8.64+0x140], R24 ;  /* 0x0001401808001986 */ /* 0x000fe2000c10153a */
[C---:B------:R-:W-:Y:S02]  /*156b0*/  ISETP.GT.AND P1, PT, R0.reuse, 0xa1, P2 ;  /* 0x000000a10000780c */ /* 0x040fe40001724270 */
[----:B------:R-:W-:Y:S02]  /*156c0*/  F2FP.BF16.F32.PACK_AB R25, RZ, R25 ;  /* 0x00000019ff19723e */ /* 0x000fe400000010ff */
[C---:B------:R-:W-:Y:S01]  /*156d0*/  ISETP.GT.AND P4, PT, R0.reuse, 0xa8, P2 ;  /* 0x000000a80000780c */ /* 0x040fe20001784270 */
[----:B------:R-:W-:Y:S01]  /*156e0*/  FMUL R27, R27, R2 ;  /* 0x000000021b1b7220 */ /* 0x000fe20000400000 */
[----:B------:R-:W-:Y:S01]  /*156f0*/  F2FP.BF16.F32.PACK_AB R26, RZ, R26 ;  /* 0x0000001aff1a723e */ /* 0x000fe200000010ff */
[----:B0-----:R-:W-:Y:S01]  /*15700*/  @P5 IMAD.MOV.U32 R4, RZ, RZ, R10 ;  /* 0x000000ffff045224 */ /* 0x001fe200078e000a */
[----:B------:R-:W-:Y:S01]  /*15710*/  @P0 STG.E.U16 desc[UR58][R8.64+0x142], R25 ;  /* 0x0001421908000986 */ /* 0x000fe2000c10153a */
[----:B------:R-:W-:Y:S01]  /*15720*/  @P5 IMAD.MOV.U32 R5, RZ, RZ, R11 ;  /* 0x000000ffff055224 */ /* 0x000fe200078e000b */
[----:B------:R-:W-:-:S02]  /*15730*/  ISETP.GT.AND P0, PT, R0, 0xa8, P3 ;  /* 0x000000a80000780c */ /* 0x000fc40001f04270 */
[----:B------:R-:W-:Y:S01]  /*15740*/  ISETP.GT.AND P3, PT, R0, 0xa9, P3 ;  /* 0x000000a90000780c */ /* 0x000fe20001f64270 */
[-C--:B------:R-:W-:Y:S01]  /*15750*/  FMUL R28, R28, R2.reuse ;  /* 0x000000021c1c7220 */ /* 0x080fe20000400000 */
[----:B------:R-:W-:Y:S01]  /*15760*/  ISETP.GT.AND P2, PT, R0, 0xa9, P2 ;  /* 0x000000a90000780c */ /* 0x000fe20001744270 */
[----:B------:R0:W-:Y:S01]  /*15770*/  @P5 STG.E.U16 desc[UR58][R4.64+0x140], R26 ;  /* 0x0001401a04005986 */ /* 0x0001e2000c10153a */
[-C--:B------:R-:W-:Y:S01]  /*15780*/  FMUL R29, R29, R2.reuse ;  /* 0x000000021d1d7220 */ /* 0x080fe20000400000 */
[----:B------:R-:W-:Y:S01]  /*15790*/  F2FP.BF16.F32.PACK_AB R27, RZ, R27 ;  /* 0x0000001bff1b723e */ /* 0x000fe200000010ff */
[-C--:B------:R-:W-:Y:S01]  /*157a0*/  FMUL R30, R30, R2.reuse ;  /* 0x000000021e1e7220 */ /* 0x080fe20000400000 */
[----:B------:R-:W-:Y:S01]  /*157b0*/  FMUL R31, R31, R2 ;  /* 0x000000021f1f7220 */ /* 0x000fe20000400000 */
[----:B------:R-:W-:Y:S02]  /*157c0*/  F2FP.BF16.F32.PACK_AB R28, RZ, R28 ;  /* 0x0000001cff1c723e */ /* 0x000fe400000010ff */
[----:B------:R-:W-:Y:S01]  /*157d0*/  F2FP.BF16.F32.PACK_AB R29, RZ, R29 ;  /* 0x0000001dff1d723e */ /* 0x000fe200000010ff */
[----:B0-----:R-:W-:-:S02]  /*157e0*/  @P1 IMAD.MOV.U32 R4, RZ, RZ, R10 ;  /* 0x000000ffff041224 */ /* 0x001fc400078e000a */
[----:B------:R-:W-:Y:S01]  /*157f0*/  @P1 IMAD.MOV.U32 R5, RZ, RZ, R11 ;  /* 0x000000ffff051224 */ /* 0x000fe200078e000b */
[----:B------:R-:W-:Y:S02]  /*15800*/  F2FP.BF16.F32.PACK_AB R30, RZ, R30 ;  /* 0x0000001eff1e723e */ /* 0x000fe400000010ff */
[----:B------:R-:W-:Y:S02]  /*15810*/  F2FP.BF16.F32.PACK_AB R31, RZ, R31 ;  /* 0x0000001fff1f723e */ /* 0x000fe400000010ff */
[----:B------:R0:W-:Y:S04]  /*15820*/  @P1 STG.E.U16 desc[UR58][R4.64+0x142], R27 ;  /* 0x0001421b04001986 */ /* 0x0001e8000c10153a */
[----:B------:R1:W-:Y:S04]  /*15830*/  @P0 STG.E.U16 desc[UR58][R8.64+0x150], R28 ;  /* 0x0001501c08000986 */ /* 0x0003e8000c10153a */
[----:B------:R1:W-:Y:S01]  /*15840*/  @P3 STG.E.U16 desc[UR58][R8.64+0x152], R29 ;  /* 0x0001521d08003986 */ /* 0x0003e2000c10153a */
[----:B0-----:R-:W-:-:S02]  /*15850*/  @P4 IMAD.MOV.U32 R4, RZ, RZ, R10 ;  /* 0x000000ffff044224 */ /* 0x001fc400078e000a */
[----:B------:R-:W-:-:S05]  /*15860*/  @P4 IMAD.MOV.U32 R5, RZ, RZ, R11 ;  /* 0x000000ffff054224 */ /* 0x000fca00078e000b */
[----:B------:R1:W-:Y:S04]  /*15870*/  @P4 STG.E.U16 desc[UR58][R4.64+0x150], R30 ;  /* 0x0001501e04004986 */ /* 0x0003e8000c10153a */
[----:B------:R1:W-:Y:S02]  /*15880*/  @P2 STG.E.U16 desc[UR58][R10.64+0x152], R31 ;  /* 0x0001521f0a002986 */ /* 0x0003e4000c10153a */
.L_x_549:
[----:B------:R-:W-:Y:S05]  /*15890*/  BSYNC B0 ;  /* 0x0000000000007941 */ /* 0x000fea0003800000 */
.L_x_29:
[----:B01----:R-:W2:Y:S04]  /*158a0*/  LDL.LU R5, [R1+0x10c] ;  /* 0x00010c0001057983 */ /* 0x003ea80000300800 */
[----:B------:R-:W2:Y:S01]  /*158b0*/  LDL.LU R4, [R1+0x110] ;  /* 0x0001100001047983 */ /* 0x000ea20000300800 */
[----:B------:R-:W-:Y:S01]  /*158c0*/  ULDC UR4, c[0x0][0xc] ;  /* 0x0000030000047ab9 */ /* 0x000fe20000000800 */
[----:B------:R-:W-:Y:S01]  /*158d0*/  ULDC UR5, c[0x0][0x10] ;  /* 0x0000040000057ab9 */ /* 0x000fe20000000800 */
[----:B-----5:R-:W2:Y:S01]  /*158e0*/  LDC R3, c[0x0][0x14] ;  /* 0x00000500ff037b82 */ /* 0x020ea20000000800 */
[----:B------:R-:W-:Y:S01]  /*158f0*/  UIMAD.WIDE.U32 UR4, UR4, UR5, URZ ;  /* 0x00000005040472a5 */ /* 0x000fe2000f8e003f */
[----:B------:R-:W-:Y:S01]  /*15900*/  PRMT R0, RZ, 0x7610, R0 ;  /* 0x00007610ff007816 */ /* 0x000fe20000000000 */
[----:B------:R-:W-:Y:S01]  /*15910*/  UMOV UR54, 0xffffffff ;  /* 0xffffffff00367882 */ /* 0x000fe20000000000 */
[----:B------:R-:W-:-:S03]  /*15920*/  UMOV UR53, 0xffffffff ;  /* 0xffffffff00357882 */ /* 0x000fc60000000000 */
[----:B--2---:R-:W-:-:S04]  /*15930*/  IMAD.WIDE.U32 R4, R3, UR4, R4 ;  /* 0x0000000403047c25 */ /* 0x004fc8000f8e0004 */
[----:B------:R-:W-:Y:S01]  /*15940*/  IMAD R3, R3, UR5, RZ ;  /* 0x0000000503037c24 */ /* 0x000fe2000f8e02ff */
[----:B------:R-:W-:Y:S01]  /*15950*/  ULDC.64 UR4, c[0x0][0x650] ;  /* 0x0001940000047ab9 */ /* 0x000fe20000000a00 */
[----:B----4-:R-:W-:Y:S01]  /*15960*/  IMAD.MOV.U32 R21, RZ, RZ, R4 ;  /* 0x000000ffff157224 */ /* 0x010fe200078e0004 */
[----:B------:R-:W-:Y:S01]  /*15970*/  ISETP.GE.U32.AND P0, PT, R4, UR4, PT ;  /* 0x0000000404007c0c */ /* 0x000fe2000bf06070 */
[----:B------:R-:W-:-:S05]  /*15980*/  IMAD.IADD R23, R5, 0x1, R3 ;  /* 0x0000000105177824 */ /* 0x000fca00078e0203 */
[----:B------:R0:W-:Y:S01]  /*15990*/  STL [R1+0x10c], R23 ;  /* 0x00010c1701007387 */ /* 0x0001e20000100800 */
[----:B------:R-:W-:-:S03]  /*159a0*/  ISETP.GE.U32.AND.EX P0, PT, R23, UR5, PT, P0 ;  /* 0x0000000517007c0c */ /* 0x000fc6000bf06100 */
[----:B------:R0:W-:Y:S10]  /*159b0*/  STL [R1+0x110], R21 ;  /* 0x0001101501007387 */ /* 0x0001f40000100800 */
[----:B0-----:R-:W-:Y:S05]  /*159c0*/  @P0 BRA `(.L_x_550) ;  /* 0x0000000400780947 */ /* 0x001fea0003800000 */
[----:B------:R-:W0:Y:S01]  /*159d0*/  S2R R17, SR_CTAID.X ;  /* 0x0000000000117919 */ /* 0x000e220000002500 */
[----:B------:R-:W1:Y:S01]  /*159e0*/  LDC.64 R10, c[0x0][0x628] ;  /* 0x00018a00ff0a7b82 */ /* 0x000e620000000a00 */
[----:B------:R-:W-:Y:S01]  /*159f0*/  ULDC UR4, c[0x0][0x150] ;  /* 0x0000540000047ab9 */ /* 0x000fe20000000800 */
[----:B------:R-:W-:Y:S01]  /*15a00*/  IMAD.MOV.U32 R8, RZ, RZ, R21 ;  /* 0x000000ffff087224 */ /* 0x000fe200078e0015 */
[----:B------:R-:W2:Y:S01]  /*15a10*/  S2R R19, SR_CTAID.Y ;  /* 0x0000000000137919 */ /* 0x000ea20000002600 */
[----:B------:R-:W-:-:S04]  /*15a20*/  IMAD.MOV.U32 R9, RZ, RZ, R23 ;  /* 0x000000ffff097224 */ /* 0x000fc800078e0017 */
[----:B------:R-:W4:Y:S08]  /*15a30*/  LDC R20, c[0x0][0x144] ;  /* 0x00005100ff147b82 */ /* 0x000f300000000800 */
[----:B------:R-:W2:Y:S08]  /*15a40*/  LDC R12, c[0x0][0x630] ;  /* 0x00018c00ff0c7b82 */ /* 0x000eb00000000800 */
[----:B------:R-:W2:Y:S01]  /*15a50*/  LDC.64 R14, c[0x0][0x620] ;  /* 0x00018800ff0e7b82 */ /* 0x000ea20000000a00 */
[----:B-1----:R-:W-:-:S04]  /*15a60*/  ISETP.NE.U32.AND P0, PT, R10, RZ, PT ;  /* 0x000000ff0a00720c */ /* 0x002fc80003f05070 */
[----:B------:R-:W-:Y:S02]  /*15a70*/  ISETP.NE.AND.EX P0, PT, R11, RZ, PT, P0 ;  /* 0x000000ff0b00720c */ /* 0x000fe40003f05300 */
[----:B0-----:R-:W-:-:S05]  /*15a80*/  I2FP.F32.U32 R0, R17 ;  /* 0x0000001100007245 */ /* 0x001fca0000201000 */
[----:B------:R-:W-:-:S04]  /*15a90*/  FMUL R0, R0, UR4 ;  /* 0x0000000400007c20 */ /* 0x000fc80008400000 */
[----:B------:R0:W1:Y:S02]  /*15aa0*/  F2I.U32.TRUNC.NTZ R18, R0 ;  /* 0x0000000000127305 */ /* 0x000064000020f000 */
[----:B----4-:R-:W-:Y:S05]  /*15ab0*/  @!P0 BRA `(.L_x_551) ;  /* 0x0000000000288947 */ /* 0x010fea0003800000 */
[----:B0-----:R-:W0:Y:S02]  /*15ac0*/  LDC R0, c[0x0][0x634] ;  /* 0x00018d00ff007b82 */ /* 0x001e240000000800 */
        /* <DEDUP_REMOVED lines=9> */
.L_x_551:
[-CC-:B--2---:R-:W-:Y:S01]  /*15b60*/  SHF.R.U64 R27, R8, R12.reuse, R9.reuse ;  /* 0x0000000c081b7219 */ /* 0x184fe20000001209 */
[----:B------:R-:W2:Y:S01]  /*15b70*/  LDC.64 R24, c[0x0][0x640] ;  /* 0x00019000ff187b82 */ /* 0x000ea20000000a00 */
[----:B0-----:R-:W-:Y:S01]  /*15b80*/  SHF.R.U32.HI R0, RZ, R12, R9 ;  /* 0x0000000cff007219 */ /* 0x001fe20000011609 */
[----:B------:R-:W-:Y:S01]  /*15b90*/  IMAD.MOV.U32 R4, RZ, RZ, R21 ;  /* 0x000000ffff047224 */ /* 0x000fe200078e0015 */
[----:B------:R-:W-:Y:S01]  /*15ba0*/  IADD3 R3, P0, RZ, -R27, RZ ;  /* 0x8000001bff037210 */ /* 0x000fe20007f1e0ff */
[----:B------:R-:W-:Y:S01]  /*15bb0*/  ULDC UR4, c[0x0][0x154] ;  /* 0x0000550000047ab9 */ /* 0x000fe20000000800 */
[----:B-1----:R-:W-:Y:S01]  /*15bc0*/  IADD3 R18, -R18, RZ, RZ ;  /* 0x000000ff12127210 */ /* 0x002fe20007ffe1ff */
[----:B------:R-:W-:Y:S02]  /*15bd0*/  IMAD.MOV.U32 R7, RZ, RZ, 0x1 ;  /* 0x00000001ff077424 */ /* 0x000fe400078e00ff */
[----:B------:R-:W0:Y:S01]  /*15be0*/  LDC R6, c[0x0][0x618] ;  /* 0x00018600ff067b82 */ /* 0x000e220000000800 */
[----:B------:R-:W-:-:S02]  /*15bf0*/  IMAD.X R5, RZ, RZ, ~R0, P0 ;  /* 0x000000ffff057224 */ /* 0x000fc400000e0e00 */
[----:B------:R-:W-:Y:S02]  /*15c00*/  IMAD R17, R20, R18, R17 ;  /* 0x0000001214117224 */ /* 0x000fe400078e0211 */
[-C--:B------:R-:W-:Y:S02]  /*15c10*/  IMAD R0, R5, R14.reuse, RZ ;  /* 0x0000000e05007224 */ /* 0x080fe400078e02ff */
[----:B------:R-:W-:Y:S01]  /*15c20*/  IMAD.MOV.U32 R5, RZ, RZ, R23 ;  /* 0x000000ffff057224 */ /* 0x000fe200078e0017 */
[----:B------:R-:W1:Y:S01]  /*15c30*/  LDC R8, c[0x0][0x608] ;  /* 0x00018200ff087b82 */ /* 0x000e620000000800 */
[----:B------:R-:W-:-:S04]  /*15c40*/  IMAD.WIDE.U32 R4, R3, R14, R4 ;  /* 0x0000000e03047225 */ /* 0x000fc800078e0004 */
[----:B------:R-:W-:-:S03]  /*15c50*/  IMAD R3, R3, R15, R0 ;  /* 0x0000000f03037224 */ /* 0x000fc600078e0200 */
[----:B------:R-:W4:Y:S01]  /*15c60*/  LDC R22, c[0x0][0x658] ;  /* 0x00019600ff167b82 */ /* 0x000f220000000800 */
[----:B------:R-:W-:Y:S01]  /*15c70*/  I2FP.F32.U32 R0, R19 ;  /* 0x0000001300007245 */ /* 0x000fe20000201000 */
[----:B------:R-:W-:Y:S01]  /*15c80*/  IMAD.IADD R3, R5, 0x1, R3 ;  /* 0x0000000105037824 */ /* 0x000fe200078e0203 */
[----:B--2---:R-:W-:Y:S01]  /*15c90*/  ISETP.NE.U32.AND P0, PT, R24, RZ, PT ;  /* 0x000000ff1800720c */ /* 0x004fe20003f05070 */
[----:B------:R-:W-:Y:S02]  /*15ca0*/  IMAD.MOV.U32 R5, RZ, RZ, -0x1 ;  /* 0xffffffffff057424 */ /* 0x000fe400078e00ff */
[----:B------:R-:W-:Y:S02]  /*15cb0*/  FMUL R0, R0, UR4 ;  /* 0x0000000400007c20 */ /* 0x000fe40008400000 */
[----:B------:R-:W2:Y:S01]  /*15cc0*/  LDC R18, c[0x0][0x148] ;  /* 0x00005200ff127b82 */ /* 0x000ea20000000800 */
[----:B0-----:R-:W-:Y:S01]  /*15cd0*/  SHF.R.U64 R12, R4, R6, R3 ;  /* 0x00000006040c7219 */ /* 0x001fe20000001203 */
[----:B------:R0:W0:Y:S01]  /*15ce0*/  F2I.U32.TRUNC.NTZ R13, R0 ;  /* 0x00000000000d7305 */ /* 0x000022000020f000 */
[----:B------:R-:W-:-:S02]  /*15cf0*/  ISETP.NE.AND.EX P0, PT, R25, RZ, PT, P0 ;  /* 0x000000ff1900720c */ /* 0x000fc40003f05300 */
[----:B------:R-:W-:-:S03]  /*15d00*/  SHF.R.U32.HI R3, RZ, R6, R3 ;  /* 0x00000006ff037219 */ /* 0x000fc60000011603 */
[----:B------:R-:W0:Y:S01]  /*15d10*/  LDC R15, c[0x0][0x600] ;  /* 0x00018000ff0f7b82 */ /* 0x000e220000000800 */
[-CC-:B-1----:R-:W-:Y:S02]  /*15d20*/  SHF.R.U64 R10, R12, R8.reuse, R3.reuse ;  /* 0x000000080c0a7219 */ /* 0x182fe40000001203 */
[----:B------:R-:W-:-:S05]  /*15d30*/  SHF.R.U32.HI R3, RZ, R8, R3 ;  /* 0x00000008ff037219 */ /* 0x000fca0000011603 */
[----:B------:R-:W1:Y:S01]  /*15d40*/  LDC R20, c[0x0][0x648] ;  /* 0x00019200ff147b82 */ /* 0x000e620000000800 */
[-C--:B----4-:R-:W-:Y:S02]  /*15d50*/  SHF.L.U32 R4, R5, R22.reuse, RZ ;  /* 0x0000001605047219 */ /* 0x090fe400000006ff */
[-CC-:B------:R-:W-:Y:S02]  /*15d60*/  SHF.R.U64 R14, R10, R22.reuse, R3.reuse ;  /* 0x000000160a0e7219 */ /* 0x180fe40000001203 */
[----:B------:R-:W-:Y:S02]  /*15d70*/  SHF.R.U32.HI R5, RZ, R22, R3 ;  /* 0x00000016ff057219 */ /* 0x000fe40000011603 */
[----:B------:R-:W-:Y:S01]  /*15d80*/  LOP3.LUT R21, RZ, R4, RZ, 0x33, !PT ;  /* 0x00000004ff157212 */ /* 0x000fe200078e33ff */
[----:B------:R-:W4:Y:S01]  /*15d90*/  LDC R23, c[0x0][0x638] ;  /* 0x00018e00ff177b82 */ /* 0x000f220000000800 */
[----:B------:R-:W-:Y:S01]  /*15da0*/  SHF.L.U32 R22, R7, R22, RZ ;  /* 0x0000001607167219 */ /* 0x000fe200000006ff */
[----:B------:R-:W-:-:S06]  /*15db0*/  IMAD.MOV.U32 R4, RZ, RZ, R14 ;  /* 0x000000ffff047224 */ /* 0x000fcc00078e000e */
[----:B------:R-:W0:Y:S01]  /*15dc0*/  LDC R26, c[0x0][0x610] ;  /* 0x00018400ff1a7b82 */ /* 0x000e220000000800 */
[----:B------:R-:W-:Y:S05]  /*15dd0*/  @!P0 BRA `(.L_x_552) ;  /* 0x0000000000288947 */ /* 0x000fea0003800000 */
[----:B------:R-:W5:Y:S02]  /*15de0*/  LDC R3, c[0x0][0x64c] ;  /* 0x00019300ff037b82 */ /* 0x000f640000000800 */
[----:B-----5:R-:W-:-:S05]  /*15df0*/  IADD3 R3, P0, R14, R3, RZ ;  /* 0x000000030e037210 */ /* 0x020fca0007f1e0ff */
        /* <DEDUP_REMOVED lines=8> */
.L_x_552:
[----:B------:R-:W5:Y:S01]  /*15e80*/  LDC R3, c[0x0][0x65c] ;  /* 0x00019700ff037b82 */ /* 0x000f620000000800 */
[----:B01----:R-:W-:Y:S01]  /*15e90*/  SHF.R.U64 R0, R4, R20, R5 ;  /* 0x0000001404007219 */ /* 0x003fe20000001205 */
[----:B------:R-:W-:Y:S01]  /*15ea0*/  VIADD R7, R15, 0xffffffff ;  /* 0xffffffff0f077836 */ /* 0x000fe20000000000 */
[----:B------:R-:W-:Y:S01]  /*15eb0*/  LOP3.LUT R5, R10, R21, RZ, 0xc0, !PT ;  /* 0x000000150a057212 */ /* 0x000fe200078ec0ff */
[----:B------:R-:W-:Y:S01]  /*15ec0*/  IMAD.MOV R13, RZ, RZ, -R13 ;  /* 0x000000ffff0d7224 */ /* 0x000fe200078e0a0d */
[----:B------:R-:W-:Y:S02]  /*15ed0*/  R2UR UR53, R27 ;  /* 0x000000001b3572ca */ /* 0x000fe400000e0000 */
[----:B------:R-:W-:Y:S02]  /*15ee0*/  LOP3.LUT R12, R12, R7, RZ, 0xc0, !PT ;  /* 0x000000070c0c7212 */ /* 0x000fe400078ec0ff */
[----:B-----5:R-:W-:Y:S01]  /*15ef0*/  ISETP.NE.AND P0, PT, R3, 0x1, PT ;  /* 0x000000010300780c */ /* 0x020fe20003f05270 */
[----:B------:R-:W-:-:S02]  /*15f00*/  IMAD.MOV R3, RZ, RZ, -R0 ;  /* 0x000000ffff037224 */ /* 0x000fc400078e0a00 */
[----:B------:R-:W-:Y:S02]  /*15f10*/  IMAD R0, R22, R0, R5 ;  /* 0x0000000016007224 */ /* 0x000fe400078e0205 */
[----:B----4-:R-:W-:-:S04]  /*15f20*/  IMAD R3, R3, R23, R14 ;  /* 0x0000001703037224 */ /* 0x010fc800078e020e */
[----:B------:R-:W-:-:S04]  /*15f30*/  IMAD R3, R3, R15, R12 ;  /* 0x0000000f03037224 */ /* 0x000fc800078e020c */
[----:B--2---:R-:W-:-:S04]  /*15f40*/  @P0 IMAD R17, R18, R13, R19 ;  /* 0x0000000d12110224 */ /* 0x004fc800078e0213 */
[----:B------:R-:W-:-:S05]  /*15f50*/  IMAD R0, R0, R26, R17 ;  /* 0x0000001a00007224 */ /* 0x000fca00078e0211 */
[----:B------:R-:W-:Y:S02]  /*15f60*/  SEL R4, R3, R0, !P0 ;  /* 0x0000000003047207 */ /* 0x000fe40004000000 */
[----:B------:R-:W-:Y:S02]  /*15f70*/  SEL R0, R0, R3, !P0 ;  /* 0x0000000300007207 */ /* 0x000fe40004000000 */
[----:B------:R-:W-:Y:S02]  /*15f80*/  R2UR UR54, R4 ;  /* 0x00000000043672ca */ /* 0x000fe400000e0000 */
[----:B------:R-:W-:Y:S01]  /*15f90*/  R2UR UR55, R0 ;  /* 0x00000000003772ca */ /* 0x000fe200000e0000 */
[----:B------:R-:W-:-:S14]  /*15fa0*/  IMAD.MOV.U32 R0, RZ, RZ, 0x1 ;  /* 0x00000001ff007424 */ /* 0x000fdc00078e00ff */
.L_x_550:
[----:B------:R-:W-:-:S13]  /*15fb0*/  LOP3.LUT P0, RZ, R0, 0xff, RZ, 0xc0, !PT ;  /* 0x000000ff00ff7812 */ /* 0x000fda000780c0ff */
[----:B------:R-:W-:Y:S05]  /*15fc0*/  @P0 BRA `(.L_x_553) ;  /* 0xfffffeb0005c0947 */ /* 0x000fea000383ffff */
[----:B------:R-:W-:Y:S05]  /*15fd0*/  EXIT ;  /* 0x000000000000794d */ /* 0x000fea0003800000 */
.L_x_4:
[----:B---3--:R-:W2:Y:S01]  /*15fe0*/  LDL R17, [R1+0x110] ;  /* 0x0001100001117983 */ /* 0x008ea20000100800 */
[----:B------:R-:W-:-:S03]  /*15ff0*/  ULDC.64 UR4, c[0x0][0x650] ;  /* 0x0001940000047ab9 */ /* 0x000fc60000000a00 */
[----:B------:R-:W3:Y:S01]  /*16000*/  LDL R18, [R1+0x10c] ;  /* 0x00010c0001127983 */ /* 0x000ee20000100800 */
[----:B------:R-:W-:Y:S01]  /*16010*/  PRMT R6, RZ, 0x7610, R6 ;  /* 0x00007610ff067816 */ /* 0x000fe20000000006 */
[----:B------:R-:W-:Y:S02]  /*16020*/  IMAD.MOV.U32 R5, RZ, RZ, -0x1 ;  /* 0xffffffffff057424 */ /* 0x000fe400078e00ff */
[----:B------:R-:W-:Y:S02]  /*16030*/  IMAD.MOV.U32 R4, RZ, RZ, -0x1 ;  /* 0xffffffffff047424 */ /* 0x000fe400078e00ff */
[----:B------:R-:W-:Y:S01]  /*16040*/  IMAD.MOV.U32 R9, RZ, RZ, -0x1 ;  /* 0xffffffffff097424 */ /* 0x000fe200078e00ff */
[----:B--2---:R-:W-:-:S04]  /*16050*/  ISETP.GE.U32.AND P0, PT, R17, UR4, PT ;  /* 0x0000000411007c0c */ /* 0x004fc8000bf06070 */
[----:B---3--:R-:W-:-:S13]  /*16060*/  ISETP.GE.U32.AND.EX P0, PT, R18, UR5, PT, P0 ;  /* 0x0000000512007c0c */ /* 0x008fda000bf06100 */
        /* <DEDUP_REMOVED lines=19> */
.L_x_555:
[--C-:B------:R-:W-:Y:S01]  /*161a0*/  SHF.R.U64 R10, R8, R12, R9.reuse ;  /* 0x0000000c080a7219 */ /* 0x100fe20000001209 */
[----:B------:R-:W-:Y:S01]  /*161b0*/  IMAD.MOV.U32 R5, RZ, RZ, R18 ;  /* 0x000000ffff057224 */ /* 0x000fe200078e0012 */
[----:B------:R-:W-:Y:S01]  /*161c0*/  I2FP.F32.U32 R6, R2 ;  /* 0x0000000200067245 */ /* 0x000fe20000201000 */
[----:B------:R-:W0:Y:S01]  /*161d0*/  LDC R16, c[0x0][0x618] ;  /* 0x00018600ff107b82 */ /* 0x000e220000000800 */
[----:B------:R-:W-:Y:S01]  /*161e0*/  SHF.R.U32.HI R3, RZ, R12, R9 ;  /* 0x0000000cff037219 */ /* 0x000fe20000011609 */
[----:B------:R-:W-:Y:S01]  /*161f0*/  ULDC UR4, c[0x0][0x150] ;  /* 0x0000540000047ab9 */ /* 0x000fe20000000800 */
[----:B------:R-:W-:Y:S01]  /*16200*/  IADD3 R7, P0, RZ, -R10, RZ ;  /* 0x8000000aff077210 */ /* 0x000fe20007f1e0ff */
[----:B------:R-:W-:Y:S01]  /*16210*/  FMUL R9, R6, UR4 ;  /* 0x0000000406097c20 */ /* 0x000fe20008400000 */
[----:B------:R-:W-:Y:S01]  /*16220*/  IMAD.MOV.U32 R4, RZ, RZ, R17 ;  /* 0x000000ffff047224 */ /* 0x000fe200078e0011 */
[----:B------:R-:W-:Y:S02]  /*16230*/  ULDC UR4, c[0x0][0x154] ;  /* 0x0000550000047ab9 */ /* 0x000fe40000000800 */
[----:B------:R-:W1:Y:S01]  /*16240*/  LDC.64 R18, c[0x0][0x640] ;  /* 0x00019000ff127b82 */ /* 0x000e620000000a00 */
[----:B------:R-:W-:Y:S01]  /*16250*/  IMAD.X R3, RZ, RZ, ~R3, P0 ;  /* 0x000000ffff037224 */ /* 0x000fe200000e0e03 */
[----:B------:R-:W2:Y:S01]  /*16260*/  F2I.U32.TRUNC.NTZ R9, R9 ;  /* 0x0000000900097305 */ /* 0x000ea2000020f000 */
[----:B------:R-:W-:-:S04]  /*16270*/  IMAD.WIDE.U32 R4, R7, R14, R4 ;  /* 0x0000000e07047225 */ /* 0x000fc800078e0004 */
[----:B------:R-:W-:Y:S01]  /*16280*/  IMAD R6, R3, R14, RZ ;  /* 0x0000000e03067224 */ /* 0x000fe200078e02ff */
[----:B------:R-:W3:Y:S03]  /*16290*/  LDC R11, c[0x0][0x144] ;  /* 0x00005100ff0b7b82 */ /* 0x000ee60000000800 */
[----:B------:R-:W-:Y:S02]  /*162a0*/  IMAD R3, R7, R15, R6 ;  /* 0x0000000f07037224 */ /* 0x000fe400078e0206 */
[----:B------:R-:W-:Y:S02]  /*162b0*/  IMAD.MOV.U32 R6, RZ, RZ, -0x1 ;  /* 0xffffffffff067424 */ /* 0x000fe400078e00ff */
[----:B------:R-:W-:Y:S01]  /*162c0*/  IMAD.IADD R3, R5, 0x1, R3 ;  /* 0x0000000105037824 */ /* 0x000fe200078e0203 */
[----:B------:R-:W4:Y:S01]  /*162d0*/  LDC R12, c[0x0][0x608] ;  /* 0x00018200ff0c7b82 */ /* 0x000f220000000800 */
[----:B------:R-:W-:-:S03]  /*162e0*/  I2FP.F32.U32 R5, R0 ;  /* 0x0000000000057245 */ /* 0x000fc60000201000 */
[-C--:B0-----:R-:W-:Y:S01]  /*162f0*/  SHF.R.U64 R8, R4, R16.reuse, R3 ;  /* 0x0000001004087219 */ /* 0x081fe20000001203 */
[----:B--2---:R-:W-:Y:S01]  /*16300*/  IMAD.MOV R4, RZ, RZ, -R9 ;  /* 0x000000ffff047224 */ /* 0x004fe200078e0a09 */
[----:B------:R-:W-:Y:S01]  /*16310*/  SHF.R.U32.HI R3, RZ, R16, R3 ;  /* 0x00000010ff037219 */ /* 0x000fe20000011603 */
[----:B------:R-:W-:Y:S01]  /*16320*/  FMUL R5, R5, UR4 ;  /* 0x0000000405057c20 */ /* 0x000fe20008400000 */
[----:B------:R-:W0:Y:S01]  /*16330*/  LDC R7, c[0x0][0x658] ;  /* 0x00019600ff077b82 */ /* 0x000e220000000800 */
[----:B-1----:R-:W-:-:S04]  /*16340*/  ISETP.NE.U32.AND P0, PT, R18, RZ, PT ;  /* 0x000000ff1200720c */ /* 0x002fc80003f05070 */
[----:B------:R-:W-:-:S03]  /*16350*/  ISETP.NE.AND.EX P0, PT, R19, RZ, PT, P0 ;  /* 0x000000ff1300720c */ /* 0x000fc60003f05300 */
[----:B------:R-:W1:Y:S01]  /*16360*/  LDC R15, c[0x0][0x148] ;  /* 0x00005200ff0f7b82 */ /* 0x000e620000000800 */
[----:B---3--:R-:W-:Y:S02]  /*16370*/  IMAD R17, R11, R4, R2 ;  /* 0x000000040b117224 */ /* 0x008fe400078e0202 */
[----:B------:R-:W-:-:S05]  /*16380*/  IMAD.MOV.U32 R4, RZ, RZ, 0x1 ;  /* 0x00000001ff047424 */ /* 0x000fca00078e00ff */
[----:B------:R-:W2:Y:S01]  /*16390*/  LDC R14, c[0x0][0x600] ;  /* 0x00018000ff0e7b82 */ /* 0x000ea20000000800 */
[-CC-:B----4-:R-:W-:Y:S02]  /*163a0*/  SHF.R.U64 R11, R8, R12.reuse, R3.reuse ;  /* 0x0000000c080b7219 */ /* 0x190fe40000001203 */
[----:B------:R-:W-:Y:S02]  /*163b0*/  SHF.R.U32.HI R2, RZ, R12, R3 ;  /* 0x0000000cff027219 */ /* 0x000fe40000011603 */
[----:B------:R3:W4:Y:S03]  /*163c0*/  F2I.U32.TRUNC.NTZ R12, R5 ;  /* 0x00000005000c7305 */ /* 0x000726000020f000 */
[----:B------:R-:W1:Y:S01]  /*163d0*/  LDC R20, c[0x0][0x648] ;  /* 0x00019200ff147b82 */ /* 0x000e620000000800 */
[-C--:B0-----:R-:W-:Y:S02]  /*163e0*/  SHF.R.U64 R13, R11, R7.reuse, R2 ;  /* 0x000000070b0d7219 */ /* 0x081fe40000001202 */
[----:B------:R-:W-:-:S02]  /*163f0*/  SHF.L.U32 R6, R6, R7, RZ ;  /* 0x0000000706067219 */ /* 0x000fc400000006ff */
[-C--:B------:R-:W-:Y:S01]  /*16400*/  SHF.R.U32.HI R3, RZ, R7.reuse, R2 ;  /* 0x00000007ff037219 */ /* 0x080fe20000011602 */
[----:B------:R-:W-:Y:S01]  /*16410*/  IMAD.MOV.U32 R2, RZ, RZ, R13 ;  /* 0x000000ffff027224 */ /* 0x000fe200078e000d */
[----:B------:R-:W-:Y:S01]  /*16420*/  SHF.L.U32 R16, R4, R7, RZ ;  /* 0x0000000704107219 */ /* 0x000fe200000006ff */
[----:B------:R-:W0:Y:S01]  /*16430*/  LDC R21, c[0x0][0x638] ;  /* 0x00018e00ff157b82 */ /* 0x000e220000000800 */
[----:B------:R-:W-:-:S07]  /*16440*/  LOP3.LUT R22, RZ, R6, RZ, 0x33, !PT ;  /* 0x00000006ff167212 */ /* 0x000fce00078e33ff */
[----:B------:R-:W0:Y:S01]  /*16450*/  LDC R23, c[0x0][0x610] ;  /* 0x00018400ff177b82 */ /* 0x000e220000000800 */
[----:B---34-:R-:W-:Y:S05]  /*16460*/  @!P0 BRA `(.L_x_556) ;  /* 0x0000000000288947 */ /* 0x018fea0003800000 */
[----:B------:R-:W3:Y:S02]  /*16470*/  LDC R2, c[0x0][0x64c] ;  /* 0x00019300ff027b82 */ /* 0x000ee40000000800 */
[----:B---3--:R-:W-:-:S05]  /*16480*/  IADD3 R7, P0, R13, R2, RZ ;  /* 0x000000020d077210 */ /* 0x008fca0007f1e0ff */
        /* <DEDUP_REMOVED lines=8> */
.L_x_556:
[----:B------:R-:W3:Y:S01]  /*16510*/  LDC R4, c[0x0][0x65c] ;  /* 0x00019700ff047b82 */ /* 0x000ee20000000800 */
[----:B-1----:R-:W-:Y:S01]  /*16520*/  SHF.R.U64 R3, R2, R20, R3 ;  /* 0x0000001402037219 */ /* 0x002fe20000001203 */
[----:B------:R-:W-:Y:S01]  /*16530*/  IMAD.MOV R12, RZ, RZ, -R12 ;  /* 0x000000ffff0c7224 */ /* 0x000fe200078e0a0c */
[----:B------:R-:W-:Y:S01]  /*16540*/  LOP3.LUT R2, R11, R22, RZ, 0xc0, !PT ;  /* 0x000000160b027212 */ /* 0x000fe200078ec0ff */
[----:B------:R-:W-:Y:S01]  /*16550*/  IMAD.MOV.U32 R6, RZ, RZ, 0x1 ;  /* 0x00000001ff067424 */ /* 0x000fe200078e00ff */
[----:B--2---:R-:W-:Y:S01]  /*16560*/  IADD3 R5, R14, -0x1, RZ ;  /* 0xffffffff0e057810 */ /* 0x004fe20007ffe0ff */
[----:B------:R-:W-:Y:S02]  /*16570*/  IMAD.MOV.U32 R9, RZ, RZ, R10 ;  /* 0x000000ffff097224 */ /* 0x000fe400078e000a */
[----:B------:R-:W-:Y:S01]  /*16580*/  IMAD R2, R16, R3, R2 ;  /* 0x0000000310027224 */ /* 0x000fe200078e0202 */
[----:B---3--:R-:W-:Y:S01]  /*16590*/  ISETP.NE.AND P0, PT, R4, 0x1, PT ;  /* 0x000000010400780c */ /* 0x008fe20003f05270 */
[----:B------:R-:W-:Y:S01]  /*165a0*/  IMAD.MOV R4, RZ, RZ, -R3 ;  /* 0x000000ffff047224 */ /* 0x000fe200078e0a03 */
[----:B------:R-:W-:-:S11]  /*165b0*/  LOP3.LUT R3, R8, R5, RZ, 0xc0, !PT ;  /* 0x0000000508037212 */ /* 0x000fd600078ec0ff */
[----:B------:R-:W-:Y:S02]  /*165c0*/  @P0 IMAD R17, R15, R12, R0 ;  /* 0x0000000c0f110224 */ /* 0x000fe400078e0200 */
[----:B0-----:R-:W-:Y:S02]  /*165d0*/  IMAD R0, R4, R21, R13 ;  /* 0x0000001504007224 */ /* 0x001fe400078e020d */
[----:B------:R-:W-:Y:S02]  /*165e0*/  IMAD R5, R2, R23, R17 ;  /* 0x0000001702057224 */ /* 0x000fe400078e0211 */
[----:B------:R-:W-:-:S05]  /*165f0*/  IMAD R0, R0, R14, R3 ;  /* 0x0000000e00007224 */ /* 0x000fca00078e0203 */
[----:B------:R-:W-:Y:S02]  /*16600*/  SEL R4, R0, R5, !P0 ;  /* 0x0000000500047207 */ /* 0x000fe40004000000 */
[----:B------:R-:W-:-:S07]  /*16610*/  SEL R5, R5, R0, !P0 ;  /* 0x0000000005057207 */ /* 0x000fce0004000000 */
.L_x_554:
[----:B------:R-:W-:-:S08]  /*16620*/  NOP ;  /* 0x0000000000007918 */ /* 0x000fd00000000000 */
[----:B------:R-:W0:-:S00]  /*16630*/  USETMAXREG.DEALLOC.CTAPOOL 0x18 ;  /* 0x00000018000079c8 */ /* 0x000e0000080e0500 */
[----:B------:R-:W-:-:S13]  /*16640*/  ISETP.NE.AND P0, PT, RZ, UR8, PT ;  /* 0x00000008ff007c0c */ /* 0x000fda000bf05270 */
[----:B------:R-:W-:Y:S05]  /*16650*/  @P0 EXIT ;  /* 0x000000000000094d */ /* 0x000fea0003800000 */
[----:B0-----:R-:W-:Y:S01]  /*16660*/  LOP3.LUT P0, RZ, R6, 0xff, RZ, 0xc0, !PT ;  /* 0x000000ff06ff7812 */ /* 0x001fe2000780c0ff */
[----:B------:R-:W-:Y:S02]  /*16670*/  IMAD.MOV.U32 R0, RZ, RZ, 0x1 ;  /* 0x00000001ff007424 */ /* 0x000fe400078e00ff */
[----:B------:R-:W-:-:S10]  /*16680*/  IMAD.MOV.U32 R6, RZ, RZ, RZ ;  /* 0x000000ffff067224 */ /* 0x000fd400078e00ff */
[----:B------:R-:W-:Y:S05]  /*16690*/  @!P0 BRA `(.L_x_557) ;  /* 0x0000000c005c8947 */ /* 0x000fea0003800000 */
[----:B------:R-:W0:Y:S01]  /*166a0*/  S2R R2, SR_TID.X ;  /* 0x0000000000027919 */ /* 0x000e220000002100 */
[----:B------:R-:W-:Y:S01]  /*166b0*/  ULDC UR4, c[0x0][0x28c] ;  /* 0x0000a30000047ab9 */ /* 0x000fe20000000800 */
[----:B------:R-:W-:Y:S01]  /*166c0*/  ULDC UR6, c[0x0][0x658] ;  /* 0x0001960000067ab9 */ /* 0x000fe20000000800 */
[----:B------:R-:W-:Y:S01]  /*166d0*/  UIADD3 UR10, UR4, 0xf, URZ ;  /* 0x0000000f040a7890 */ /* 0x000fe2000fffe03f */
[----:B------:R-:W-:Y:S01]  /*166e0*/  BSSY B0, `(.L_x_557) ;  /* 0x00000d2000007945 */ /* 0x000fe20003800000 */
[----:B------:R-:W-:Y:S01]  /*166f0*/  UMOV UR7, 0xffffffff ;  /* 0xffffffff00077882 */ /* 0x000fe20000000000 */
[----:B------:R-:W-:Y:S01]  /*16700*/  ULDC UR5, c[0x0][0x600] ;  /* 0x0001800000057ab9 */ /* 0x000fe20000000800 */
[----:B------:R-:W-:Y:S01]  /*16710*/  UMOV UR9, 0x1 ;  /* 0x0000000100097882 */ /* 0x000fe20000000000 */
[----:B------:R-:W-:Y:S01]  /*16720*/  USHF.L.U32 UR7, UR7, UR6, URZ ;  /* 0x0000000607077299 */ /* 0x000fe2000800063f */
[----:B------:R-:W-:Y:S01]  /*16730*/  IMAD.MOV.U32 R8, RZ, RZ, 0x1 ;  /* 0x00000001ff087424 */ /* 0x000fe200078e00ff */
[----:B------:R-:W-:Y:S01]  /*16740*/  UIADD3 UR4, UR5, -0x1, URZ ;  /* 0xffffffff05047890 */ /* 0x000fe2000fffe03f */
[----:B------:R-:W-:Y:S01]  /*16750*/  IMAD.MOV.U32 R0, RZ, RZ, 0x1 ;  /* 0x00000001ff007424 */ /* 0x000fe200078e00ff */
[----:B------:R-:W-:Y:S01]  /*16760*/  USHF.R.S32.HI UR11, URZ, 0x1f, UR10 ;  /* 0x0000001f3f0b7899 */ /* 0x000fe2000801140a */
[----:B------:R-:W-:Y:S01]  /*16770*/  IMAD.MOV.U32 R6, RZ, RZ, RZ ;  /* 0x000000ffff067224 */ /* 0x000fe200078e00ff */
[----:B------:R-:W-:Y:S01]  /*16780*/  ULDC UR8, c[0x0][0xc] ;  /* 0x0000030000087ab9 */ /* 0x000fe20000000800 */
[----:B------:R-:W-:-:S02]  /*16790*/  USHF.L.U32 UR5, UR9, UR6, URZ ;  /* 0x0000000609057299 */ /* 0x000fc4000800063f */
[----:B------:R-:W-:Y:S01]  /*167a0*/  ULEA.HI UR11, UR11, UR10, URZ, 0x4 ;  /* 0x0000000a0b0b7291 */ /* 0x000fe2000f8f203f */
[----:B------:R-:W-:Y:S01]  /*167b0*/  ULDC UR9, c[0x0][0x10] ;  /* 0x0000040000097ab9 */ /* 0x000fe20000000800 */
[----:B------:R-:W-:Y:S02]  /*167c0*/  ULOP3.LUT UR6, URZ, UR7, URZ, 0x33, !UPT ;  /* 0x000000073f067292 */ /* 0x000fe4000f8e333f */
[----:B------:R-:W-:Y:S01]  /*167d0*/  UIMAD.WIDE.U32 UR8, UR8, UR9, URZ ;  /* 0x00000009080872a5 */ /* 0x000fe2000f8e003f */
[----:B------:R-:W-:Y:S01]  /*167e0*/  ULDC UR7, c[0x0][0x14] ;  /* 0x0000050000077ab9 */ /* 0x000fe20000000800 */
[----:B------:R-:W-:Y:S02]  /*167f0*/  USHF.R.S32.HI UR19, URZ, 0x4, UR11 ;  /* 0x000000043f137899 */ /* 0x000fe4000801140b */
[----:B------:R-:W-:Y:S02]  /*16800*/  UIMAD.WIDE.U32 UR22, UR8, UR7, URZ ;  /* 0x00000007081672a5 */ /* 0x000fe4000f8e003f */
[----:B------:R-:W-:-:S02]  /*16810*/  UIMAD UR13, UR9, UR7, URZ ;  /* 0x00000007090d72a4 */ /* 0x000fc4000f8e023f */
[----:B------:R-:W-:Y:S01]  /*16820*/  ULOP3.LUT UR21, UR37, 0x2, URZ, 0xfc, !UPT ;  /* 0x0000000225157892 */ /* 0x000fe2000f8efc3f */
[C---:B0-----:R-:W-:Y:S01]  /*16830*/  LOP3.LUT P2, RZ, R2.reuse, 0x7f, RZ, 0xc0, !PT ;  /* 0x0000007f02ff7812 */ /* 0x041fe2000784c0ff */
[----:B------:R-:W-:Y:S01]  /*16840*/  UIADD3 UR13, UR23, UR13, URZ ;  /* 0x0000000d170d7290 */ /* 0x000fe2000fffe03f */
[----:B------:R-:W-:Y:S01]  /*16850*/  LOP3.LUT P0, RZ, R2, 0x1f, RZ, 0xc0, !PT ;  /* 0x0000001f02ff7812 */ /* 0x000fe2000780c0ff */
[----:B------:R-:W-:Y:S01]  /*16860*/  UIADD3 UR26, UR19, 0x1, URZ ;  /* 0x00000001131a7890 */ /* 0x000fe2000fffe03f */
[----:B------:R-:W-:Y:S02]  /*16870*/  ULDC.64 UR24, c[0x0][0x198] ;  /* 0x0000660000187ab9 */ /* 0x000fe40000000a00 */
[----:B------:R-:W-:-:S13]  /*16880*/  PLOP3.LUT P0, PT, P0, P2, PT, 0x8a, 0x0 ;  /* 0x000000000000781c */ /* 0x000fda0000705172 */
.L_x_569:
[----:B------:R-:W-:-:S03]  /*16890*/  UMOV UR7, 0xffffffff ;  /* 0xffffffff00077882 */ /* 0x000fc60000000000 */
[----:B------:R-:W-:Y:S05]  /*168a0*/  BRA.DIV UR7, `(.L_x_558) ;  /* 0x0000001207e87947 */ /* 0x000fea000b800000 */
[----:B------:R-:W-:-:S13]  /*168b0*/  ELECT P6, URZ, PT ;  /* 0x00000000003f782f */ /* 0x000fda00038c0000 */
.L_x_588:
[----:B------:R-:W0:Y:S01]  /*168c0*/  LDC R2, c[0x0][0x28c] ;  /* 0x0000a300ff027b82 */ /* 0x000e220000000800 */
[----:B------:R-:W-:Y:S01]  /*168d0*/  BSSY B1, `(.L_x_559) ;  /* 0x0000038000017945 */ /* 0x000fe20003800000 */
[----:B0-----:R-:W-:-:S13]  /*168e0*/  ISETP.LT.OR P6, PT, R2, 0x1, !P6 ;  /* 0x000000010200780c */ /* 0x001fda00077c1670 */
[----:B------:R-:W-:Y:S05]  /*168f0*/  @P6 BRA `(.L_x_560) ;  /* 0x0000000000d46947 */ /* 0x000fea0003800000 */
[----:B------:R-:W-:Y:S02]  /*16900*/  IMAD R2, R5, 0x180, RZ ;  /* 0x0000018005027824 */ /* 0x000fe400078e02ff */
[----:B------:R-:W-:Y:S02]  /*16910*/  IMAD R4, R4, 0xb0, RZ ;  /* 0x000000b004047824 */ /* 0x000fe400078e02ff */
[----:B------:R-:W-:Y:S02]  /*16920*/  IMAD.MOV.U32 R13, RZ, RZ, RZ ;  /* 0x000000ffff0d7224 */ /* 0x000fe400078e00ff */
[----:B------:R-:W-:Y:S02]  /*16930*/  IMAD.U32 R11, RZ, RZ, UR26 ;  /* 0x0000001aff0b7e24 */ /* 0x000fe4000f8e00ff */
[----:B------:R-:W-:Y:S02]  /*16940*/  IMAD.MOV.U32 R3, RZ, RZ, R0 ;  /* 0x000000ffff037224 */ /* 0x000fe400078e0000 */
[----:B------:R-:W-:-:S07]  /*16950*/  IMAD.MOV.U32 R5, RZ, RZ, R6 ;  /* 0x000000ffff057224 */ /* 0x000fce00078e0006 */
.L_x_564:
[----:B------:R-:W0:Y:S01]  /*16960*/  S2R R10, SR_CgaCtaId ;  /* 0x00000000000a7919 */ /* 0x000e220000008800 */
[----:B------:R-:W-:-:S04]  /*16970*/  MOV R7, 0x400 ;  /* 0x0000040000077802 */ /* 0x000fc80000000f00 */
[----:B0-----:R-:W-:Y:S02]  /*16980*/  LEA R14, R10, R7, 0x18 ;  /* 0x000000070a0e7211 */ /* 0x001fe400078ec0ff */
[----:B------:R-:W-:Y:S01]  /*16990*/  SHF.L.U32 R7, R3, 0x1f, RZ ;  /* 0x0000001f03077819 */ /* 0x000fe200000006ff */
[----:B------:R-:W0:Y:S02]  /*169a0*/  @!P2 LDC R10, c[0x0][0x500] ;  /* 0x00014000ff0aab82 */ /* 0x000e240000000800 */
[----:B------:R-:W-:-:S04]  /*169b0*/  IMAD R12, R5, 0x8, R14 ;  /* 0x00000008050c7824 */ /* 0x000fc800078e020e */
[----:B------:R-:W1:Y:S02]  /*169c0*/  SYNCS.PHASECHK.TRANS64.TRYWAIT P1, [R12+URZ+0x60], R7 ;  /* 0x000060070c0075a7 */ /* 0x000e64000802017f */
[----:B-1----:R-:W-:Y:S05]  /*169d0*/  @!P1 BRA `(.L_x_561) ;  /* 0x0000001000bc9947 */ /* 0x002fea0003800000 */
.L_x_589:
[----:B------:R-:W-:Y:S01]  /*169e0*/  UPRMT UR7, UR21, 0x9910, URZ ;  /* 0x0000991015077896 */ /* 0x000fe2000800003f */
[----:B0-----:R0:W-:Y:S03]  /*169f0*/  @!P2 SYNCS.ARRIVE.TRANS64 RZ, [R12+URZ], R10 ;  /* 0x0000000a0cffa9a7 */ /* 0x0011e6000800003f */
[----:B------:R-:W-:-:S06]  /*16a00*/  UISETP.NE.AND UP0, UPT, UR7, 0x2, UPT ;  /* 0x000000020700788c */ /* 0x000fcc000bf05270 */
[----:B------:R-:W-:-:S13]  /*16a10*/  PLOP3.LUT P1, PT, PT, PT, UP0, 0x80, 0x0 ;  /* 0x000000000000781c */ /* 0x000fda0003f2f008 */
[----:B0-----:R-:W-:Y:S05]  /*16a20*/  @P1 BRA `(.L_x_562) ;  /* 0x0000000000041947 */ /* 0x001fea0003800000 */
[----:B------:R-:W-:Y:S01]  /*16a30*/  BPT.TRAP 0x1 ;  /* 0x000000040000795c */ /* 0x000fe20000300000 */
.L_x_562:
[----:B------:R-:W-:Y:S05]  /*16a40*/  @P0 BRA `(.L_x_563) ;  /* 0x0000000000040947 */ /* 0x000fea0003800000 */
[----:B------:R-:W-:Y:S01]  /*16a50*/  BPT.TRAP 0x1 ;  /* 0x000000040000795c */ /* 0x000fe20000300000 */
.L_x_563:
[C-C-:B-1----:R-:W-:Y:S01]  /*16a60*/  IMAD R7, R5.reuse, 0x3000, R14.reuse ;  /* 0x0000300005077824 */ /* 0x142fe200078e020e */
[----:B------:R-:W-:Y:S01]  /*16a70*/  R2UR UR9, R12 ;  /* 0x000000000c0972ca */ /* 0x000fe200000e0000 */
[----:B------:R-:W-:Y:S01]  /*16a80*/  IMAD R14, R5, 0x1600, R14 ;  /* 0x00001600050e7824 */ /* 0x000fe200078e020e */
[----:B------:R-:W-:Y:S01]  /*16a90*/  UIADD3 UR14, UP0, UR24, 0xf0, URZ ;  /* 0x000000f0180e7890 */ /* 0x000fe2000ff1e03f */
[----:B------:R-:W-:Y:S01]  /*16aa0*/  VIADD R11, R11, 0xffffffff ;  /* 0xffffffff0b0b7836 */ /* 0x000fe20000000000 */
[----:B------:R-:W-:Y:S01]  /*16ab0*/  R2UR UR7, R7 ;  /* 0x00000000070772ca */ /* 0x000fe200000e0000 */
[----:B------:R-:W-:Y:S01]  /*16ac0*/  UIADD3 UR28, UP1, UR24, 0x1f0, URZ ;  /* 0x000001f0181c7890 */ /* 0x000fe2000ff3e03f */
[----:B------:R-:W-:Y:S01]  /*16ad0*/  R2UR UR8, R14 ;  /* 0x000000000e0872ca */ /* 0x000fe200000e0000 */
[----:B------:R-:W-:Y:S01]  /*16ae0*/  UIADD3.X UR15, URZ, UR25, URZ, UP0, !UPT ;  /* 0x000000193f0f7290 */ /* 0x000fe200087fe43f */
[----:B------:R-:W-:Y:S01]  /*16af0*/  R2UR UR11, R2 ;  /* 0x00000000020b72ca */ /* 0x000fe200000e0000 */
[----:B------:R-:W-:Y:S01]  /*16b00*/  VIADD R5, R5, 0x1 ;  /* 0x0000000105057836 */ /* 0x000fe20000000000 */
[----:B------:R-:W-:Y:S01]  /*16b10*/  R2UR UR10, R13 ;  /* 0x000000000d0a72ca */ /* 0x000fe200000e0000 */
[----:B------:R-:W-:Y:S01]  /*16b20*/  UIADD3.X UR29, URZ, UR25, URZ, UP1, !UPT ;  /* 0x000000193f1d7290 */ /* 0x000fe20008ffe43f */
[----:B------:R-:W-:Y:S01]  /*16b30*/  R2UR UR12, R9 ;  /* 0x00000000090c72ca */ /* 0x000fe200000e0000 */
[----:B------:R-:W-:Y:S01]  /*16b40*/  UMOV UR16, 0x0 ;  /* 0x0000000000107882 */ /* 0x000fe20000000000 */
[----:B------:R-:W-:Y:S01]  /*16b50*/  R2UR UR20, R4 ;  /* 0x00000000041472ca */ /* 0x000fe200000e0000 */
[----:B------:R-:W-:Y:S01]  /*16b60*/  UMOV UR17, 0x10000000 ;  /* 0x1000000000117882 */ /* 0x000fe20000000000 */
[----:B------:R-:W-:Y:S01]  /*16b70*/  ISETP.GT.AND P3, PT, R11, 0x1, PT ;  /* 0x000000010b00780c */ /* 0x000fe20003f64270 */
[----:B------:R-:W-:Y:S01]  /*16b80*/  UIADD3 UR7, UR7, 0x180, URZ ;  /* 0x0000018007077890 */ /* 0x000fe2000fffe03f */
[----:B------:R-:W-:Y:S01]  /*16b90*/  ISETP.NE.AND P1, PT, R5, 0xc, PT ;  /* 0x0000000c0500780c */ /* 0x000fe20003f25270 */
[----:B------:R-:W-:Y:S01]  /*16ba0*/  UIADD3 UR18, UR8, 0x24180, URZ ;  /* 0x0002418008127890 */ /* 0x000fe2000fffe03f */
[----:B------:R-:W-:-:S02]  /*16bb0*/  VIADD R13, R13, 0x10 ;  /* 0x000000100d0d7836 */ /* 0x000fc40000000000 */
[----:B------:R-:W-:Y:S02]  /*16bc0*/  SEL R10, RZ, 0x1, P1 ;  /* 0x00000001ff0a7807 */ /* 0x000fe40000800000 */
[----:B------:R-:W-:Y:S01]  /*16bd0*/  UMOV UR8, UR7 ;  /* 0x0000000700087c82 */ /* 0x000fe20008000000 */
[----:B------:R-:W-:Y:S01]  /*16be0*/  SEL R5, R5, RZ, P1 ;  /* 0x000000ff05057207 */ /* 0x000fe20000800000 */
[----:B------:R0:W-:Y:S01]  /*16bf0*/  UTMALDG.3D [UR8], [UR14], desc[UR16] ;  /* 0x000010080e0075b4 */ /* 0x0001e20008011000 */
[----:B------:R-:W-:Y:S01]  /*16c00*/  LOP3.LUT R3, R3, R10, RZ, 0x3c, !PT ;  /* 0x0000000a03037212 */ /* 0x000fe200078e3cff */
[----:B0-----:R-:W-:Y:S01]  /*16c10*/  UMOV UR8, UR18 ;  /* 0x0000001200087c82 */ /* 0x001fe20008000000 */
[----:B------:R-:W-:Y:S02]  /*16c20*/  UMOV UR11, UR20 ;  /* 0x00000014000b7c82 */ /* 0x000fe40008000000 */
[----:B------:R0:W-:Y:S02]  /*16c30*/  UTMALDG.3D [UR8], [UR28], desc[UR16] ;  /* 0x000010081c0075b4 */ /* 0x0001e40008011000 */
[----:B0-----:R-:W-:Y:S05]  /*16c40*/  @P3 BRA `(.L_x_564) ;  /* 0xfffffffc00443947 */ /* 0x001fea000383ffff */
.L_x_560:
[----:B------:R-:W-:Y:S05]  /*16c50*/  BSYNC B1 ;  /* 0x0000000000017941 */ /* 0x000fea0003800000 */
.L_x_559:
[----:B------:R-:W2:Y:S01]  /*16c60*/  LDL.LU R14, [R1+0x10c] ;  /* 0x00010c00010e7983 */ /* 0x000ea20000300800 */
[----:B------:R-:W-:Y:S01]  /*16c70*/  LOP3.LUT P1, RZ, R8, 0xff, RZ, 0xc0, !PT ;  /* 0x000000ff08ff7812 */ /* 0x000fe2000782c0ff */
[----:B------:R-:W-:Y:S01]  /*16c80*/  VIADD R6, R6, UR19 ;  /* 0x0000001306067c36 */ /* 0x000fe20008000000 */
[----:B------:R-:W-:Y:S01]  /*16c90*/  ULDC.64 UR8, c[0x0][0x650] ;  /* 0x0001940000087ab9 */ /* 0x000fe20000000a00 */
[----:B------:R-:W3:Y:S01]  /*16ca0*/  LDL.LU R12, [R1+0x110] ;  /* 0x00011000010c7983 */ /* 0x000ee20000300800 */
[----:B------:R-:W-:Y:S01]  /*16cb0*/  UISETP.GE.U32.AND UP0, UPT, UR19, 0xc, UPT ;  /* 0x0000000c1300788c */ /* 0x000fe2000bf06070 */
[----:B------:R-:W-:Y:S01]  /*16cc0*/  BSSY B1, `(.L_x_565) ;  /* 0x0000071000017945 */ /* 0x000fe20003800000 */
[----:B------:R-:W-:Y:S01]  /*16cd0*/  IMAD.MOV.U32 R4, RZ, RZ, -0x1 ;  /* 0xffffffffff047424 */ /* 0x000fe200078e00ff */
[----:B------:R-:W-:Y:S01]  /*16ce0*/  PRMT R8, RZ, 0x7610, R8 ;  /* 0x00007610ff087816 */ /* 0x000fe20000000008 */
[----:B------:R-:W-:Y:S02]  /*16cf0*/  IMAD.MOV.U32 R9, RZ, RZ, -0x1 ;  /* 0xffffffffff097424 */ /* 0x000fe400078e00ff */
[----:B------:R-:W-:-:S03]  /*16d00*/  PLOP3.LUT P3, PT, PT, PT, UP0, 0x80, 0x0 ;  /* 0x000000000000781c */ /* 0x000fc60003f6f008 */
[----:B------:R-:W0:Y:S01]  /*16d10*/  @P1 S2R R3, SR_CgaCtaId ;  /* 0x0000000000031919 */ /* 0x000e220000008800 */
[----:B------:R-:W-:-:S04]  /*16d20*/  @P1 MOV R2, 0x400 ;  /* 0x0000040000021802 */ /* 0x000fc80000000f00 */
[----:B0-----:R-:W-:-:S04]  /*16d30*/  @P1 LEA R2, R3, R2, 0x18 ;  /* 0x0000000203021211 */ /* 0x001fc800078ec0ff */
[----:B------:R0:W-:Y:S01]  /*16d40*/  @P1 SYNCS.ARRIVE.TRANS64.A1T0 RZ, [R2+URZ+0xd8], RZ ;  /* 0x0000d8ff02ff19a7 */ /* 0x0001e2000810003f */
[----:B------:R-:W-:Y:S01]  /*16d50*/  ISETP.GT.U32.AND P1, PT, R6, 0xb, PT ;  /* 0x0000000b0600780c */ /* 0x000fe20003f24070 */
[----:B0-----:R-:W-:-:S05]  /*16d60*/  IMAD.U32 R2, RZ, RZ, UR19 ;  /* 0x00000013ff027e24 */ /* 0x001fca000f8e00ff */
[----:B------:R-:W-:Y:S01]  /*16d70*/  ISETP.LT.U32.AND P1, PT, R2, 0xc, P1 ;  /* 0x0000000c0200780c */ /* 0x000fe20000f21070 */
[----:B------:R-:W-:-:S05]  /*16d80*/  IMAD.WIDE.U32 R2, R6, -0x55555555, RZ ;  /* 0xaaaaaaab06027825 */ /* 0x000fca00078e00ff */
[----:B------:R-:W-:Y:S02]  /*16d90*/  SHF.R.U32.HI R5, RZ, 0x3, R3 ;  /* 0x00000003ff057819 */ /* 0x000fe40000011603 */
[----:B------:R-:W-:Y:S02]  /*16da0*/  SEL R3, RZ, 0x1, !P1 ;  /* 0x00000001ff037807 */ /* 0x000fe40004800000 */
[----:B------:R-:W-:Y:S01]  /*16db0*/  PRMT R2, RZ, 0x7610, R2 ;  /* 0x00007610ff027816 */ /* 0x000fe20000000002 */
[----:B------:R-:W-:Y:S01]  /*16dc0*/  IMAD R6, R5, -0xc, R6 ;  /* 0xfffffff405067824 */ /* 0x000fe200078e0206 */
[----:B------:R-:W-:-:S04]  /*16dd0*/  LOP3.LUT R0, R0, R3, RZ, 0x3c, !PT ;  /* 0x0000000300007212 */ /* 0x000fc800078e3cff */
[----:B------:R-:W-:Y:S01]  /*16de0*/  @P3 LOP3.LUT R0, R0, 0x1, R5, 0x78, !PT ;  /* 0x0000000100003812 */ /* 0x000fe200078e7805 */
[----:B------:R-:W-:Y:S01]  /*16df0*/  IMAD.MOV.U32 R5, RZ, RZ, -0x1 ;  /* 0xffffffffff057424 */ /* 0x000fe200078e00ff */
[----:B---3--:R-:W-:-:S04]  /*16e00*/  IADD3 R12, P1, R12, UR22, RZ ;  /* 0x000000160c0c7c10 */ /* 0x008fc8000ff3e0ff */
[----:B--2---:R-:W-:Y:S01]  /*16e10*/  IADD3.X R14, R14, UR13, RZ, P1, !PT ;  /* 0x0000000d0e0e7c10 */ /* 0x004fe20008ffe4ff */
[----:B------:R0:W-:Y:S01]  /*16e20*/  STL [R1+0x110], R12 ;  /* 0x0001100c01007387 */ /* 0x0001e20000100800 */
[----:B------:R-:W-:-:S03]  /*16e30*/  ISETP.GE.U32.AND P1, PT, R12, UR8, PT ;  /* 0x000000080c007c0c */ /* 0x000fc6000bf26070 */
[----:B------:R0:W-:Y:S01]  /*16e40*/  STL [R1+0x10c], R14 ;  /* 0x00010c0e01007387 */ /* 0x0001e20000100800 */
[----:B------:R-:W-:-:S13]  /*16e50*/  ISETP.GE.U32.AND.EX P1, PT, R14, UR9, PT, P1 ;  /* 0x000000090e007c0c */ /* 0x000fda000bf26110 */
[----:B0-----:R-:W-:Y:S05]  /*16e60*/  @P1 BRA `(.L_x_566) ;  /* 0x0000000400581947 */ /* 0x001fea0003800000 */
[----:B------:R-:W0:Y:S01]  /*16e70*/  S2R R7, SR_CTAID.X ;  /* 0x0000000000077919 */ /* 0x000e220000002500 */
[----:B------:R-:W1:Y:S01]  /*16e80*/  LDC R15, c[0x0][0x65c] ;  /* 0x00019700ff0f7b82 */ /* 0x000e620000000800 */
[----:B------:R-:W-:Y:S01]  /*16e90*/  ULDC UR7, c[0x0][0x150] ;  /* 0x0000540000077ab9 */ /* 0x000fe20000000800 */
[----:B------:R-:W-:Y:S01]  /*16ea0*/  ULDC.64 UR8, c[0x0][0x628] ;  /* 0x00018a0000087ab9 */ /* 0x000fe20000000a00 */
[----:B------:R-:W2:Y:S01]  /*16eb0*/  S2R R5, SR_CTAID.Y ;  /* 0x0000000000057919 */ /* 0x000ea20000002600 */
[----:B------:R-:W-:Y:S01]  /*16ec0*/  ISETP.NE.U32.AND P1, PT, RZ, UR8, PT ;  /* 0x00000008ff007c0c */ /* 0x000fe2000bf25070 */
[----:B------:R-:W-:-:S03]  /*16ed0*/  ULDC UR10, c[0x0][0x630] ;  /* 0x00018c00000a7ab9 */ /* 0x000fc60000000800 */
[----:B------:R-:W3:Y:S01]  /*16ee0*/  LDC R4, c[0x0][0x144] ;  /* 0x00005100ff047b82 */ /* 0x000ee20000000800 */
[----:B------:R-:W-:-:S07]  /*16ef0*/  ISETP.NE.AND.EX P1, PT, RZ, UR9, PT, P1 ;  /* 0x00000009ff007c0c */ /* 0x000fce000bf25310 */
[----:B------:R-:W4:Y:S01]  /*16f00*/  LDC R10, c[0x0][0x148] ;  /* 0x00005200ff0a7b82 */ /* 0x000f220000000800 */
[----:B-1----:R-:W-:Y:S02]  /*16f10*/  ISETP.NE.AND P4, PT, R15, 0x1, PT ;  /* 0x000000010f00780c */ /* 0x002fe40003f85270 */
[----:B0-----:R-:W-:Y:S02]  /*16f20*/  I2FP.F32.U32 R2, R7 ;  /* 0x0000000700027245 */ /* 0x001fe40000201000 */
[----:B--2---:R-:W-:-:S03]  /*16f30*/  I2FP.F32.U32 R3, R5 ;  /* 0x0000000500037245 */ /* 0x004fc60000201000 */
[----:B------:R-:W-:Y:S01]  /*16f40*/  FMUL R2, R2, UR7 ;  /* 0x0000000702027c20 */ /* 0x000fe20008400000 */
[----:B------:R-:W-:Y:S02]  /*16f50*/  ULDC UR7, c[0x0][0x154] ;  /* 0x0000550000077ab9 */ /* 0x000fe40000000800 */
[----:B------:R-:W-:-:S03]  /*16f60*/  FMUL R9, R3, UR7 ;  /* 0x0000000703097c20 */ /* 0x000fc60008400000 */
[----:B------:R-:W0:Y:S08]  /*16f70*/  F2I.U32.TRUNC.NTZ R2, R2 ;  /* 0x0000000200027305 */ /* 0x000e30000020f000 */
[----:B------:R-:W1:Y:S01]  /*16f80*/  F2I.U32.TRUNC.NTZ R9, R9 ;  /* 0x0000000900097305 */ /* 0x000e62000020f000 */
[----:B0-----:R-:W-:Y:S02]  /*16f90*/  IMAD.MOV R3, RZ, RZ, -R2 ;  /* 0x000000ffff037224 */ /* 0x001fe400078e0a02 */
[----:B------:R-:W-:-:S02]  /*16fa0*/  IMAD.MOV.U32 R2, RZ, RZ, R12 ;  /* 0x000000ffff027224 */ /* 0x000fc400078e000c */
[----:B---3--:R-:W-:Y:S02]  /*16fb0*/  IMAD R7, R4, R3, R7 ;  /* 0x0000000304077224 */ /* 0x008fe400078e0207 */
[----:B-1----:R-:W-:-:S04]  /*16fc0*/  IMAD.MOV R3, RZ, RZ, -R9 ;  /* 0x000000ffff037224 */ /* 0x002fc800078e0a09 */
[----:B----4-:R-:W-:Y:S02]  /*16fd0*/  @P4 IMAD R7, R10, R3, R5 ;  /* 0x000000030a074224 */ /* 0x010fe400078e0205 */
[----:B------:R-:W-:Y:S01]  /*16fe0*/  IMAD.MOV.U32 R3, RZ, RZ, R14 ;  /* 0x000000ffff037224 */ /* 0x000fe200078e000e */
[----:B------:R-:W-:Y:S06]  /*16ff0*/  @!P1 BRA `(.L_x_567) ;  /* 0x0000000000289947 */ /* 0x000fec0003800000 */
[----:B------:R-:W-:Y:S02]  /*17000*/  ULDC UR7, c[0x0][0x634] ;  /* 0x00018d0000077ab9 */ /* 0x000fe40000000800 */
[----:B------:R-:W-:-:S05]  /*17010*/  IADD3 R3, P1, R12, UR7, RZ ;  /* 0x000000070c037c10 */ /* 0x000fca000ff3e0ff */
[----:B------:R-:W-:-:S04]  /*17020*/  IMAD.X R9, RZ, RZ, R14, P1 ;  /* 0x000000ffff097224 */ /* 0x000fc800008e060e */
[----:B------:R-:W-:-:S04]  /*17030*/  IMAD.WIDE.U32 R4, R9, UR8, RZ ;  /* 0x0000000809047c25 */ /* 0x000fc8000f8e00ff */
[----:B------:R-:W-:-:S04]  /*17040*/  IMAD.WIDE.U32 R4, P1, R3, UR9, R4 ;  /* 0x0000000903047c25 */ /* 0x000fc8000f820004 */
[----:B------:R-:W-:-:S04]  /*17050*/  IMAD.WIDE.U32 R2, R3, UR8, RZ ;  /* 0x0000000803027c25 */ /* 0x000fc8000f8e00ff */
[----:B------:R-:W-:Y:S01]  /*17060*/  IMAD.MOV.U32 R2, RZ, RZ, R5 ;  /* 0x000000ffff027224 */ /* 0x000fe200078e0005 */
[----:B------:R-:W-:Y:S01]  /*17070*/  IADD3 RZ, P3, R3, R4, RZ ;  /* 0x0000000403ff7210 */ /* 0x000fe20007f7e0ff */
[----:B------:R-:W-:-:S04]  /*17080*/  IMAD.X R3, RZ, RZ, RZ, P1 ;  /* 0x000000ffff037224 */ /* 0x000fc800008e06ff */
[----:B------:R-:W-:-:S08]  /*17090*/  IMAD.WIDE.U32.X R2, R9, UR9, R2, P3 ;  /* 0x0000000909027c25 */ /* 0x000fd000098e0402 */
.L_x_567:
[--C-:B------:R-:W-:Y:S01]  /*170a0*/  SHF.R.U64 R9, R2, UR10, R3.reuse ;  /* 0x0000000a02097c19 */ /* 0x100fe20008001203 */
[----:B------:R-:W-:Y:S01]  /*170b0*/  ULDC.64 UR8, c[0x0][0x620] ;  /* 0x0001880000087ab9 */ /* 0x000fe20000000a00 */
[----:B------:R-:W-:Y:S01]  /*170c0*/  SHF.R.U32.HI R2, RZ, UR10, R3 ;  /* 0x0000000aff027c19 */ /* 0x000fe20008011603 */
[----:B------:R-:W-:Y:S01]  /*170d0*/  IMAD.MOV.U32 R3, RZ, RZ, R14 ;  /* 0x000000ffff037224 */ /* 0x000fe200078e000e */
[----:B------:R-:W-:Y:S01]  /*170e0*/  IADD3 R11, P1, RZ, -R9, RZ ;  /* 0x80000009ff0b7210 */ /* 0x000fe20007f3e0ff */
[----:B------:R-:W-:-:S04]  /*170f0*/  ULDC UR7, c[0x0][0x618] ;  /* 0x0001860000077ab9 */ /* 0x000fc80000000800 */
[----:B------:R-:W-:-:S04]  /*17100*/  IMAD.X R2, RZ, RZ, ~R2, P1 ;  /* 0x000000ffff027224 */ /* 0x000fc800008e0e02 */
[----:B------:R-:W-:-:S04]  /*17110*/  IMAD R2, R2, UR8, RZ ;  /* 0x0000000802027c24 */ /* 0x000fc8000f8e02ff */
[----:B------:R-:W-:Y:S02]  /*17120*/  IMAD R5, R11, UR9, R2 ;  /* 0x000000090b057c24 */ /* 0x000fe4000f8e0202 */
[----:B------:R-:W-:-:S04]  /*17130*/  IMAD.MOV.U32 R2, RZ, RZ, R12 ;  /* 0x000000ffff027224 */ /* 0x000fc800078e000c */
[----:B------:R-:W-:Y:S01]  /*17140*/  IMAD.WIDE.U32 R2, R11, UR8, R2 ;  /* 0x000000080b027c25 */ /* 0x000fe2000f8e0002 */
[----:B------:R-:W-:Y:S02]  /*17150*/  ULDC.64 UR8, c[0x0][0x640] ;  /* 0x0001900000087ab9 */ /* 0x000fe40000000a00 */
[----:B------:R-:W-:Y:S01]  /*17160*/  ISETP.NE.U32.AND P1, PT, RZ, UR8, PT ;  /* 0x00000008ff007c0c */ /* 0x000fe2000bf25070 */
[----:B------:R-:W-:-:S03]  /*17170*/  IMAD.IADD R3, R3, 0x1, R5 ;  /* 0x0000000103037824 */ /* 0x000fc600078e0205 */
[----:B------:R-:W-:Y:S02]  /*17180*/  ISETP.NE.AND.EX P1, PT, RZ, UR9, PT, P1 ;  /* 0x00000009ff007c0c */ /* 0x000fe4000bf25310 */
[--C-:B------:R-:W-:Y:S02]  /*17190*/  SHF.R.U64 R10, R2, UR7, R3.reuse ;  /* 0x00000007020a7c19 */ /* 0x100fe40008001203 */
[----:B------:R-:W-:Y:S01]  /*171a0*/  SHF.R.U32.HI R3, RZ, UR7, R3 ;  /* 0x00000007ff037c19 */ /* 0x000fe20008011603 */
[----:B------:R-:W-:-:S03]  /*171b0*/  ULDC UR7, c[0x0][0x608] ;  /* 0x0001820000077ab9 */ /* 0x000fc60000000800 */
[--C-:B------:R-:W-:Y:S02]  /*171c0*/  SHF.R.U64 R12, R10, UR7, R3.reuse ;  /* 0x000000070a0c7c19 */ /* 0x100fe40008001203 */
[----:B------:R-:W-:Y:S01]  /*171d0*/  SHF.R.U32.HI R3, RZ, UR7, R3 ;  /* 0x00000007ff037c19 */ /* 0x000fe20008011603 */
[----:B------:R-:W-:-:S03]  /*171e0*/  ULDC UR7, c[0x0][0x658] ;  /* 0x0001960000077ab9 */ /* 0x000fc60000000800 */
[--C-:B------:R-:W-:Y:S02]  /*171f0*/  SHF.R.U64 R11, R12, UR7, R3.reuse ;  /* 0x000000070c0b7c19 */ /* 0x100fe40008001203 */
[----:B------:R-:W-:-:S03]  /*17200*/  SHF.R.U32.HI R13, RZ, UR7, R3 ;  /* 0x00000007ff0d7c19 */ /* 0x000fc60008011603 */
[----:B------:R-:W-:Y:S01]  /*17210*/  IMAD.MOV.U32 R2, RZ, RZ, R11 ;  /* 0x000000ffff027224 */ /* 0x000fe200078e000b */
[----:B------:R-:W-:Y:S01]  /*17220*/  MOV R3, R13 ;  /* 0x0000000d00037202 */ /* 0x000fe20000000f00 */
        /* <DEDUP_REMOVED lines=11> */
.L_x_568:
[----:B------:R-:W-:Y:S01]  /*172e0*/  ULDC UR7, c[0x0][0x648] ;  /* 0x0001920000077ab9 */ /* 0x000fe20000000800 */
[----:B------:R-:W-:Y:S02]  /*172f0*/  LOP3.LUT R12, R12, UR6, RZ, 0xc0, !PT ;  /* 0x000000060c0c7c12 */ /* 0x000fe4000f8ec0ff */
[----:B------:R-:W-:Y:S01]  /*17300*/  SHF.R.U64 R3, R2, UR7, R3 ;  /* 0x0000000702037c19 */ /* 0x000fe20008001203 */
[----:B------:R-:W-:-:S04]  /*17310*/  ULDC UR7, c[0x0][0x638] ;  /* 0x00018e0000077ab9 */ /* 0x000fc80000000800 */
[----:B------:R-:W-:Y:S02]  /*17320*/  IMAD.MOV R2, RZ, RZ, -R3 ;  /* 0x000000ffff027224 */ /* 0x000fe400078e0a03 */
[----:B------:R-:W-:Y:S02]  /*17330*/  IMAD R12, R3, UR5, R12 ;  /* 0x00000005030c7c24 */ /* 0x000fe4000f8e020c */
[----:B------:R-:W-:Y:S01]  /*17340*/  IMAD R11, R2, UR7, R11 ;  /* 0x00000007020b7c24 */ /* 0x000fe2000f8e020b */
[----:B------:R-:W-:Y:S01]  /*17350*/  ULDC UR7, c[0x0][0x610] ;  /* 0x0001840000077ab9 */ /* 0x000fe20000000800 */
[----:B------:R-:W-:Y:S01]  /*17360*/  LOP3.LUT R2, R10, UR4, RZ, 0xc0, !PT ;  /* 0x000000040a027c12 */ /* 0x000fe2000f8ec0ff */
[----:B------:R-:W-:Y:S01]  /*17370*/  IMAD R7, R12, UR7, R7 ;  /* 0x000000070c077c24 */ /* 0x000fe2000f8e0207 */
[----:B------:R-:W-:-:S03]  /*17380*/  ULDC UR7, c[0x0][0x600] ;  /* 0x0001800000077ab9 */ /* 0x000fc60000000800 */
[----:B------:R-:W-:-:S05]  /*17390*/  IMAD R2, R11, UR7, R2 ;  /* 0x000000070b027c24 */ /* 0x000fca000f8e0202 */
[----:B------:R-:W-:Y:S02]  /*173a0*/  SEL R4, R2, R7, !P4 ;  /* 0x0000000702047207 */ /* 0x000fe40006000000 */
[----:B------:R-:W-:Y:S01]  /*173b0*/  SEL R5, R7, R2, !P4 ;  /* 0x0000000207057207 */ /* 0x000fe20006000000 */
[----:B------:R-:W-:-:S07]  /*173c0*/  IMAD.MOV.U32 R2, RZ, RZ, 0x1 ;  /* 0x00000001ff027424 */ /* 0x000fce00078e00ff */
.L_x_566:
[----:B------:R-:W-:Y:S05]  /*173d0*/  BSYNC B1 ;  /* 0x0000000000017941 */ /* 0x000fea0003800000 */
.L_x_565:
[----:B------:R-:W-:-:S13]  /*173e0*/  LOP3.LUT P1, RZ, R2, 0xff, RZ, 0xc0, !PT ;  /* 0x000000ff02ff7812 */ /* 0x000fda000782c0ff */
[----:B------:R-:W-:Y:S05]  /*173f0*/  @P1 BRA `(.L_x_569) ;  /* 0xfffffff400241947 */ /* 0x000fea000383ffff */
[----:B------:R-:W-:Y:S05]  /*17400*/  BSYNC B0 ;  /* 0x0000000000007941 */ /* 0x000fea0003800000 */
.L_x_557:
[----:B------:R-:W-:-:S03]  /*17410*/  UMOV UR7, 0xffffffff ;  /* 0xffffffff00077882 */ /* 0x000fc60000000000 */
[----:B------:R-:W-:Y:S05]  /*17420*/  BRA.DIV UR7, `(.L_x_570) ;  /* 0x0000000a073c7947 */ /* 0x000fea000b800000 */
[----:B------:R-:W-:-:S13]  /*17430*/  ELECT P6, URZ, PT ;  /* 0x00000000003f782f */ /* 0x000fda00038c0000 */
.L_x_592:
[----:B------:R-:W-:Y:S04]  /*17440*/  BSSY B0, `(.L_x_571) ;  /* 0x0000074000007945 */ /* 0x000fe80003800000 */
[----:B------:R-:W-:Y:S05]  /*17450*/  @!P6 BRA `(.L_x_572) ;  /* 0x0000000400c8e947 */ /* 0x000fea0003800000 */
[----:B------:R-:W-:-:S04]  /*17460*/  ULOP3.LUT UR7, UR37, 0x2, URZ, 0xfc, !UPT ;  /* 0x0000000225077892 */ /* 0x000fc8000f8efc3f */
[----:B------:R-:W-:-:S06]  /*17470*/  UISETP.NE.AND UP0, UPT, UR7, 0x3, UPT ;  /* 0x000000030700788c */ /* 0x000fcc000bf05270 */
[----:B------:R-:W-:-:S13]  /*17480*/  PLOP3.LUT P0, PT, PT, PT, UP0, 0x80, 0x0 ;  /* 0x000000000000781c */ /* 0x000fda0003f0f008 */
[----:B------:R-:W-:Y:S05]  /*17490*/  @!P0 BRA `(.L_x_573) ;  /* 0x0000000000048947 */ /* 0x000fea0003800000 */
[----:B------:R-:W-:Y:S01]  /*174a0*/  BPT.TRAP 0x1 ;  /* 0x000000040000795c */ /* 0x000fe20000300000 */
.L_x_573:
[----:B------:R-:W0:Y:S01]  /*174b0*/  S2R R3, SR_CgaCtaId ;  /* 0x0000000000037919 */ /* 0x000e220000008800 */
[----:B------:R-:W-:-:S04]  /*174c0*/  MOV R2, 0x400 ;  /* 0x0000040000027802 */ /* 0x000fc80000000f00 */
[----:B0-----:R-:W-:Y:S02]  /*174d0*/  LEA R3, R3, R2, 0x18 ;  /* 0x0000000203037211 */ /* 0x001fe400078ec0ff */
[----:B------:R-:W-:-:S03]  /*174e0*/  SHF.L.U32 R2, R0, 0x1f, RZ ;  /* 0x0000001f00027819 */ /* 0x000fc600000006ff */
[----:B------:R-:W-:-:S04]  /*174f0*/  VIADD R3, R3, 0x60 ;  /* 0x0000006003037836 */ /* 0x000fc80000000000 */
[----:B------:R-:W-:-:S04]  /*17500*/  IMAD R5, R6, 0x8, R3 ;  /* 0x0000000806057824 */ /* 0x000fc800078e0203 */
[----:B------:R-:W0:Y:S02]  /*17510*/  SYNCS.PHASECHK.TRANS64.TRYWAIT P0, [R5+URZ], R2 ;  /* 0x00000002050075a7 */ /* 0x000e24000800017f */
[----:B0-----:R-:W-:Y:S05]  /*17520*/  @!P0 BRA `(.L_x_574) ;  /* 0x00000008001c8947 */ /* 0x001fea0003800000 */
.L_x_593:
[----:B------:R-:W-:-:S05]  /*17530*/  VIADD R6, R6, 0x1 ;  /* 0x0000000106067836 */ /* 0x000fca0000000000 */
[----:B------:R-:W-:-:S04]  /*17540*/  ISETP.NE.AND P0, PT, R6, 0xc, PT ;  /* 0x0000000c0600780c */ /* 0x000fc80003f05270 */
[----:B0-----:R-:W-:Y:S02]  /*17550*/  SEL R5, RZ, 0x1, P0 ;  /* 0x00000001ff057807 */ /* 0x001fe40000000000 */
[----:B------:R-:W-:Y:S02]  /*17560*/  SEL R6, R6, RZ, P0 ;  /* 0x000000ff06067207 */ /* 0x000fe40000000000 */
[----:B------:R-:W-:-:S03]  /*17570*/  LOP3.LUT R5, R0, R5, RZ, 0x3c, !PT ;  /* 0x0000000500057212 */ /* 0x000fc600078e3cff */
[----:B------:R-:W-:Y:S01]  /*17580*/  IMAD R7, R6, 0x8, R3 ;  /* 0x0000000806077824 */ /* 0x000fe200078e0203 */
[----:B------:R-:W-:-:S04]  /*17590*/  SHF.L.U32 R0, R5, 0x1f, RZ ;  /* 0x0000001f05007819 */ /* 0x000fc800000006ff */
[----:B------:R-:W0:Y:S02]  /*175a0*/  SYNCS.PHASECHK.TRANS64.TRYWAIT P0, [R7+URZ], R0 ;  /* 0x00000000070075a7 */ /* 0x000e24000800017f */
[----:B0-----:R-:W-:Y:S05]  /*175b0*/  @!P0 BRA `(.L_x_575) ;  /* 0x00000008000c8947 */ /* 0x001fea0003800000 */
.L_x_594:
[----:B0-----:R-:W-:-:S05]  /*175c0*/  VIADD R0, R6, 0x1 ;  /* 0x0000000106007836 */ /* 0x001fca0000000000 */
[----:B------:R-:W-:-:S04]  /*175d0*/  ISETP.NE.AND P0, PT, R0, 0xc, PT ;  /* 0x0000000c0000780c */ /* 0x000fc80003f05270 */
[----:B------:R-:W-:Y:S02]  /*175e0*/  SEL R2, RZ, 0x1, P0 ;  /* 0x00000001ff027807 */ /* 0x000fe40000000000 */
[----:B------:R-:W-:Y:S02]  /*175f0*/  SEL R4, R0, RZ, P0 ;  /* 0x000000ff00047207 */ /* 0x000fe40000000000 */
[----:B------:R-:W-:-:S03]  /*17600*/  LOP3.LUT R5, R5, R2, RZ, 0x3c, !PT ;  /* 0x0000000205057212 */ /* 0x000fc600078e3cff */
[----:B------:R-:W-:Y:S01]  /*17610*/  IMAD R7, R4, 0x8, R3 ;  /* 0x0000000804077824 */ /* 0x000fe200078e0203 */
[----:B------:R-:W-:-:S04]  /*17620*/  SHF.L.U32 R0, R5, 0x1f, RZ ;  /* 0x0000001f05007819 */ /* 0x000fc800000006ff */
[----:B------:R-:W0:Y:S02]  /*17630*/  SYNCS.PHASECHK.TRANS64.TRYWAIT P0, [R7+URZ], R0 ;  /* 0x00000000070075a7 */ /* 0x000e24000800017f */
[----:B0-----:R-:W-:Y:S05]  /*17640*/  @!P0 BRA `(.L_x_576) ;  /* 0x0000000400fc8947 */ /* 0x001fea0003800000 */
.L_x_595:
        /* <DEDUP_REMOVED lines=9> */
.L_x_596:
        /* <DEDUP_REMOVED lines=9> */
.L_x_597:
        /* <DEDUP_REMOVED lines=9> */
.L_x_598:
        /* <DEDUP_REMOVED lines=9> */
.L_x_599:
        /* <DEDUP_REMOVED lines=9> */
.L_x_600:
        /* <DEDUP_REMOVED lines=9> */
.L_x_601:
        /* <DEDUP_REMOVED lines=9> */
.L_x_602:
        /* <DEDUP_REMOVED lines=9> */
.L_x_603:
[----:B0-----:R-:W-:-:S05]  /*17ad0*/  VIADD R0, R4, 0x1 ;  /* 0x0000000104007836 */ /* 0x001fca0000000000 */
[----:B------:R-:W-:-:S04]  /*17ae0*/  ISETP.NE.AND P0, PT, R0, 0xc, PT ;  /* 0x0000000c0000780c */ /* 0x000fc80003f05270 */
[----:B------:R-:W-:Y:S02]  /*17af0*/  SEL R2, RZ, 0x1, P0 ;  /* 0x00000001ff027807 */ /* 0x000fe40000000000 */
[----:B------:R-:W-:Y:S02]  /*17b00*/  SEL R0, R0, RZ, P0 ;  /* 0x000000ff00007207 */ /* 0x000fe40000000000 */
[----:B------:R-:W-:-:S03]  /*17b10*/  LOP3.LUT R2, R5, R2, RZ, 0x3c, !PT ;  /* 0x0000000205027212 */ /* 0x000fc600078e3cff */
[----:B------:R-:W-:Y:S01]  /*17b20*/  IMAD R3, R0, 0x8, R3 ;  /* 0x0000000800037824 */ /* 0x000fe200078e0203 */
[----:B------:R-:W-:-:S07]  /*17b30*/  SHF.L.U32 R0, R2, 0x1f, RZ ;  /* 0x0000001f02007819 */ /* 0x000fce00000006ff */
.L_x_585:
[----:B0-----:R0:W1:Y:S02]  /*17b40*/  SYNCS.PHASECHK.TRANS64.TRYWAIT P0, [R3+URZ], R0 ;  /* 0x00000000030075a7 */ /* 0x001064000800017f */
[----:B-1----:R-:W-:Y:S05]  /*17b50*/  @!P0 NANOSLEEP.SYNCS 0x989680 ;  /* 0x009896800000895d */ /* 0x002fea0003900000 */
[----:B------:R-:W1:Y:S02]  /*17b60*/  @!P0 SYNCS.PHASECHK.TRANS64 P0, [R3+URZ], R0 ;  /* 0x00000000030085a7 */ /* 0x000e64000800007f */
[----:B-1----:R-:W-:Y:S05]  /*17b70*/  @!P0 BRA `(.L_x_585) ;  /* 0xfffffffc00f08947 */ /* 0x002fea000383ffff */
.L_x_572:
[----:B------:R-:W-:Y:S05]  /*17b80*/  BSYNC B0 ;  /* 0x0000000000007941 */ /* 0x000fea0003800000 */
.L_x_571:
[----:B------:R-:W-:Y:S05]  /*17b90*/  EXIT ;  /* 0x000000000000794d */ /* 0x000fea0003800000 */
.L_x_18:
[----:B-1----:R1:W4:Y:S02]  /*17ba0*/  SYNCS.PHASECHK.TRANS64.TRYWAIT P1, [R3+URZ], R0 ;  /* 0x00000000030075a7 */ /* 0x002324000802017f */
[----:B----4-:R-:W-:Y:S05]  /*17bb0*/  @!P1 NANOSLEEP.SYNCS 0x989680 ;  /* 0x009896800000995d */ /* 0x010fea0003900000 */
[----:B------:R-:W4:Y:S02]  /*17bc0*/  @!P1 SYNCS.PHASECHK.TRANS64 P1, [R3+URZ], R0 ;  /* 0x00000000030095a7 */ /* 0x000f24000802007f */
[----:B----4-:R-:W-:Y:S05]  /*17bd0*/  @!P1 BRA `(.L_x_18) ;  /* 0xfffffffc00f09947 */ /* 0x010fea000383ffff */
[----:B------:R-:W-:Y:S05]  /*17be0*/  BRA `(.L_x_17) ;  /* 0xfffffe9800187947 */ /* 0x000fea000383ffff */
.L_x_23:
[----:B-1----:R-:W-:-:S04]  /*17bf0*/  IMAD.U32 R6, RZ, RZ, UR4 ;  /* 0x00000004ff067e24 */ /* 0x002fc8000f8e00ff */
[----:B------:R1:W2:Y:S03]  /*17c00*/  SYNCS.PHASECHK.TRANS64.TRYWAIT P1, [R6+URZ], R4 ;  /* 0x00000004060075a7 */ /* 0x0002a6000802017f */
[----:B--2---:R-:W-:Y:S05]  /*17c10*/  @!P1 NANOSLEEP.SYNCS 0x989680 ;  /* 0x009896800000995d */ /* 0x004fea0003900000 */
[----:B------:R-:W2:Y:S02]  /*17c20*/  @!P1 SYNCS.PHASECHK.TRANS64 P1, [R6+URZ], R4 ;  /* 0x00000004060095a7 */ /* 0x000ea4000802007f */
[----:B--2---:R-:W-:Y:S05]  /*17c30*/  @!P1 BRA `(.L_x_23) ;  /* 0xfffffffc00ec9947 */ /* 0x004fea000383ffff */
[----:B------:R-:W-:Y:S05]  /*17c40*/  BRA `(.L_x_22) ;  /* 0xfffffea400dc7947 */ /* 0x000fea000383ffff */
.L_x_558:
[----:B------:R-:W-:Y:S01]  /*17c50*/  BSSY B1, `(.L_x_586) ;  /* 0x0000006000017945 */ /* 0x000fe20003800000 */
[----:B------:R-:W-:-:S07]  /*17c60*/  IMAD.MOV.U32 R15, RZ, RZ, -0x1 ;  /* 0xffffffffff0f7424 */ /* 0x000fce00078e00ff */
[----:B------:R-:W-:Y:S05]  /*17c70*/  WARPSYNC.COLLECTIVE R15, `(.L_x_587) ;  /* 0x000000000f0c7348 */ /* 0x000fea0003c00000 */
[----:B------:R-:W-:Y:S02]  /*17c80*/  ELECT P6, UR62, PT ;  /* 0x00000000003e782f */ /* 0x000fe400038c0000 */
[----:B------:R-:W-:Y:S01]  /*17c90*/  MOV R14, UR62 ;  /* 0x0000003e000e7c02 */ /* 0x000fe20008000f00 */
[----:B------:R-:W-:Y:S10]  /*17ca0*/  ENDCOLLECTIVE ;  /* 0x000000000000791b */ /* 0x000ff40003800000 */
.L_x_587:
[----:B------:R-:W-:Y:S05]  /*17cb0*/  BSYNC B1 ;  /* 0x0000000000017941 */ /* 0x000fea0003800000 */
.L_x_586:
[----:B------:R-:W-:Y:S05]  /*17cc0*/  BRA `(.L_x_588) ;  /* 0xffffffe800fc7947 */ /* 0x000fea000383ffff */
.L_x_561:
[----:B-1----:R1:W2:Y:S02]  /*17cd0*/  SYNCS.PHASECHK.TRANS64.TRYWAIT P1, [R12+URZ+0x60], R7 ;  /* 0x000060070c0075a7 */ /* 0x0022a4000802017f */
[----:B--2---:R-:W-:Y:S05]  /*17ce0*/  @!P1 NANOSLEEP.SYNCS 0x989680 ;  /* 0x009896800000995d */ /* 0x004fea0003900000 */
[----:B------:R-:W2:Y:S02]  /*17cf0*/  @!P1 SYNCS.PHASECHK.TRANS64 P1, [R12+URZ+0x60], R7 ;  /* 0x000060070c0095a7 */ /* 0x000ea4000802007f */
[----:B--2---:R-:W-:Y:S05]  /*17d00*/  @!P1 BRA `(.L_x_561) ;  /* 0xfffffffc00f09947 */ /* 0x004fea000383ffff */
[----:B------:R-:W-:Y:S05]  /*17d10*/  BRA `(.L_x_589) ;  /* 0xffffffec00307947 */ /* 0x000fea000383ffff */
.L_x_570:
[----:B------:R-:W-:Y:S01]  /*17d20*/  BSSY B0, `(.L_x_590) ;  /* 0x0000006000007945 */ /* 0x000fe20003800000 */
[----:B------:R-:W-:-:S07]  /*17d30*/  IMAD.MOV.U32 R15, RZ, RZ, -0x1 ;  /* 0xffffffffff0f7424 */ /* 0x000fce00078e00ff */
[----:B------:R-:W-:Y:S05]  /*17d40*/  WARPSYNC.COLLECTIVE R15, `(.L_x_591) ;  /* 0x000000000f0c7348 */ /* 0x000fea0003c00000 */
[----:B------:R-:W-:Y:S02]  /*17d50*/  ELECT P6, UR62, PT ;  /* 0x00000000003e782f */ /* 0x000fe400038c0000 */
[----:B------:R-:W-:Y:S01]  /*17d60*/  MOV R14, UR62 ;  /* 0x0000003e000e7c02 */ /* 0x000fe20008000f00 */
[----:B------:R-:W-:Y:S10]  /*17d70*/  ENDCOLLECTIVE ;  /* 0x000000000000791b */ /* 0x000ff40003800000 */
.L_x_591:
[----:B------:R-:W-:Y:S05]  /*17d80*/  BSYNC B0 ;  /* 0x0000000000007941 */ /* 0x000fea0003800000 */
.L_x_590:
[----:B------:R-:W-:Y:S05]  /*17d90*/  BRA `(.L_x_592) ;  /* 0xfffffff400a87947 */ /* 0x000fea000383ffff */
.L_x_574:
[----:B0-----:R0:W1:Y:S02]  /*17da0*/  SYNCS.PHASECHK.TRANS64.TRYWAIT P0, [R5+URZ], R2 ;  /* 0x00000002050075a7 */ /* 0x001064000800017f */
[----:B-1----:R-:W-:Y:S05]  /*17db0*/  @!P0 NANOSLEEP.SYNCS 0x989680 ;  /* 0x009896800000895d */ /* 0x002fea0003900000 */
[----:B------:R-:W1:Y:S02]  /*17dc0*/  @!P0 SYNCS.PHASECHK.TRANS64 P0, [R5+URZ], R2 ;  /* 0x00000002050085a7 */ /* 0x000e64000800007f */
[----:B-1----:R-:W-:Y:S05]  /*17dd0*/  @!P0 BRA `(.L_x_574) ;  /* 0xfffffffc00f08947 */ /* 0x002fea000383ffff */
[----:B------:R-:W-:Y:S05]  /*17de0*/  BRA `(.L_x_593) ;  /* 0xfffffff400d07947 */ /* 0x000fea000383ffff */
.L_x_575:
[----:B0-----:R0:W1:Y:S02]  /*17df0*/  SYNCS.PHASECHK.TRANS64.TRYWAIT P0, [R7+URZ], R0 ;  /* 0x00000000070075a7 */ /* 0x001064000800017f */
[----:B-1----:R-:W-:Y:S05]  /*17e00*/  @!P0 NANOSLEEP.SYNCS 0x989680 ;  /* 0x009896800000895d */ /* 0x002fea0003900000 */
[----:B------:R-:W1:Y:S02]  /*17e10*/  @!P0 SYNCS.PHASECHK.TRANS64 P0, [R7+URZ], R0 ;  /* 0x00000000070085a7 */ /* 0x000e64000800007f */
[----:B-1----:R-:W-:Y:S05]  /*17e20*/  @!P0 BRA `(.L_x_575) ;  /* 0xfffffffc00f08947 */ /* 0x002fea000383ffff */
[----:B------:R-:W-:Y:S05]  /*17e30*/  BRA `(.L_x_594) ;  /* 0xfffffff400e07947 */ /* 0x000fea000383ffff */
.L_x_576:
[----:B0-----:R0:W1:Y:S02]  /*17e40*/  SYNCS.PHASECHK.TRANS64.TRYWAIT P0, [R7+URZ], R0 ;  /* 0x00000000070075a7 */ /* 0x001064000800017f */
[----:B-1----:R-:W-:Y:S05]  /*17e50*/  @!P0 NANOSLEEP.SYNCS 0x989680 ;  /* 0x009896800000895d */ /* 0x002fea0003900000 */
[----:B------:R-:W1:Y:S02]  /*17e60*/  @!P0 SYNCS.PHASECHK.TRANS64 P0, [R7+URZ], R0 ;  /* 0x00000000070085a7 */ /* 0x000e64000800007f */
[----:B-1----:R-:W-:Y:S05]  /*17e70*/  @!P0 BRA `(.L_x_576) ;  /* 0xfffffffc00f08947 */ /* 0x002fea000383ffff */
[----:B------:R-:W-:Y:S05]  /*17e80*/  BRA `(.L_x_595) ;  /* 0xfffffff400f07947 */ /* 0x000fea000383ffff */
.L_x_577:
[----:B0-----:R0:W1:Y:S02]  /*17e90*/  SYNCS.PHASECHK.TRANS64.TRYWAIT P0, [R7+URZ], R0 ;  /* 0x00000000070075a7 */ /* 0x001064000800017f */
[----:B-1----:R-:W-:Y:S05]  /*17ea0*/  @!P0 NANOSLEEP.SYNCS 0x989680 ;  /* 0x009896800000895d */ /* 0x002fea0003900000 */
[----:B------:R-:W1:Y:S02]  /*17eb0*/  @!P0 SYNCS.PHASECHK.TRANS64 P0, [R7+URZ], R0 ;  /* 0x00000000070085a7 */ /* 0x000e64000800007f */
[----:B-1----:R-:W-:Y:S05]  /*17ec0*/  @!P0 BRA `(.L_x_577) ;  /* 0xfffffffc00f08947 */ /* 0x002fea000383ffff */
[----:B------:R-:W-:Y:S05]  /*17ed0*/  BRA `(.L_x_596) ;  /* 0xfffffff800007947 */ /* 0x000fea000383ffff */
.L_x_578:
[----:B0-----:R0:W1:Y:S02]  /*17ee0*/  SYNCS.PHASECHK.TRANS64.TRYWAIT P0, [R7+URZ], R0 ;  /* 0x00000000070075a7 */ /* 0x001064000800017f */
[----:B-1----:R-:W-:Y:S05]  /*17ef0*/  @!P0 NANOSLEEP.SYNCS 0x989680 ;  /* 0x009896800000895d */ /* 0x002fea0003900000 */
[----:B------:R-:W1:Y:S02]  /*17f00*/  @!P0 SYNCS.PHASECHK.TRANS64 P0, [R7+URZ], R0 ;  /* 0x00000000070085a7 */ /* 0x000e64000800007f */
[----:B-1----:R-:W-:Y:S05]  /*17f10*/  @!P0 BRA `(.L_x_578) ;  /* 0xfffffffc00f08947 */ /* 0x002fea000383ffff */
[----:B------:R-:W-:Y:S05]  /*17f20*/  BRA `(.L_x_597) ;  /* 0xfffffff800107947 */ /* 0x000fea000383ffff */
.L_x_579:
[----:B0-----:R0:W1:Y:S02]  /*17f30*/  SYNCS.PHASECHK.TRANS64.TRYWAIT P0, [R7+URZ], R0 ;  /* 0x00000000070075a7 */ /* 0x001064000800017f */
[----:B-1----:R-:W-:Y:S05]  /*17f40*/  @!P0 NANOSLEEP.SYNCS 0x989680 ;  /* 0x009896800000895d */ /* 0x002fea0003900000 */
[----:B------:R-:W1:Y:S02]  /*17f50*/  @!P0 SYNCS.PHASECHK.TRANS64 P0, [R7+URZ], R0 ;  /* 0x00000000070085a7 */ /* 0x000e64000800007f */
[----:B-1----:R-:W-:Y:S05]  /*17f60*/  @!P0 BRA `(.L_x_579) ;  /* 0xfffffffc00f08947 */ /* 0x002fea000383ffff */
[----:B------:R-:W-:Y:S05]  /*17f70*/  BRA `(.L_x_598) ;  /* 0xfffffff800207947 */ /* 0x000fea000383ffff */
.L_x_580:
[----:B0-----:R0:W1:Y:S02]  /*17f80*/  SYNCS.PHASECHK.TRANS64.TRYWAIT P0, [R7+URZ], R0 ;  /* 0x00000000070075a7 */ /* 0x001064000800017f */
[----:B-1----:R-:W-:Y:S05]  /*17f90*/  @!P0 NANOSLEEP.SYNCS 0x989680 ;  /* 0x009896800000895d */ /* 0x002fea0003900000 */
[----:B------:R-:W1:Y:S02]  /*17fa0*/  @!P0 SYNCS.PHASECHK.TRANS64 P0, [R7+URZ], R0 ;  /* 0x00000000070085a7 */ /* 0x000e64000800007f */
[----:B-1----:R-:W-:Y:S05]  /*17fb0*/  @!P0 BRA `(.L_x_580) ;  /* 0xfffffffc00f08947 */ /* 0x002fea000383ffff */
[----:B------:R-:W-:Y:S05]  /*17fc0*/  BRA `(.L_x_599) ;  /* 0xfffffff800307947 */ /* 0x000fea000383ffff */
.L_x_581:
[----:B0-----:R0:W1:Y:S02]  /*17fd0*/  SYNCS.PHASECHK.TRANS64.TRYWAIT P0, [R7+URZ], R0 ;  /* 0x00000000070075a7 */ /* 0x001064000800017f */
[----:B-1----:R-:W-:Y:S05]  /*17fe0*/  @!P0 NANOSLEEP.SYNCS 0x989680 ;  /* 0x009896800000895d */ /* 0x002fea0003900000 */
[----:B------:R-:W1:Y:S02]  /*17ff0*/  @!P0 SYNCS.PHASECHK.TRANS64 P0, [R7+URZ], R0 ;  /* 0x00000000070085a7 */ /* 0x000e64000800007f */
[----:B-1----:R-:W-:Y:S05]  /*18000*/  @!P0 BRA `(.L_x_581) ;  /* 0xfffffffc00f08947 */ /* 0x002fea000383ffff */
[----:B------:R-:W-:Y:S05]  /*18010*/  BRA `(.L_x_600) ;  /* 0xfffffff800407947 */ /* 0x000fea000383ffff */
.L_x_582:
[----:B0-----:R0:W1:Y:S02]  /*18020*/  SYNCS.PHASECHK.TRANS64.TRYWAIT P0, [R7+URZ], R0 ;  /* 0x00000000070075a7 */ /* 0x001064000800017f */
[----:B-1----:R-:W-:Y:S05]  /*18030*/  @!P0 NANOSLEEP.SYNCS 0x989680 ;  /* 0x009896800000895d */ /* 0x002fea0003900000 */
[----:B------:R-:W1:Y:S02]  /*18040*/  @!P0 SYNCS.PHASECHK.TRANS64 P0, [R7+URZ], R0 ;  /* 0x00000000070085a7 */ /* 0x000e64000800007f */
[----:B-1----:R-:W-:Y:S05]  /*18050*/  @!P0 BRA `(.L_x_582) ;  /* 0xfffffffc00f08947 */ /* 0x002fea000383ffff */
[----:B------:R-:W-:Y:S05]  /*18060*/  BRA `(.L_x_601) ;  /* 0xfffffff800507947 */ /* 0x000fea000383ffff */
.L_x_583:
[----:B0-----:R0:W1:Y:S02]  /*18070*/  SYNCS.PHASECHK.TRANS64.TRYWAIT P0, [R7+URZ], R0 ;  /* 0x00000000070075a7 */ /* 0x001064000800017f */
[----:B-1----:R-:W-:Y:S05]  /*18080*/  @!P0 NANOSLEEP.SYNCS 0x989680 ;  /* 0x009896800000895d */ /* 0x002fea0003900000 */
[----:B------:R-:W1:Y:S02]  /*18090*/  @!P0 SYNCS.PHASECHK.TRANS64 P0, [R7+URZ], R0 ;  /* 0x00000000070085a7 */ /* 0x000e64000800007f */
[----:B-1----:R-:W-:Y:S05]  /*180a0*/  @!P0 BRA `(.L_x_583) ;  /* 0xfffffffc00f08947 */ /* 0x002fea000383ffff */
[----:B------:R-:W-:Y:S05]  /*180b0*/  BRA `(.L_x_602) ;  /* 0xfffffff800607947 */ /* 0x000fea000383ffff */
.L_x_584:
[----:B0-----:R0:W1:Y:S02]  /*180c0*/  SYNCS.PHASECHK.TRANS64.TRYWAIT P0, [R7+URZ], R0 ;  /* 0x00000000070075a7 */ /* 0x001064000800017f */
[----:B-1----:R-:W-:Y:S05]  /*180d0*/  @!P0 NANOSLEEP.SYNCS 0x989680 ;  /* 0x009896800000895d */ /* 0x002fea0003900000 */
[----:B------:R-:W1:Y:S02]  /*180e0*/  @!P0 SYNCS.PHASECHK.TRANS64 P0, [R7+URZ], R0 ;  /* 0x00000000070085a7 */ /* 0x000e64000800007f */
[----:B-1----:R-:W-:Y:S05]  /*180f0*/  @!P0 BRA `(.L_x_584) ;  /* 0xfffffffc00f08947 */ /* 0x002fea000383ffff */
[----:B------:R-:W-:Y:S05]  /*18100*/  BRA `(.L_x_603) ;  /* 0xfffffff800707947 */ /* 0x000fea000383ffff */
.L_x_604:
[----:B------:R-:W-:-:S00]  /*18110*/  BRA `(.L_x_604) ;  /* 0xfffffffc00fc7947 */ /* 0x000fc0000383ffff */
[----:B------:R-:W-:-:S00]  /*18120*/  NOP ;  /* 0x0000000000007918 */ /* 0x000fc00000000000 */
        /* <DEDUP_REMOVED lines=13> */
.L_x_605:


//--------------------- .nv.global.init           --------------------------
	.section	.nv.global.init,"aw",@progbits
.nv.global.init:
	.type		$str$22,@object
	.size		$str$22,($str$23 - $str$22)
$str$22:
        /*0000*/ 	.byte	0x6b, 0x5f, 0x74, 0x69, 0x6c, 0x65, 0x5f, 0x63, 0x6f, 0x75, 0x6e, 0x74, 0x20, 0x3e, 0x3d, 0x20
        /*0010*/ 	.byte	0x31, 0x00
	.type		$str$23,@object
	.size		$str$23,(__unnamed_1 - $str$23)
$str$23:
        /*0012*/ 	.byte	0x2f, 0x74, 0x6d, 0x70, 0x2f, 0x63, 0x75, 0x74, 0x6c, 0x61, 0x73, 0x73, 0x5f, 0x73, 0x77, 0x65
        /*0022*/ 	.byte	0x65, 0x70, 0x5f, 0x73, 0x72, 0x63, 0x2f, 0x69, 0x6e, 0x63, 0x6c, 0x75, 0x64, 0x65, 0x2f, 0x63
        /*0032*/ 	.byte	0x75, 0x74, 0x6c, 0x61, 0x73, 0x73, 0x2f, 0x67, 0x65, 0x6d, 0x6d, 0x2f, 0x63, 0x6f, 0x6c, 0x6c
        /*0042*/ 	.byte	0x65, 0x63, 0x74, 0x69, 0x76, 0x65, 0x2f, 0x73, 0x6d, 0x39, 0x30, 0x5f, 0x6d, 0x6d, 0x61, 0x5f
        /*0052*/ 	.byte	0x74, 0x6d, 0x61, 0x5f, 0x67, 0x6d, 0x6d, 0x61, 0x5f, 0x73, 0x73, 0x5f, 0x77, 0x61, 0x72, 0x70
        /*0062*/ 	.byte	0x73, 0x70, 0x65, 0x63, 0x69, 0x61, 0x6c, 0x69, 0x7a, 0x65, 0x64, 0x2e, 0x68, 0x70, 0x70, 0x00
	.type		__unnamed_1,@object
	.size		__unnamed_1,(.L_0 - __unnamed_1)
__unnamed_1:
        /* <DEDUP_REMOVED lines=181> */
        /*0bc2*/ 	.byte	0x6e, 0x74, 0x69, 0x74, 0x79, 0x5d, 0x00
.L_0:


//--------------------- .nv.shared._ZN7cutlass13device_kernelINS_4gemm6kernel13GemmUniversalIN4cute5tupleIJiiiiEEENS1_10collective13CollectiveMmaINS1_34MainloopSm90TmaGmmaWarpSpecializedILi12ENS5_IJNS4_1CILi1EEESB_SB_EEENS1_35KernelTmaWarpSpecializedCooperativeEEENS5_IJNSA_ILi384EEENSA_ILi176EEENSA_ILi16EEEEEENS_10bfloat16_tENS5_IJlSB_lEEESJ_SK_NS4_8TiledMMAINS4_8MMA_AtomIJNS4_4SM904GMMA27MMA_64x16x16_F32BF16BF16_SSILNSO_5MajorE0ELSQ_0ELNSO_7ScaleInE1ELSR_1EEEEEENS4_6LayoutINS5_IJNSA_ILi2EEESB_SB_EEENS5_IJSB_NSA_ILi0EEESX_EEEEENS5_IJNS4_10UnderscoreES10_S10_EEEEENS4_13SM90_TMA_LOADENS4_14ComposedLayoutINS4_7SwizzleILi1ELi4ELi3EEENS4_18smem_ptr_flag_bitsILi16EEENSU_INS5_IJNSA_ILi8EEESH_EEENS5_IJSH_SB_EEEEEEEvNS4_8identityES13_S1D_vS1E_EENS_8epilogue10collective6detail29Sm90TmaWarpSpecializedAdapterINS1H_15DefaultEpilogueISJ_SK_SK_NS1G_6thread17LinearCombinationISJ_Li1EffLNS1L_9ScaleType4KindE0ELNS_15FloatRoundStyleE2ESJ_EENS1_15EpilogueDefaultEEEEEvvEEEEvNT_6ParamsE --------------------------
	.section	.nv.shared._ZN7cutlass13device_kernelINS_4gemm6kernel13GemmUniversalIN4cute5tupleIJiiiiEEENS1_10collective13CollectiveMmaINS1_34MainloopSm90TmaGmmaWarpSpecializedILi12ENS5_IJNS4_1CILi1EEESB_SB_EEENS1_35KernelTmaWarpSpecializedCooperativeEEENS5_IJNSA_ILi384EEENSA_ILi176EEENSA_ILi16EEEEEENS_10bfloat16_tENS5_IJlSB_lEEESJ_SK_NS4_8TiledMMAINS4_8MMA_AtomIJNS4_4SM904GMMA27MMA_64x16x16_F32BF16BF16_SSILNSO_5MajorE0ELSQ_0ELNSO_7ScaleInE1ELSR_1EEEEEENS4_6LayoutINS5_IJNSA_ILi2EEESB_SB_EEENS5_IJSB_NSA_ILi0EEESX_EEEEENS5_IJNS4_10UnderscoreES10_S10_EEEEENS4_13SM90_TMA_LOADENS4_14ComposedLayoutINS4_7SwizzleILi1ELi4ELi3EEENS4_18smem_ptr_flag_bitsILi16EEENSU_INS5_IJNSA_ILi8EEESH_EEENS5_IJSH_SB_EEEEEEEvNS4_8identityES13_S1D_vS1E_EENS_8epilogue10collective6detail29Sm90TmaWarpSpecializedAdapterINS1H_15DefaultEpilogueISJ_SK_SK_NS1G_6thread17LinearCombinationISJ_Li1EffLNS1L_9ScaleType4KindE0ELNS_15FloatRoundStyleE2ESJ_EENS1_15EpilogueDefaultEEEEEvvEEEEvNT_6ParamsE,"aw",@nobits
	.sectionflags	@""
	.align	16
	.zero		1024


//--------------------- .nv.shared.reserved.0     --------------------------
	.section	.nv.shared.reserved.0,"aw",@nobits
	.weak		__nv_reservedSMEM_offset_0_alias
	.size		__nv_reservedSMEM_offset_0_alias, 0, 0
	.other		__nv_reservedSMEM_offset_0_alias,@"STO_CUDA_RESERVED_SHARED STV_DEFAULT"
__nv_reservedSMEM_offset_0_alias:
	.zero		0


//--------------------- .nv.global                --------------------------
	.section	.nv.global,"aw",@nobits
.nv.global:
	.type		_ZN40_INTERNAL_0d182c2b_4_k_cu_66cb4b5b_164534cute1_E,@object
	.size		_ZN40_INTERNAL_0d182c2b_4_k_cu_66cb4b5b_164534cute1_E,(_ZN40_INTERNAL_0d182c2b_4_k_cu_66cb4b5b_164534cuda3std3__45__cpo6cbeginE - _ZN40_INTERNAL_0d182c2b_4_k_cu_66cb4b5b_164534cute1_E)
_ZN40_INTERNAL_0d182c2b_4_k_cu_66cb4b5b_164534cute1_E:
	.zero		1
	.type		_ZN40_INTERNAL_0d182c2b_4_k_cu_66cb4b5b_164534cuda3std3__45__cpo6cbeginE,@object
	.size		_ZN40_INTERNAL_0d182c2b_4_k_cu_66cb4b5b_164534cuda3std3__45__cpo6cbeginE,(_ZN40_INTERNAL_0d182c2b_4_k_cu_66cb4b5b_164534cuda3std3__48in_placeE - _ZN40_INTERNAL_0d182c2b_4_k_cu_66cb4b5b_164534cuda3std3__45__cpo6cbeginE)
_ZN40_INTERNAL_0d182c2b_4_k_cu_66cb4b5b_164534cuda3std3__45__cpo6cbeginE:
	.zero		1
	.type		_ZN40_INTERNAL_0d182c2b_4_k_cu_66cb4b5b_164534cuda3std3__48in_placeE,@object
	.size		_ZN40_INTERNAL_0d182c2b_4_k_cu_66cb4b5b_164534cuda3std3__48in_placeE,(_ZN40_INTERNAL_0d182c2b_4_k_cu_66cb4b5b_164534cuda3std6ranges3__45__cpo9iter_moveE - _ZN40_INTERNAL_0d182c2b_4_k_cu_66cb4b5b_164534cuda3std3__48in_placeE)
_ZN40_INTERNAL_0d182c2b_4_k_cu_66cb4b5b_164534cuda3std3__48in_placeE:
	.zero		1
	.type		_ZN40_INTERNAL_0d182c2b_4_k_cu_66cb4b5b_164534cuda3std6ranges3__45__cpo9iter_moveE,@object
	.size		_ZN40_INTERNAL_0d182c2b_4_k_cu_66cb4b5b_164534cuda3std6ranges3__45__cpo9iter_moveE,(_ZN40_INTERNAL_0d182c2b_4_k_cu_66cb4b5b_164534cuda3std3__45__cpo5beginE - _ZN40_INTERNAL_0d182c2b_4_k_cu_66cb4b5b_164534cuda3std6ranges3__45__cpo9iter_moveE)
_ZN40_INTERNAL_0d182c2b_4_k_cu_66cb4b5b_164534cuda3std6ranges3__45__cpo9iter_moveE:
	.zero		1
	.type		_ZN40_INTERNAL_0d182c2b_4_k_cu_66cb4b5b_164534cuda3std3__45__cpo5beginE,@object
	.size		_ZN40_INTERNAL_0d182c2b_4_k_cu_66cb4b5b_164534cuda3std3__45__cpo5beginE,(_ZN40_INTERNAL_0d182c2b_4_k_cu_66cb4b5b_164534cuda3std3__442_GLOBAL__N__0d182c2b_4_k_cu_66cb4b5b_164536ignoreE - _ZN40_INTERNAL_0d182c2b_4_k_cu_66cb4b5b_164534cuda3std3__45__cpo5beginE)
_ZN40_INTERNAL_0d182c2b_4_k_cu_66cb4b5b_164534cuda3std3__45__cpo5beginE:
	.zero		1
	.type		_ZN40_INTERNAL_0d182c2b_4_k_cu_66cb4b5b_164534cuda3std3__442_GLOBAL__N__0d182c2b_4_k_cu_66cb4b5b_164536ignoreE,@object
	.size		_ZN40_INTERNAL_0d182c2b_4_k_cu_66cb4b5b_164534cuda3std3__442_GLOBAL__N__0d182c2b_4_k_cu_66cb4b5b_164536ignoreE,(_ZN40_INTERNAL_0d182c2b_4_k_cu_66cb4b5b_164534cute7productE - _ZN40_INTERNAL_0d182c2b_4_k_cu_66cb4b5b_164534cuda3std3__442_GLOBAL__N__0d182c2b_4_k_cu_66cb4b5b_164536ignoreE)
_ZN40_INTERNAL_0d182c2b_4_k_cu_66cb4b5b_164534cuda3std3__442_GLOBAL__N__0d182c2b_4_k_cu_66cb4b5b_164536ignoreE:
	.zero		1
	.type		_ZN40_INTERNAL_0d182c2b_4_k_cu_66cb4b5b_164534cute7productE,@object
	.size		_ZN40_INTERNAL_0d182c2b_4_k_cu_66cb4b5b_164534cute7productE,(_ZN40_INTERNAL_0d182c2b_4_k_cu_66cb4b5b_164534cuda3std3__45__cpo3endE - _ZN40_INTERNAL_0d182c2b_4_k_cu_66cb4b5b_164534cute7productE)
_ZN40_INTERNAL_0d182c2b_4_k_cu_66cb4b5b_164534cute7productE:
	.zero		1
	.type		_ZN40_INTERNAL_0d182c2b_4_k_cu_66cb4b5b_164534cuda3std3__45__cpo3endE,@object
	.size		_ZN40_INTERNAL_0d182c2b_4_k_cu_66cb4b5b_164534cuda3std3__45__cpo3endE,(_ZN40_INTERNAL_0d182c2b_4_k_cu_66cb4b5b_164534cuda3std3__419piecewise_constructE - _ZN40_INTERNAL_0d182c2b_4_k_cu_66cb4b5b_164534cuda3std3__45__cpo3endE)
_ZN40_INTERNAL_0d182c2b_4_k_cu_66cb4b5b_164534cuda3std3__45__cpo3endE:
	.zero		1
	.type		_ZN40_INTERNAL_0d182c2b_4_k_cu_66cb4b5b_164534cuda3std3__419piecewise_constructE,@object
	.size		_ZN40_INTERNAL_0d182c2b_4_k_cu_66cb4b5b_164534cuda3std3__419piecewise_constructE,(_ZN40_INTERNAL_0d182c2b_4_k_cu_66cb4b5b_164534cuda3std3__45__cpo4cendE - _ZN40_INTERNAL_0d182c2b_4_k_cu_66cb4b5b_164534cuda3std3__419piecewise_constructE)
_ZN40_INTERNAL_0d182c2b_4_k_cu_66cb4b5b_164534cuda3std3__419piecewise_constructE:
	.zero		1
	.type		_ZN40_INTERNAL_0d182c2b_4_k_cu_66cb4b5b_164534cuda3std3__45__cpo4cendE,@object
	.size		_ZN40_INTERNAL_0d182c2b_4_k_cu_66cb4b5b_164534cuda3std3__45__cpo4cendE,(_ZN40_INTERNAL_0d182c2b_4_k_cu_66cb4b5b_164534cuda3std6ranges3__45__cpo4swapE - _ZN40_INTERNAL_0d182c2b_4_k_cu_66cb4b5b_164534cuda3std3__45__cpo4cendE)
_ZN40_INTERNAL_0d182c2b_4_k_cu_66cb4b5b_164534cuda3std3__45__cpo4cendE:
	.zero		1
	.type		_ZN40_INTERNAL_0d182c2b_4_k_cu_66cb4b5b_164534cuda3std6ranges3__45__cpo4swapE,@object
	.size		_ZN40_INTERNAL_0d182c2b_4_k_cu_66cb4b5b_164534cuda3std6ranges3__45__cpo4swapE,(.L_8 - _ZN40_INTERNAL_0d182c2b_4_k_cu_66cb4b5b_164534cuda3std6ranges3__45__cpo4swapE)
_ZN40_INTERNAL_0d182c2b_4_k_cu_66cb4b5b_164534cuda3std6ranges3__45__cpo4swapE:
	.zero		1
.L_8:


//--------------------- .nv.constant0._ZN7cutlass13device_kernelINS_4gemm6kernel13GemmUniversalIN4cute5tupleIJiiiiEEENS1_10collective13CollectiveMmaINS1_34MainloopSm90TmaGmmaWarpSpecializedILi12ENS5_IJNS4_1CILi1EEESB_SB_EEENS1_35KernelTmaWarpSpecializedCooperativeEEENS5_IJNSA_ILi384EEENSA_ILi176EEENSA_ILi16EEEEEENS_10bfloat16_tENS5_IJlSB_lEEESJ_SK_NS4_8TiledMMAINS4_8MMA_AtomIJNS4_4SM904GMMA27MMA_64x16x16_F32BF16BF16_SSILNSO_5MajorE0ELSQ_0ELNSO_7ScaleInE1ELSR_1EEEEEENS4_6LayoutINS5_IJNSA_ILi2EEESB_SB_EEENS5_IJSB_NSA_ILi0EEESX_EEEEENS5_IJNS4_10UnderscoreES10_S10_EEEEENS4_13SM90_TMA_LOADENS4_14ComposedLayoutINS4_7SwizzleILi1ELi4ELi3EEENS4_18smem_ptr_flag_bitsILi16EEENSU_INS5_IJNSA_ILi8EEESH_EEENS5_IJSH_SB_EEEEEEEvNS4_8identityES13_S1D_vS1E_EENS_8epilogue10collective6detail29Sm90TmaWarpSpecializedAdapterINS1H_15DefaultEpilogueISJ_SK_SK_NS1G_6thread17LinearCombinationISJ_Li1EffLNS1L_9ScaleType4KindE0ELNS_15FloatRoundStyleE2ESJ_EENS1_15EpilogueDefaultEEEEEvvEEEEvNT_6ParamsE --------------------------
	.section	.nv.constant0._ZN7cutlass13device_kernelINS_4gemm6kernel13GemmUniversalIN4cute5tupleIJiiiiEEENS1_10collective13CollectiveMmaINS1_34MainloopSm90TmaGmmaWarpSpecializedILi12ENS5_IJNS4_1CILi1EEESB_SB_EEENS1_35KernelTmaWarpSpecializedCooperativeEEENS5_IJNSA_ILi384EEENSA_ILi176EEENSA_ILi16EEEEEENS_10bfloat16_tENS5_IJlSB_lEEESJ_SK_NS4_8TiledMMAINS4_8MMA_AtomIJNS4_4SM904GMMA27MMA_64x16x16_F32BF16BF16_SSILNSO_5MajorE0ELSQ_0ELNSO_7ScaleInE1ELSR_1EEEEEENS4_6LayoutINS5_IJNSA_ILi2EEESB_SB_EEENS5_IJSB_NSA_ILi0EEESX_EEEEENS5_IJNS4_10UnderscoreES10_S10_EEEEENS4_13SM90_TMA_LOADENS4_14ComposedLayoutINS4_7SwizzleILi1ELi4ELi3EEENS4_18smem_ptr_flag_bitsILi16EEENSU_INS5_IJNSA_ILi8EEESH_EEENS5_IJSH_SB_EEEEEEEvNS4_8identityES13_S1D_vS1E_EENS_8epilogue10collective6detail29Sm90TmaWarpSpecializedAdapterINS1H_15DefaultEpilogueISJ_SK_SK_NS1G_6thread17LinearCombinationISJ_Li1EffLNS1L_9ScaleType4KindE0ELNS_15FloatRoundStyleE2ESJ_EENS1_15EpilogueDefaultEEEEEvvEEEEvNT_6ParamsE,"a",@progbits
	.sectionflags	@""
	.align	4
.nv.constant0._ZN7cutlass13device_kernelINS_4gemm6kernel13GemmUniversalIN4cute5tupleIJiiiiEEENS1_10collective13CollectiveMmaINS1_34MainloopSm90TmaGmmaWarpSpecializedILi12ENS5_IJNS4_1CILi1EEESB_SB_EEENS1_35KernelTmaWarpSpecializedCooperativeEEENS5_IJNSA_ILi384EEENSA_ILi176EEENSA_ILi16EEEEEENS_10bfloat16_tENS5_IJlSB_lEEESJ_SK_NS4_8TiledMMAINS4_8MMA_AtomIJNS4_4SM904GMMA27MMA_64x16x16_F32BF16BF16_SSILNSO_5MajorE0ELSQ_0ELNSO_7ScaleInE1ELSR_1EEEEEENS4_6LayoutINS5_IJNSA_ILi2EEESB_SB_EEENS5_IJSB_NSA_ILi0EEESX_EEEEENS5_IJNS4_10UnderscoreES10_S10_EEEEENS4_13SM90_TMA_LOADENS4_14ComposedLayoutINS4_7SwizzleILi1ELi4ELi3EEENS4_18smem_ptr_flag_bitsILi16EEENSU_INS5_IJNSA_ILi8EEESH_EEENS5_IJSH_SB_EEEEEEEvNS4_8identityES13_S1D_vS1E_EENS_8epilogue10collective6detail29Sm90TmaWarpSpecializedAdapterINS1H_15DefaultEpilogueISJ_SK_SK_NS1G_6thread17LinearCombinationISJ_Li1EffLNS1L_9ScaleType4KindE0ELNS_15FloatRoundStyleE2ESJ_EENS1_15EpilogueDefaultEEEEEvvEEEEvNT_6ParamsE:
	.zero		1664


//--------------------- SYMBOLS --------------------------

	.type		.nv.reservedSmem.offset0,@object
	.size		.nv.reservedSmem.offset0,0x4
	.type		__assertfail,@function
